def matmul_kernel(
    a_ptr,
    b_ptr,
    c_ptr,
    M,
    N,
    K,
    stride_am,
    stride_ak,
    stride_bk,
    stride_bn,
    stride_cm,
    stride_cn,
    BLOCK_M: tl.constexpr,
    BLOCK_N: tl.constexpr,
    BLOCK_K: tl.constexpr,
    GROUP_M: tl.constexpr,
):
    pid = tl.program_id(axis=0)
    num_pid_m = tl.cdiv(M, BLOCK_M)
    num_pid_n = tl.cdiv(N, BLOCK_N)
    num_pid_in_group = GROUP_M * num_pid_n
    group_id = pid // num_pid_in_group
    first_pid_m = group_id * GROUP_M
    group_size_m = min(num_pid_m - first_pid_m, GROUP_M)
    pid_m = first_pid_m + ((pid % num_pid_in_group) % group_size_m)
    pid_n = (pid % num_pid_in_group) // group_size_m

    offs_am = (pid_m * BLOCK_M + tl.arange(0, BLOCK_M)) % M
    offs_bn = (pid_n * BLOCK_N + tl.arange(0, BLOCK_N)) % N
    offs_k = tl.arange(0, BLOCK_K)
    a_ptrs = a_ptr + offs_am[:, None] * stride_am + offs_k[None, :] * stride_ak
    b_ptrs = b_ptr + offs_k[:, None] * stride_bk + offs_bn[None, :] * stride_bn

    acc = tl.zeros((BLOCK_M, BLOCK_N), dtype=tl.float32)
    for kk in range(0, tl.cdiv(K, BLOCK_K)):
        a = tl.load(a_ptrs, mask=offs_k[None, :] < K - kk * BLOCK_K, other=0.0)
        b = tl.load(b_ptrs, mask=offs_k[:, None] < K - kk * BLOCK_K, other=0.0)
        acc = tl.dot(a, b, acc)
        a_ptrs += BLOCK_K * stride_ak
        b_ptrs += BLOCK_K * stride_bk

    c = acc.to(c_ptr.dtype.element_ty)
    offs_cm = pid_m * BLOCK_M + tl.arange(0, BLOCK_M)
    offs_cn = pid_n * BLOCK_N + tl.arange(0, BLOCK_N)
    c_ptrs = c_ptr + offs_cm[:, None] * stride_cm + offs_cn[None, :] * stride_cn
    mask = (offs_cm[:, None] < M) & (offs_cn[None, :] < N)
    tl.store(c_ptrs, c, mask=mask)

# config = {"BLOCK_K": 32, "BLOCK_M": 128, "BLOCK_N": 256, "GROUP_M": 8, "arch": "sm_100", "dtype": "fp8e4m3", "num_ctas": 1, "num_stages": 3, "num_warps": 1}
# arch = sm_100


// ===== COMPILED SASS (sm_100a) =====

	.target	sm_100a

	.elftype	@"ET_EXEC"


//--------------------- .note.nv.tkinfo           --------------------------
	.section	.note.nv.tkinfo,"",@"SHT_NOTE"
	.sectionflags	@"SHF_NOTE_NV_TKINFO"
	.tkinfo
        /*0018*/ 	.word	0x00000081
        /*0030*/ 	.string	""
        /*0030*/ 	.string	"ptxas-blackwell"
        /*0030*/ 	.string	"Cuda compilation tools, release 12.9, V12.9.86"
        /*0030*/ 	.string	"Build cuda_12.9.r12.9/compiler.36037853_0"
        /*0030*/ 	.string	"-v  -suppress-debug-info  -lineinfo  -arch sm_100a "



//--------------------- .note.nv.cuver            --------------------------
	.section	.note.nv.cuver,"",@"SHT_NOTE"
	.sectionflags	@"SHF_NOTE_NV_CUVER"
        /*0018*/ 	.short	0x0001
        /*001a*/ 	.short	0x0064
        /*001c*/ 	.short	0x0001
        /*001e*/ 	.short	0x0000
        /*0020*/ 	.short	0x0001
        /*0022*/ 	.short	0x0000


//--------------------- .nv.info                  --------------------------
	.section	.nv.info,"",@"SHT_CUDA_INFO"
	.align	4


	//----- nvinfo : EIATTR_REGCOUNT
	.align		4
        /*0000*/ 	.byte	0x04, 0x2f
        /*0002*/ 	.short	(.L_1 - .L_0)
	.align		4
.L_0:
        /*0004*/ 	.word	index@(matmul_kernel)
        /*0008*/ 	.word	0x00000040


	//----- nvinfo : EIATTR_FRAME_SIZE
	.align		4
.L_1:
        /*000c*/ 	.byte	0x04, 0x11
        /*000e*/ 	.short	(.L_3 - .L_2)
	.align		4
.L_2:
        /*0010*/ 	.word	index@(matmul_kernel)
        /*0014*/ 	.word	0x00003cb8


	//----- nvinfo : EIATTR_MIN_STACK_SIZE
	.align		4
.L_3:
        /*0018*/ 	.byte	0x04, 0x12
        /*001a*/ 	.short	(.L_5 - .L_4)
	.align		4
.L_4:
        /*001c*/ 	.word	index@(matmul_kernel)
        /*0020*/ 	.word	0x00003cb8
.L_5:


//--------------------- .nv.info.matmul_kernel    --------------------------
	.section	.nv.info.matmul_kernel,"",@"SHT_CUDA_INFO"
	.sectionflags	@""
	.align	4


	//----- nvinfo : EIATTR_CUDA_API_VERSION
	.align		4
        /*0000*/ 	.byte	0x04, 0x37
        /*0002*/ 	.short	(.L_7 - .L_6)
.L_6:
        /*0004*/ 	.word	0x00000081


	//----- nvinfo : EIATTR_KPARAM_INFO
	.align		4
.L_7:
        /*0008*/ 	.byte	0x04, 0x17
        /*000a*/ 	.short	(.L_9 - .L_8)
.L_8:
        /*000c*/ 	.word	0x00000000
        /*0010*/ 	.short	0x000d
        /*0012*/ 	.short	0x0048
        /*0014*/ 	.byte	0x00, 0xf4, 0x21, 0x00


	//----- nvinfo : EIATTR_KPARAM_INFO
	.align		4
.L_9:
        /*0018*/ 	.byte	0x04, 0x17
        /*001a*/ 	.short	(.L_11 - .L_10)
.L_10:
        /*001c*/ 	.word	0x00000000
        /*0020*/ 	.short	0x000c
        /*0022*/ 	.short	0x0040
        /*0024*/ 	.byte	0x00, 0xf4, 0x21, 0x00


	//----- nvinfo : EIATTR_KPARAM_INFO
	.align		4
.L_11:
        /*0028*/ 	.byte	0x04, 0x17
        /*002a*/ 	.short	(.L_13 - .L_12)
.L_12:
        /*002c*/ 	.word	0x00000000
        /*0030*/ 	.short	0x000b
        /*0032*/ 	.short	0x0038
        /*0034*/ 	.byte	0x00, 0xf0, 0x11, 0x00


	//----- nvinfo : EIATTR_KPARAM_INFO
	.align		4
.L_13:
        /*0038*/ 	.byte	0x04, 0x17
        /*003a*/ 	.short	(.L_15 - .L_14)
.L_14:
        /*003c*/ 	.word	0x00000000
        /*0040*/ 	.short	0x000a
        /*0042*/ 	.short	0x0034
        /*0044*/ 	.byte	0x00, 0xf0, 0x11, 0x00


	//----- nvinfo : EIATTR_KPARAM_INFO
	.align		4
.L_15:
        /*0048*/ 	.byte	0x04, 0x17
        /*004a*/ 	.short	(.L_17 - .L_16)
.L_16:
        /*004c*/ 	.word	0x00000000
        /*0050*/ 	.short	0x0009
        /*0052*/ 	.short	0x0030
        /*0054*/ 	.byte	0x00, 0xf0, 0x11, 0x00


	//----- nvinfo : EIATTR_KPARAM_INFO
	.align		4
.L_17:
        /*0058*/ 	.byte	0x04, 0x17
        /*005a*/ 	.short	(.L_19 - .L_18)
.L_18:
        /*005c*/ 	.word	0x00000000
        /*0060*/ 	.short	0x0008
        /*0062*/ 	.short	0x002c
        /*0064*/ 	.byte	0x00, 0xf0, 0x11, 0x00


	//----- nvinfo : EIATTR_KPARAM_INFO
	.align		4
.L_19:
        /*0068*/ 	.byte	0x04, 0x17
        /*006a*/ 	.short	(.L_21 - .L_20)
.L_20:
        /*006c*/ 	.word	0x00000000
        /*0070*/ 	.short	0x0007
        /*0072*/ 	.short	0x0028
        /*0074*/ 	.byte	0x00, 0xf0, 0x11, 0x00


	//----- nvinfo : EIATTR_KPARAM_INFO
	.align		4
.L_21:
        /*0078*/ 	.byte	0x04, 0x17
        /*007a*/ 	.short	(.L_23 - .L_22)
.L_22:
        /*007c*/ 	.word	0x00000000
        /*0080*/ 	.short	0x0006
        /*0082*/ 	.short	0x0024
        /*0084*/ 	.byte	0x00, 0xf0, 0x11, 0x00


	//----- nvinfo : EIATTR_KPARAM_INFO
	.align		4
.L_23:
        /*0088*/ 	.byte	0x04, 0x17
        /*008a*/ 	.short	(.L_25 - .L_24)
.L_24:
        /*008c*/ 	.word	0x00000000
        /*0090*/ 	.short	0x0005
        /*0092*/ 	.short	0x0020
        /*0094*/ 	.byte	0x00, 0xf0, 0x11, 0x00


	//----- nvinfo : EIATTR_KPARAM_INFO
	.align		4
.L_25:
        /*0098*/ 	.byte	0x04, 0x17
        /*009a*/ 	.short	(.L_27 - .L_26)
.L_26:
        /*009c*/ 	.word	0x00000000
        /*00a0*/ 	.short	0x0004
        /*00a2*/ 	.short	0x001c
        /*00a4*/ 	.byte	0x00, 0xf0, 0x11, 0x00


	//----- nvinfo : EIATTR_KPARAM_INFO
	.align		4
.L_27:
        /*00a8*/ 	.byte	0x04, 0x17
        /*00aa*/ 	.short	(.L_29 - .L_28)
.L_28:
        /*00ac*/ 	.word	0x00000000
        /*00b0*/ 	.short	0x0003
        /*00b2*/ 	.short	0x0018
        /*00b4*/ 	.byte	0x00, 0xf0, 0x11, 0x00


	//----- nvinfo : EIATTR_KPARAM_INFO
	.align		4
.L_29:
        /*00b8*/ 	.byte	0x04, 0x17
        /*00ba*/ 	.short	(.L_31 - .L_30)
.L_30:
        /*00bc*/ 	.word	0x00000000
        /*00c0*/ 	.short	0x0002
        /*00c2*/ 	.short	0x0010
        /*00c4*/ 	.byte	0x00, 0xf4, 0x21, 0x00


	//----- nvinfo : EIATTR_KPARAM_INFO
	.align		4
.L_31:
        /*00c8*/ 	.byte	0x04, 0x17
        /*00ca*/ 	.short	(.L_33 - .L_32)
.L_32:
        /*00cc*/ 	.word	0x00000000
        /*00d0*/ 	.short	0x0001
        /*00d2*/ 	.short	0x0008
        /*00d4*/ 	.byte	0x00, 0xf4, 0x21, 0x00


	//----- nvinfo : EIATTR_KPARAM_INFO
	.align		4
.L_33:
        /*00d8*/ 	.byte	0x04, 0x17
        /*00da*/ 	.short	(.L_35 - .L_34)
.L_34:
        /*00dc*/ 	.word	0x00000000
        /*00e0*/ 	.short	0x0000
        /*00e2*/ 	.short	0x0000
        /*00e4*/ 	.byte	0x00, 0xf4, 0x21, 0x00


	//----- nvinfo : EIATTR_SPARSE_MMA_MASK
	.align		4
.L_35:
        /*00e8*/ 	.byte	0x03, 0x50
        /*00ea*/ 	.short	0x0000


	//----- nvinfo : EIATTR_MAXREG_COUNT
	.align		4
        /*00ec*/ 	.byte	0x03, 0x1b
        /*00ee*/ 	.short	0x00ff


	//----- nvinfo : EIATTR_NUM_BARRIERS
	.align		4
        /*00f0*/ 	.byte	0x02, 0x4c
        /*00f2*/ 	.byte	0x01
	.zero		1


	//----- nvinfo : EIATTR_ANNOTATIONS
	.align		4
        /*00f4*/ 	.byte	0x04, 0x55
        /*00f6*/ 	.short	(.L_37 - .L_36)


	//   ....[0]....
.L_36:
        /*00f8*/ 	.word	0x00000001
        /*00fc*/ 	.byte	0xa0, 0x00, 0x00, 0x00, 0x01, 0x00, 0x00, 0x00, 0xe0, 0x00, 0x00, 0x00, 0x01, 0x00, 0x00, 0x00
        /* <DEDUP_REMOVED lines=339> */
        /*163c*/ 	.byte	0x00, 0x33, 0x00, 0x00


	//----- nvinfo : EIATTR_COOP_GROUP_MASK_REGIDS
	.align		4
.L_37:
        /*1640*/ 	.byte	0x04, 0x29
        /*1642*/ 	.short	(.L_39 - .L_38)


	//   ....[0]....
.L_38:
        /*1644*/ 	.word	0xffffffff


	//   ....[1]....
        /*1648*/ 	.word	0xffffffff


	//   ....[2]....
        /*164c*/ 	.word	0xffffffff


	//   ....[3]....
        /*1650*/ 	.word	0xffffffff


	//   ....[4]....
        /*1654*/ 	.word	0xffffffff


	//   ....[5]....
        /*1658*/ 	.word	0xffffffff


	//   ....[6]....
        /*165c*/ 	.word	0xffffffff


	//   ....[7]....
        /*1660*/ 	.word	0xffffffff


	//   ....[8]....
        /*1664*/ 	.word	0xffffffff


	//   ....[9]....
        /*1668*/ 	.word	0xffffffff


	//   ....[10]....
        /*166c*/ 	.word	0xffffffff


	//   ....[11]....
        /*1670*/ 	.word	0xffffffff


	//   ....[12]....
        /*1674*/ 	.word	0xffffffff


	//   ....[13]....
        /*1678*/ 	.word	0xffffffff


	//   ....[14]....
        /*167c*/ 	.word	0xffffffff


	//   ....[15]....
        /*1680*/ 	.word	0xffffffff


	//   ....[16]....
        /*1684*/ 	.word	0xffffffff


	//   ....[17]....
        /*1688*/ 	.word	0xffffffff


	//   ....[18]....
        /*168c*/ 	.word	0xffffffff


	//   ....[19]....
        /*1690*/ 	.word	0xffffffff


	//   ....[20]....
        /*1694*/ 	.word	0xffffffff


	//   ....[21]....
        /*1698*/ 	.word	0xffffffff


	//   ....[22]....
        /*169c*/ 	.word	0xffffffff


	//   ....[23]....
        /*16a0*/ 	.word	0xffffffff


	//   ....[24]....
        /*16a4*/ 	.word	0xffffffff


	//   ....[25]....
        /*16a8*/ 	.word	0xffffffff


	//   ....[26]....
        /*16ac*/ 	.word	0xffffffff


	//   ....[27]....
        /*16b0*/ 	.word	0xffffffff


	//   ....[28]....
        /*16b4*/ 	.word	0xffffffff


	//   ....[29]....
        /*16b8*/ 	.word	0xffffffff


	//   ....[30]....
        /*16bc*/ 	.word	0xffffffff


	//   ....[31]....
        /*16c0*/ 	.word	0xffffffff


	//   ....[32]....
        /*16c4*/ 	.word	0xffffffff


	//   ....[33]....
        /*16c8*/ 	.word	0xffffffff


	//   ....[34]....
        /*16cc*/ 	.word	0xffffffff


	//   ....[35]....
        /*16d0*/ 	.word	0xffffffff


	//   ....[36]....
        /*16d4*/ 	.word	0xffffffff


	//   ....[37]....
        /*16d8*/ 	.word	0xffffffff


	//   ....[38]....
        /*16dc*/ 	.word	0xffffffff


	//   ....[39]....
        /*16e0*/ 	.word	0xffffffff


	//   ....[40]....
        /*16e4*/ 	.word	0xffffffff


	//   ....[41]....
        /*16e8*/ 	.word	0xffffffff


	//   ....[42]....
        /*16ec*/ 	.word	0xffffffff


	//   ....[43]....
        /*16f0*/ 	.word	0xffffffff


	//   ....[44]....
        /*16f4*/ 	.word	0xffffffff


	//   ....[45]....
        /*16f8*/ 	.word	0xffffffff


	//   ....[46]....
        /*16fc*/ 	.word	0xffffffff


	//   ....[47]....
        /*1700*/ 	.word	0xffffffff


	//   ....[48]....
        /*1704*/ 	.word	0xffffffff


	//   ....[49]....
        /*1708*/ 	.word	0xffffffff


	//   ....[50]....
        /*170c*/ 	.word	0xffffffff


	//   ....[51]....
        /*1710*/ 	.word	0xffffffff


	//   ....[52]....
        /*1714*/ 	.word	0xffffffff


	//   ....[53]....
        /*1718*/ 	.word	0xffffffff


	//   ....[54]....
        /*171c*/ 	.word	0xffffffff


	//   ....[55]....
        /*1720*/ 	.word	0xffffffff


	//   ....[56]....
        /*1724*/ 	.word	0xffffffff


	//   ....[57]....
        /*1728*/ 	.word	0xffffffff


	//   ....[58]....
        /*172c*/ 	.word	0xffffffff


	//   ....[59]....
        /*1730*/ 	.word	0xffffffff


	//   ....[60]....
        /*1734*/ 	.word	0xffffffff


	//   ....[61]....
        /*1738*/ 	.word	0xffffffff


	//   ....[62]....
        /*173c*/ 	.word	0xffffffff


	//   ....[63]....
        /*1740*/ 	.word	0xffffffff


	//   ....[64]....
        /*1744*/ 	.word	0xffffffff


	//   ....[65]....
        /*1748*/ 	.word	0xffffffff


	//   ....[66]....
        /*174c*/ 	.word	0xffffffff


	//   ....[67]....
        /*1750*/ 	.word	0xffffffff


	//   ....[68]....
        /*1754*/ 	.word	0xffffffff


	//   ....[69]....
        /*1758*/ 	.word	0xffffffff


	//   ....[70]....
        /*175c*/ 	.word	0xffffffff


	//   ....[71]....
        /*1760*/ 	.word	0xffffffff


	//   ....[72]....
        /*1764*/ 	.word	0xffffffff


	//   ....[73]....
        /*1768*/ 	.word	0xffffffff


	//   ....[74]....
        /*176c*/ 	.word	0xffffffff


	//   ....[75]....
        /*1770*/ 	.word	0xffffffff


	//   ....[76]....
        /*1774*/ 	.word	0xffffffff


	//   ....[77]....
        /*1778*/ 	.word	0xffffffff


	//   ....[78]....
        /*177c*/ 	.word	0xffffffff


	//   ....[79]....
        /*1780*/ 	.word	0xffffffff


	//   ....[80]....
        /*1784*/ 	.word	0xffffffff


	//   ....[81]....
        /*1788*/ 	.word	0xffffffff


	//   ....[82]....
        /*178c*/ 	.word	0xffffffff


	//   ....[83]....
        /*1790*/ 	.word	0xffffffff


	//   ....[84]....
        /*1794*/ 	.word	0xffffffff


	//   ....[85]....
        /*1798*/ 	.word	0xffffffff


	//   ....[86]....
        /*179c*/ 	.word	0xffffffff


	//   ....[87]....
        /*17a0*/ 	.word	0xffffffff


	//   ....[88]....
        /*17a4*/ 	.word	0xffffffff


	//   ....[89]....
        /*17a8*/ 	.word	0xffffffff


	//   ....[90]....
        /*17ac*/ 	.word	0xffffffff


	//   ....[91]....
        /*17b0*/ 	.word	0xffffffff


	//   ....[92]....
        /*17b4*/ 	.word	0xffffffff


	//   ....[93]....
        /*17b8*/ 	.word	0xffffffff


	//   ....[94]....
        /*17bc*/ 	.word	0xffffffff


	//   ....[95]....
        /*17c0*/ 	.word	0xffffffff


	//   ....[96]....
        /*17c4*/ 	.word	0xffffffff


	//   ....[97]....
        /*17c8*/ 	.word	0xffffffff


	//   ....[98]....
        /*17cc*/ 	.word	0xffffffff


	//   ....[99]....
        /*17d0*/ 	.word	0xffffffff


	//   ....[100]....
        /*17d4*/ 	.word	0xffffffff


	//   ....[101]....
        /*17d8*/ 	.word	0xffffffff


	//   ....[102]....
        /*17dc*/ 	.word	0xffffffff


	//   ....[103]....
        /*17e0*/ 	.word	0xffffffff


	//   ....[104]....
        /*17e4*/ 	.word	0xffffffff


	//   ....[105]....
        /*17e8*/ 	.word	0xffffffff


	//   ....[106]....
        /*17ec*/ 	.word	0xffffffff


	//   ....[107]....
        /*17f0*/ 	.word	0xffffffff


	//   ....[108]....
        /*17f4*/ 	.word	0xffffffff


	//   ....[109]....
        /*17f8*/ 	.word	0xffffffff


	//   ....[110]....
        /*17fc*/ 	.word	0xffffffff


	//   ....[111]....
        /*1800*/ 	.word	0xffffffff


	//   ....[112]....
        /*1804*/ 	.word	0xffffffff


	//   ....[113]....
        /*1808*/ 	.word	0xffffffff


	//   ....[114]....
        /*180c*/ 	.word	0xffffffff


	//   ....[115]....
        /*1810*/ 	.word	0xffffffff


	//   ....[116]....
        /*1814*/ 	.word	0xffffffff


	//   ....[117]....
        /*1818*/ 	.word	0xffffffff


	//   ....[118]....
        /*181c*/ 	.word	0xffffffff


	//   ....[119]....
        /*1820*/ 	.word	0xffffffff


	//   ....[120]....
        /*1824*/ 	.word	0xffffffff


	//   ....[121]....
        /*1828*/ 	.word	0xffffffff


	//   ....[122]....
        /*182c*/ 	.word	0xffffffff


	//   ....[123]....
        /*1830*/ 	.word	0xffffffff


	//   ....[124]....
        /*1834*/ 	.word	0xffffffff


	//   ....[125]....
        /*1838*/ 	.word	0xffffffff


	//   ....[126]....
        /*183c*/ 	.word	0xffffffff


	//----- nvinfo : EIATTR_COOP_GROUP_INSTR_OFFSETS
	.align		4
.L_39:
        /*1840*/ 	.byte	0x04, 0x28
        /*1842*/ 	.short	(.L_41 - .L_40)


	//   ....[0]....
.L_40:
        /*1844*/ 	.word	0x000659a0


	//   ....[1]....
        /*1848*/ 	.word	0x00065a00


	//   ....[2]....
        /*184c*/ 	.word	0x00065d70


	//   ....[3]....
        /*1850*/ 	.word	0x00065da0


	//   ....[4]....
        /*1854*/ 	.word	0x000663f0


	//   ....[5]....
        /*1858*/ 	.word	0x000664b0


	//   ....[6]....
        /*185c*/ 	.word	0x000668c0


	//   ....[7]....
        /*1860*/ 	.word	0x000668f0


	//   ....[8]....
        /*1864*/ 	.word	0x00066f30


	//   ....[9]....
        /*1868*/ 	.word	0x00066fe0


	//   ....[10]....
        /*186c*/ 	.word	0x00067260


	//   ....[11]....
        /*1870*/ 	.word	0x00067410


	//   ....[12]....
        /*1874*/ 	.word	0x00067a30


	//   ....[13]....
        /*1878*/ 	.word	0x00067b20


	//   ....[14]....
        /*187c*/ 	.word	0x00067db0


	//   ....[15]....
        /*1880*/ 	.word	0x00067f30


	//   ....[16]....
        /*1884*/ 	.word	0x000685d0


	//   ....[17]....
        /*1888*/ 	.word	0x00068630


	//   ....[18]....
        /*188c*/ 	.word	0x00068990


	//   ....[19]....
        /*1890*/ 	.word	0x00068a50


	//   ....[20]....
        /*1894*/ 	.word	0x000690f0


	//   ....[21]....
        /*1898*/ 	.word	0x00069150


	//   ....[22]....
        /*189c*/ 	.word	0x00069340


	//   ....[23]....
        /*18a0*/ 	.word	0x00069520


	//   ....[24]....
        /*18a4*/ 	.word	0x00069ce0


	//   ....[25]....
        /*18a8*/ 	.word	0x00069d40


	//   ....[26]....
        /*18ac*/ 	.word	0x0006a090


	//   ....[27]....
        /*18b0*/ 	.word	0x0006a120


	//   ....[28]....
        /*18b4*/ 	.word	0x0006a870


	//   ....[29]....
        /*18b8*/ 	.word	0x0006a8a0


	//   ....[30]....
        /*18bc*/ 	.word	0x0006aa60


	//   ....[31]....
        /*18c0*/ 	.word	0x0006ad30


	//   ....[32]....
        /*18c4*/ 	.word	0x0006b230


	//   ....[33]....
        /*18c8*/ 	.word	0x0006b450


	//   ....[34]....
        /*18cc*/ 	.word	0x0006b8d0


	//   ....[35]....
        /*18d0*/ 	.word	0x0006b900


	//   ....[36]....
        /*18d4*/ 	.word	0x0006bda0


	//   ....[37]....
        /*18d8*/ 	.word	0x0006bdd0


	//   ....[38]....
        /*18dc*/ 	.word	0x0006c270


	//   ....[39]....
        /*18e0*/ 	.word	0x0006c510


	//   ....[40]....
        /*18e4*/ 	.word	0x0006c8e0


	//   ....[41]....
        /*18e8*/ 	.word	0x0006cac0


	//   ....[42]....
        /*18ec*/ 	.word	0x0006d130


	//   ....[43]....
        /*18f0*/ 	.word	0x0006d150


	//   ....[44]....
        /*18f4*/ 	.word	0x0006d600


	//   ....[45]....
        /*18f8*/ 	.word	0x0006d690


	//   ....[46]....
        /*18fc*/ 	.word	0x0006da20


	//   ....[47]....
        /*1900*/ 	.word	0x0006de20


	//   ....[48]....
        /*1904*/ 	.word	0x0006e2a0


	//   ....[49]....
        /*1908*/ 	.word	0x0006e4e0


	//   ....[50]....
        /*190c*/ 	.word	0x0006e980


	//   ....[51]....
        /*1910*/ 	.word	0x0006e9e0


	//   ....[52]....
        /*1914*/ 	.word	0x0006ee80


	//   ....[53]....
        /*1918*/ 	.word	0x0006f120


	//   ....[54]....
        /*191c*/ 	.word	0x0006f310


	//   ....[55]....
        /*1920*/ 	.word	0x0006f660


	//   ....[56]....
        /*1924*/ 	.word	0x0006fb20


	//   ....[57]....
        /*1928*/ 	.word	0x0006fb40


	//   ....[58]....
        /*192c*/ 	.word	0x0006ff30


	//   ....[59]....
        /*1930*/ 	.word	0x00070320


	//   ....[60]....
        /*1934*/ 	.word	0x000706d0


	//   ....[61]....
        /*1938*/ 	.word	0x00070780


	//   ....[62]....
        /*193c*/ 	.word	0x00070e70


	//   ....[63]....
        /*1940*/ 	.word	0x00070ee0


	//   ....[64]....
        /*1944*/ 	.word	0x000713a0


	//   ....[65]....
        /*1948*/ 	.word	0x000713c0


	//   ....[66]....
        /*194c*/ 	.word	0x000717d0


	//   ....[67]....
        /*1950*/ 	.word	0x00071b50


	//   ....[68]....
        /*1954*/ 	.word	0x00071d60


	//   ....[69]....
        /*1958*/ 	.word	0x00072040


	//   ....[70]....
        /*195c*/ 	.word	0x000726e0


	//   ....[71]....
        /*1960*/ 	.word	0x00072740


	//   ....[72]....
        /*1964*/ 	.word	0x00072a50


	//   ....[73]....
        /*1968*/ 	.word	0x00072e80


	//   ....[74]....
        /*196c*/ 	.word	0x00073030


	//   ....[75]....
        /*1970*/ 	.word	0x000733e0


	//   ....[76]....
        /*1974*/ 	.word	0x00073850


	//   ....[77]....
        /*1978*/ 	.word	0x00073aa0


	//   ....[78]....
        /*197c*/ 	.word	0x00074090


	//   ....[79]....
        /*1980*/ 	.word	0x000740c0


	//   ....[80]....
        /*1984*/ 	.word	0x00078210


	//   ....[81]....
        /*1988*/ 	.word	0x00084f90


	//   ....[82]....
        /*198c*/ 	.word	0x00085500


	//   ....[83]....
        /*1990*/ 	.word	0x00085790


	//   ....[84]....
        /*1994*/ 	.word	0x00085ac0


	//   ....[85]....
        /*1998*/ 	.word	0x00085af0


	//   ....[86]....
        /*199c*/ 	.word	0x00085c80


	//   ....[87]....
        /*19a0*/ 	.word	0x00085f00


	//   ....[88]....
        /*19a4*/ 	.word	0x00087c50


	//   ....[89]....
        /*19a8*/ 	.word	0x00087f80


	//   ....[90]....
        /*19ac*/ 	.word	0x000880c0


	//   ....[91]....
        /*19b0*/ 	.word	0x00088160


	//   ....[92]....
        /*19b4*/ 	.word	0x000882a0


	//   ....[93]....
        /*19b8*/ 	.word	0x000882c0


	//   ....[94]....
        /*19bc*/ 	.word	0x00088380


	//   ....[95]....
        /*19c0*/ 	.word	0x00088480


	//   ....[96]....
        /*19c4*/ 	.word	0x000884c0


	//   ....[97]....
        /*19c8*/ 	.word	0x00088520


	//   ....[98]....
        /*19cc*/ 	.word	0x00088540


	//   ....[99]....
        /*19d0*/ 	.word	0x00088680


	//   ....[100]....
        /*19d4*/ 	.word	0x000886d0


	//   ....[101]....
        /*19d8*/ 	.word	0x00088750


	//   ....[102]....
        /*19dc*/ 	.word	0x00088770


	//   ....[103]....
        /*19e0*/ 	.word	0x00088900


	//   ....[104]....
        /*19e4*/ 	.word	0x00088960


	//   ....[105]....
        /*19e8*/ 	.word	0x00088a10


	//   ....[106]....
        /*19ec*/ 	.word	0x00088b20


	//   ....[107]....
        /*19f0*/ 	.word	0x00088b50


	//   ....[108]....
        /*19f4*/ 	.word	0x00088bf0


	//   ....[109]....
        /*19f8*/ 	.word	0x00088c50


	//   ....[110]....
        /*19fc*/ 	.word	0x00088c80


	//   ....[111]....
        /*1a00*/ 	.word	0x00088d80


	//   ....[112]....
        /*1a04*/ 	.word	0x00088da0


	//   ....[113]....
        /*1a08*/ 	.word	0x00088ed0


	//   ....[114]....
        /*1a0c*/ 	.word	0x00088ef0


	//   ....[115]....
        /*1a10*/ 	.word	0x00088fa0


	//   ....[116]....
        /*1a14*/ 	.word	0x00089280


	//   ....[117]....
        /*1a18*/ 	.word	0x000892c0


	//   ....[118]....
        /*1a1c*/ 	.word	0x000892e0


	//   ....[119]....
        /*1a20*/ 	.word	0x00089310


	//   ....[120]....
        /*1a24*/ 	.word	0x00089340


	//   ....[121]....
        /*1a28*/ 	.word	0x00089360


	//   ....[122]....
        /*1a2c*/ 	.word	0x000893a0


	//   ....[123]....
        /*1a30*/ 	.word	0x000893d0


	//   ....[124]....
        /*1a34*/ 	.word	0x00089400


	//   ....[125]....
        /*1a38*/ 	.word	0x000894e0


	//   ....[126]....
        /*1a3c*/ 	.word	0x00089550


	//----- nvinfo : EIATTR_VRC_CTA_INIT_COUNT
	.align		4
.L_41:
        /*1a40*/ 	.byte	0x02, 0x4a
	.zero		1
	.zero		1


	//----- nvinfo : EIATTR_EXIT_INSTR_OFFSETS
	.align		4
        /*1a44*/ 	.byte	0x04, 0x1c
        /*1a46*/ 	.short	(.L_43 - .L_42)


	//   ....[0]....
.L_42:
        /*1a48*/ 	.word	0x0009ef20


	//   ....[1]....
        /*1a4c*/ 	.word	0x0009ef50


	//----- nvinfo : EIATTR_REQNTID
	.align		4
.L_43:
        /*1a50*/ 	.byte	0x04, 0x10
        /*1a52*/ 	.short	(.L_45 - .L_44)
.L_44:
        /*1a54*/ 	.word	0x00000020
        /*1a58*/ 	.word	0x00000001
        /*1a5c*/ 	.word	0x00000001


	//----- nvinfo : EIATTR_CBANK_PARAM_SIZE
	.align		4
.L_45:
        /*1a60*/ 	.byte	0x03, 0x19
        /*1a62*/ 	.short	0x0050


	//----- nvinfo : EIATTR_PARAM_CBANK
	.align		4
        /*1a64*/ 	.byte	0x04, 0x0a
        /*1a66*/ 	.short	(.L_47 - .L_46)
	.align		4
.L_46:
        /*1a68*/ 	.word	index@(.nv.constant0.matmul_kernel)
        /*1a6c*/ 	.short	0x0380
        /*1a6e*/ 	.short	0x0050


	//----- nvinfo : EIATTR_SW_WAR
	.align		4
.L_47:
        /*1a70*/ 	.byte	0x04, 0x36
        /*1a72*/ 	.short	(.L_49 - .L_48)
.L_48:
        /*1a74*/ 	.word	0x00000008
.L_49:


//--------------------- .nv.compat                --------------------------
	.section	.nv.compat,"",@"SHT_CUDA_COMPAT_INFO"
	.align	4
        /*0000*/ 	.byte	0x02, 0x02, 0x02, 0x00, 0x02, 0x05, 0x05, 0x00, 0x02, 0x03, 0x00, 0x00, 0x02, 0x06, 0x01, 0x00


//--------------------- .nv.callgraph             --------------------------
	.section	.nv.callgraph,"",@"SHT_CUDA_CALLGRAPH"
	.align	4
	.sectionentsize	8
	.align		4
        /*0000*/ 	.word	0x00000000
	.align		4
        /*0004*/ 	.word	0xffffffff
	.align		4
        /*0008*/ 	.word	0x00000000
	.align		4
        /*000c*/ 	.word	0xfffffffe
	.align		4
        /*0010*/ 	.word	0x00000000
	.align		4
        /*0014*/ 	.word	0xfffffffd
	.align		4
        /*0018*/ 	.word	0x00000000
	.align		4
        /*001c*/ 	.word	0xfffffffc


//--------------------- .text.matmul_kernel       --------------------------
	.section	.text.matmul_kernel,"ax",@progbits
	.align	128
        .global         matmul_kernel
        .type           matmul_kernel,@function
        .size           matmul_kernel,(.L_x_3 - matmul_kernel)
        .other          matmul_kernel,@"STO_CUDA_ENTRY STV_DEFAULT"
matmul_kernel:
.text.matmul_kernel:
[----:B------:R-:W0:Y:S08]  /*0000*/  LDC R1, c[0x0][0x37c] ;  /* 0x0000df00ff017b82 */ /* 0x000e300000000800 */
[----:B------:R-:W1:Y:S01]  /*0010*/  LDC.64 R2, c[0x0][0x398] ;  /* 0x0000e600ff027b82 */ /* 0x000e620000000a00 */
[----:B0-----:R-:W-:Y:S01]  /*0020*/  VIADD R1, R1, 0xffffc348 ;  /* 0xffffc34801017836 */ /* 0x001fe20000000000 */
[----:B------:R-:W0:Y:S01]  /*0030*/  S2R R5, SR_CTAID.X ;  /* 0x0000000000057919 */ /* 0x000e220000002500 */
[----:B------:R-:W2:Y:S01]  /*0040*/  LDCU UR5, c[0x0][0x3a0] ;  /* 0x00007400ff0577ac */ /* 0x000ea20008000800 */
[----:B------:R-:W-:-:S04]  /*0050*/  UMOV UR4, 0x400 ;  /* 0x0000040000047882 */ /* 0x000fc80000000000 */
[----:B------:R-:W3:Y:S01]  /*0060*/  S2UR UR6, SR_CgaCtaId ;  /* 0x00000000000679c3 */ /* 0x000ee20000008800 */
[----:B------:R-:W4:Y:S01]  /*0070*/  LDCU.64 UR34, c[0x0][0x358] ;  /* 0x00006b00ff2277ac */ /* 0x000f220008000a00 */
[----:B--2---:R-:W-:Y:S01]  /*0080*/  UIADD3 UR5, UPT, UPT, UR5, 0x1f, URZ ;  /* 0x0000001f05057890 */ /* 0x004fe2000fffe0ff */
[----:B-1----:R-:W-:Y:S01]  /*0090*/  IMAD.MOV.U32 R59, RZ, RZ, R3 ;  /* 0x000000ffff3b7224 */ /* 0x002fe200078e0003 */
[----:B------:R1:W-:Y:S01]  /*00a0*/  STL.64 [R1+0x78], R2 ;  /* 0x0000780201007387 */ /* 0x0003e20000100a00 */
[----:B------:R-:W-:Y:S01]  /*00b0*/  IMAD.MOV.U32 R11, RZ, RZ, R2 ;  /* 0x000000ffff0b7224 */ /* 0x000fe200078e0002 */
[----:B------:R-:W-:Y:S01]  /*00c0*/  UISETP.GE.AND UP0, UPT, UR5, 0x20, UPT ;  /* 0x000000200500788c */ /* 0x000fe2000bf06270 */
[----:B------:R-:W-:Y:S01]  /*00d0*/  VIADD R0, R59, 0xff ;  /* 0x000000ff3b007836 */ /* 0x000fe20000000000 */
[----:B------:R-:W-:Y:S01]  /*00e0*/  STL [R1+0x2b60], R24 ;  /* 0x002b601801007387 */ /* 0x000fe20000100800 */
[----:B---3--:R-:W-:-:S03]  /*00f0*/  ULEA UR4, UR6, UR4, 0x18 ;  /* 0x0000000406047291 */ /* 0x008fc6000f8ec0ff */
[----:B------:R-:W-:Y:S01]  /*0100*/  STL [R1+0x2b64], R59 ;  /* 0x002b643b01007387 */ /* 0x000fe20000100800 */
[----:B0-----:R-:W-:-:S03]  /*0110*/  IABS R8, R5 ;  /* 0x0000000500087213 */ /* 0x001fc60000000000 */
[----:B------:R-:W-:Y:S01]  /*0120*/  STL [R1+0x130], RZ ;  /* 0x000130ff01007387 */ /* 0x000fe20000100800 */
[----:B-1----:R-:W-:-:S03]  /*0130*/  SHF.R.S32.HI R3, RZ, 0x1f, R0 ;  /* 0x0000001fff037819 */ /* 0x002fc60000011400 */
[----:B------:R-:W-:Y:S01]  /*0140*/  STL [R1+0x134], RZ ;  /* 0x000134ff01007387 */ /* 0x000fe20000100800 */
[----:B------:R-:W-:-:S03]  /*0150*/  LEA.HI R3, R3, R0, RZ, 0x8 ;  /* 0x0000000003037211 */ /* 0x000fc600078f40ff */
[----:B------:R-:W-:Y:S01]  /*0160*/  STL [R1+0x138], RZ ;  /* 0x000138ff01007387 */ /* 0x000fe20000100800 */
[----:B------:R-:W-:-:S03]  /*0170*/  SHF.R.S32.HI R3, RZ, 0x8, R3 ;  /* 0x00000008ff037819 */ /* 0x000fc60000011403 */
[----:B------:R-:W-:Y:S02]  /*0180*/  STL [R1+0x13c], RZ ;  /* 0x00013cff01007387 */ /* 0x000fe40000100800 */
[----:B------:R-:W-:Y:S02]  /*0190*/  IMAD.SHL.U32 R4, R3, 0x8, RZ ;  /* 0x0000000803047824 */ /* 0x000fe400078e00ff */
[----:B------:R-:W-:Y:S03]  /*01a0*/  STL [R1+0x160], RZ ;  /* 0x000160ff01007387 */ /* 0x000fe60000100800 */
[-C--:B------:R-:W-:Y:S01]  /*01b0*/  IABS R7, R4.reuse ;  /* 0x0000000400077213 */ /* 0x080fe20000000000 */
[----:B------:R-:W-:Y:S01]  /*01c0*/  STL [R1+0x164], RZ ;  /* 0x000164ff01007387 */ /* 0x000fe20000100800 */
[----:B------:R-:W-:Y:S02]  /*01d0*/  IABS R10, R4 ;  /* 0x00000004000a7213 */ /* 0x000fe40000000000 */
[----:B------:R-:W0:Y:S01]  /*01e0*/  I2F.RP R0, R7 ;  /* 0x0000000700007306 */ /* 0x000e220000209400 */
[----:B------:R-:W-:Y:S04]  /*01f0*/  STL [R1+0x168], RZ ;  /* 0x000168ff01007387 */ /* 0x000fe80000100800 */
[----:B------:R-:W-:Y:S04]  /*0200*/  STL [R1+0x16c], RZ ;  /* 0x00016cff01007387 */ /* 0x000fe80000100800 */
[----:B------:R-:W-:Y:S04]  /*0210*/  STL [R1+0x190], RZ ;  /* 0x000190ff01007387 */ /* 0x000fe80000100800 */
[----:B------:R-:W-:Y:S01]  /*0220*/  STL [R1+0x194], RZ ;  /* 0x000194ff01007387 */ /* 0x000fe20000100800 */
[----:B0-----:R-:W0:Y:S03]  /*0230*/  MUFU.RCP R0, R0 ;  /* 0x0000000000007308 */ /* 0x001e260000001000 */
[----:B------:R-:W-:Y:S04]  /*0240*/  STL [R1+0x198], RZ ;  /* 0x000198ff01007387 */ /* 0x000fe80000100800 */
[----:B------:R-:W-:Y:S04]  /*0250*/  STL [R1+0x19c], RZ ;  /* 0x00019cff01007387 */ /* 0x000fe80000100800 */
[----:B------:R-:W-:Y:S04]  /*0260*/  STL [R1+0x1c0], RZ ;  /* 0x0001c0ff01007387 */ /* 0x000fe80000100800 */
[----:B------:R-:W-:Y:S01]  /*0270*/  STL [R1+0x1c4], RZ ;  /* 0x0001c4ff01007387 */ /* 0x000fe20000100800 */
[----:B0-----:R-:W-:-:S03]  /*0280*/  VIADD R2, R0, 0xffffffe ;  /* 0x0ffffffe00027836 */ /* 0x001fc60000000000 */
[----:B------:R-:W-:Y:S01]  /*0290*/  STL [R1+0x1c8], RZ ;  /* 0x0001c8ff01007387 */ /* 0x000fe20000100800 */
[----:B------:R-:W-:Y:S01]  /*02a0*/  IMAD.MOV R0, RZ, RZ, -R10 ;  /* 0x000000ffff007224 */ /* 0x000fe200078e0a0a */
[----:B------:R0:W1:Y:S02]  /*02b0*/  F2I.FTZ.U32.TRUNC.NTZ R3, R2 ;  /* 0x0000000200037305 */ /* 0x000064000021f000 */
[----:B------:R-:W-:Y:S04]  /*02c0*/  STL [R1+0x1cc], RZ ;  /* 0x0001ccff01007387 */ /* 0x000fe80000100800 */
[----:B------:R-:W-:Y:S04]  /*02d0*/  STL [R1+0x1e0], RZ ;  /* 0x0001e0ff01007387 */ /* 0x000fe80000100800 */
[----:B------:R-:W-:Y:S01]  /*02e0*/  STL [R1+0x1e4], RZ ;  /* 0x0001e4ff01007387 */ /* 0x000fe20000100800 */
[----:B0-----:R-:W-:-:S03]  /*02f0*/  IMAD.MOV.U32 R2, RZ, RZ, RZ ;  /* 0x000000ffff027224 */ /* 0x001fc600078e00ff */
[----:B------:R-:W-:Y:S01]  /*0300*/  STL [R1+0x1e8], RZ ;  /* 0x0001e8ff01007387 */ /* 0x000fe20000100800 */
[----:B-1----:R-:W-:-:S03]  /*0310*/  IMAD.MOV R6, RZ, RZ, -R3 ;  /* 0x000000ffff067224 */ /* 0x002fc600078e0a03 */
[----:B------:R-:W-:Y:S01]  /*0320*/  STL [R1+0x1ec], RZ ;  /* 0x0001ecff01007387 */ /* 0x000fe20000100800 */
[----:B------:R-:W-:-:S03]  /*0330*/  IMAD R9, R6, R7, RZ ;  /* 0x0000000706097224 */ /* 0x000fc600078e02ff */
[----:B------:R-:W-:Y:S01]  /*0340*/  STL [R1+0x200], RZ ;  /* 0x000200ff01007387 */ /* 0x000fe20000100800 */
[----:B------:R-:W-:Y:S02]  /*0350*/  IMAD.MOV.U32 R6, RZ, RZ, R8 ;  /* 0x000000ffff067224 */ /* 0x000fe400078e0008 */
[----:B------:R-:W-:Y:S01]  /*0360*/  IMAD.HI.U32 R3, R3, R9, R2 ;  /* 0x0000000903037227 */ /* 0x000fe200078e0002 */
[----:B------:R-:W-:Y:S04]  /*0370*/  STL [R1+0x204], RZ ;  /* 0x000204ff01007387 */ /* 0x000fe80000100800 */
[----:B------:R-:W-:Y:S01]  /*0380*/  STL [R1+0x208], RZ ;  /* 0x000208ff01007387 */ /* 0x000fe20000100800 */
[----:B------:R-:W-:-:S03]  /*0390*/  IMAD.HI.U32 R3, R3, R6, RZ ;  /* 0x0000000603037227 */ /* 0x000fc600078e00ff */
[----:B------:R-:W-:Y:S01]  /*03a0*/  STL [R1+0x20c], RZ ;  /* 0x00020cff01007387 */ /* 0x000fe20000100800 */
[----:B------:R-:W-:-:S03]  /*03b0*/  IMAD R0, R3, R0, R6 ;  /* 0x0000000003007224 */ /* 0x000fc600078e0206 */
[----:B------:R-:W-:Y:S02]  /*03c0*/  STL [R1+0x220], RZ ;  /* 0x000220ff01007387 */ /* 0x000fe40000100800 */
[----:B------:R-:W-:Y:S02]  /*03d0*/  ISETP.GT.U32.AND P1, PT, R7, R0, PT ;  /* 0x000000000700720c */ /* 0x000fe40003f24070 */
[----:B------:R-:W-:Y:S04]  /*03e0*/  STL [R1+0x224], RZ ;  /* 0x000224ff01007387 */ /* 0x000fe80000100800 */
[----:B------:R-:W-:Y:S04]  /*03f0*/  STL [R1+0x228], RZ ;  /* 0x000228ff01007387 */ /* 0x000fe80000100800 */
[----:B------:R-:W-:Y:S03]  /*0400*/  STL [R1+0x22c], RZ ;  /* 0x00022cff01007387 */ /* 0x000fe60000100800 */
[----:B------:R-:W-:Y:S01]  /*0410*/  @!P1 IMAD.IADD R0, R0, 0x1, -R7 ;  /* 0x0000000100009824 */ /* 0x000fe200078e0a07 */
[----:B------:R-:W-:Y:S01]  /*0420*/  STL [R1+0x240], RZ ;  /* 0x000240ff01007387 */ /* 0x000fe20000100800 */
[----:B------:R-:W-:Y:S01]  /*0430*/  @!P1 VIADD R3, R3, 0x1 ;  /* 0x0000000103039836 */ /* 0x000fe20000000000 */
[----:B------:R-:W-:-:S02]  /*0440*/  ISETP.NE.AND P1, PT, R4, RZ, PT ;  /* 0x000000ff0400720c */ /* 0x000fc40003f25270 */
[----:B------:R-:W-:Y:S01]  /*0450*/  STL [R1+0x244], RZ ;  /* 0x000244ff01007387 */ /* 0x000fe20000100800 */
[----:B------:R-:W-:Y:S02]  /*0460*/  ISETP.GE.U32.AND P0, PT, R0, R7, PT ;  /* 0x000000070000720c */ /* 0x000fe40003f06070 */
[----:B------:R-:W-:Y:S01]  /*0470*/  LOP3.LUT R0, R5, R4, RZ, 0x3c, !PT ;  /* 0x0000000405007212 */ /* 0x000fe200078e3cff */
[----:B------:R-:W-:Y:S03]  /*0480*/  STL [R1+0x248], RZ ;  /* 0x000248ff01007387 */ /* 0x000fe60000100800 */
[----:B------:R-:W-:Y:S01]  /*0490*/  ISETP.GE.AND P2, PT, R0, RZ, PT ;  /* 0x000000ff0000720c */ /* 0x000fe20003f46270 */
[----:B------:R-:W-:Y:S01]  /*04a0*/  STL [R1+0x24c], RZ ;  /* 0x00024cff01007387 */ /* 0x000fe20000100800 */
[----:B------:R-:W-:-:S03]  /*04b0*/  VIADD R0, R11, 0x7f ;  /* 0x0000007f0b007836 */ /* 0x000fc60000000000 */
[----:B------:R-:W-:Y:S02]  /*04c0*/  STL [R1+0x260], RZ ;  /* 0x000260ff01007387 */ /* 0x000fe40000100800 */
[----:B------:R-:W-:Y:S02]  /*04d0*/  @P0 VIADD R3, R3, 0x1 ;  /* 0x0000000103030836 */ /* 0x000fe40000000000 */
[----:B------:R-:W-:Y:S02]  /*04e0*/  STL [R1+0x264], RZ ;  /* 0x000264ff01007387 */ /* 0x000fe40000100800 */
[----:B------:R-:W-:Y:S01]  /*04f0*/  IMAD.MOV.U32 R2, RZ, RZ, R3 ;  /* 0x000000ffff027224 */ /* 0x000fe200078e0003 */
[----:B------:R-:W-:Y:S01]  /*0500*/  SHF.R.S32.HI R3, RZ, 0x1f, R0 ;  /* 0x0000001fff037819 */ /* 0x000fe20000011400 */
[----:B------:R-:W-:Y:S02]  /*0510*/  STL [R1+0x268], RZ ;  /* 0x000268ff01007387 */ /* 0x000fe40000100800 */
[----:B------:R-:W-:Y:S01]  /*0520*/  @!P2 IMAD.MOV R2, RZ, RZ, -R2 ;  /* 0x000000ffff02a224 */ /* 0x000fe200078e0a02 */
[----:B------:R-:W-:Y:S01]  /*0530*/  @!P1 LOP3.LUT R2, RZ, R4, RZ, 0x33, !PT ;  /* 0x00000004ff029212 */ /* 0x000fe200078e33ff */
[----:B------:R-:W-:Y:S01]  /*0540*/  STL [R1+0x26c], RZ ;  /* 0x00026cff01007387 */ /* 0x000fe20000100800 */
[----:B------:R-:W-:-:S03]  /*0550*/  LEA.HI R3, R3, R0, RZ, 0x7 ;  /* 0x0000000003037211 */ /* 0x000fc600078f38ff */
[----:B------:R-:W-:Y:S01]  /*0560*/  STL [R1+0x280], RZ ;  /* 0x000280ff01007387 */ /* 0x000fe20000100800 */
[----:B------:R-:W-:Y:S02]  /*0570*/  IMAD.SHL.U32 R6, R2, 0x8, RZ ;  /* 0x0000000802067824 */ /* 0x000fe400078e00ff */
[----:B------:R-:W-:Y:S01]  /*0580*/  IMAD.MOV R2, RZ, RZ, -R2 ;  /* 0x000000ffff027224 */ /* 0x000fe200078e0a02 */
[----:B------:R-:W-:Y:S02]  /*0590*/  STL [R1+0x284], RZ ;  /* 0x000284ff01007387 */ /* 0x000fe40000100800 */
[----:B------:R-:W-:Y:S01]  /*05a0*/  LEA.HI.SX32 R3, R3, -R6, 0x19 ;  /* 0x8000000603037211 */ /* 0x000fe200078fcaff */
[----:B------:R-:W-:Y:S01]  /*05b0*/  IMAD R4, R4, R2, R5 ;  /* 0x0000000204047224 */ /* 0x000fe200078e0205 */
[----:B------:R-:W-:Y:S02]  /*05c0*/  STL [R1+0x288], RZ ;  /* 0x000288ff01007387 */ /* 0x000fe40000100800 */
[----:B------:R-:W-:-:S02]  /*05d0*/  VIMNMX R11, PT, PT, R3, 0x8, PT ;  /* 0x00000008030b7848 */ /* 0x000fc40003fe0100 */
[----:B------:R-:W-:Y:S01]  /*05e0*/  STL [R1+0x28c], RZ ;  /* 0x00028cff01007387 */ /* 0x000fe20000100800 */
[----:B------:R-:W-:Y:S02]  /*05f0*/  IABS R9, R4 ;  /* 0x0000000400097213 */ /* 0x000fe40000000000 */
[----:B------:R-:W-:Y:S01]  /*0600*/  IABS R7, R11 ;  /* 0x0000000b00077213 */ /* 0x000fe20000000000 */
[----:B------:R-:W-:Y:S03]  /*0610*/  STL [R1+0x2a0], RZ ;  /* 0x0002a0ff01007387 */ /* 0x000fe60000100800 */
        /* <DEDUP_REMOVED lines=11> */
[----:B------:R-:W-:Y:S04]  /*06d0*/  STL [R1+0x2e4], RZ ;  /* 0x0002e4ff01007387 */ /* 0x000fe80000100800 */
[----:B------:R-:W-:Y:S01]  /*06e0*/  STL [R1+0x2e8], RZ ;  /* 0x0002e8ff01007387 */ /* 0x000fe20000100800 */
[----:B------:R-:W0:Y:S03]  /*06f0*/  F2I.FTZ.U32.TRUNC.NTZ R3, R3 ;  /* 0x0000000300037305 */ /* 0x000e26000021f000 */
[----:B------:R-:W-:Y:S04]  /*0700*/  STL [R1+0x2ec], RZ ;  /* 0x0002ecff01007387 */ /* 0x000fe80000100800 */
[----:B------:R-:W-:Y:S04]  /*0710*/  STL [R1+0x300], RZ ;  /* 0x000300ff01007387 */ /* 0x000fe80000100800 */
[----:B------:R-:W-:Y:S04]  /*0720*/  STL [R1+0x304], RZ ;  /* 0x000304ff01007387 */ /* 0x000fe80000100800 */
[----:B------:R-:W-:Y:S01]  /*0730*/  STL [R1+0x308], RZ ;  /* 0x000308ff01007387 */ /* 0x000fe20000100800 */
[----:B0-----:R-:W-:-:S03]  /*0740*/  IMAD.MOV R8, RZ, RZ, -R3 ;  /* 0x000000ffff087224 */ /* 0x001fc600078e0a03 */
[----:B------:R-:W-:Y:S01]  /*0750*/  STL [R1+0x30c], RZ ;  /* 0x00030cff01007387 */ /* 0x000fe20000100800 */
[----:B------:R-:W-:Y:S01]  /*0760*/  IMAD.MOV.U32 R2, RZ, RZ, R8 ;  /* 0x000000ffff027224 */ /* 0x000fe200078e0008 */
[----:B------:R-:W-:Y:S02]  /*0770*/  IABS R8, R11 ;  /* 0x0000000b00087213 */ /* 0x000fe40000000000 */
[----:B------:R-:W-:Y:S01]  /*0780*/  STL [R1+0x320], RZ ;  /* 0x000320ff01007387 */ /* 0x000fe20000100800 */
[----:B------:R-:W-:Y:S02]  /*0790*/  IMAD R5, R2, R7, RZ ;  /* 0x0000000702057224 */ /* 0x000fe400078e02ff */
[----:B------:R-:W-:Y:S01]  /*07a0*/  IMAD.MOV.U32 R2, RZ, RZ, RZ ;  /* 0x000000ffff027224 */ /* 0x000fe200078e00ff */
[----:B------:R-:W-:Y:S03]  /*07b0*/  STL [R1+0x324], RZ ;  /* 0x000324ff01007387 */ /* 0x000fe60000100800 */
[----:B------:R-:W-:Y:S01]  /*07c0*/  IMAD.HI.U32 R2, R3, R5, R2 ;  /* 0x0000000503027227 */ /* 0x000fe200078e0002 */
[----:B------:R-:W-:Y:S03]  /*07d0*/  STL [R1+0x328], RZ ;  /* 0x000328ff01007387 */ /* 0x000fe60000100800 */
[----:B------:R-:W-:Y:S01]  /*07e0*/  IMAD.MOV R3, RZ, RZ, -R8 ;  /* 0x000000ffff037224 */ /* 0x000fe200078e0a08 */
        /* <DEDUP_REMOVED lines=18> */
[----:B------:R-:W-:Y:S04]  /*0910*/  STL [R1+0x380], RZ ;  /* 0x000380ff01007387 */ /* 0x000fe80000100800 */
[----:B------:R-:W-:Y:S02]  /*0920*/  STL [R1+0x384], RZ ;  /* 0x000384ff01007387 */ /* 0x000fe40000100800 */
[----:B------:R-:W-:-:S02]  /*0930*/  @P0 VIADD R0, R0, 0x1 ;  /* 0x0000000100000836 */ /* 0x000fc40000000000 */
[----:B------:R-:W-:Y:S04]  /*0940*/  STL [R1+0x388], RZ ;  /* 0x000388ff01007387 */ /* 0x000fe80000100800 */
[----:B------:R-:W-:Y:S01]  /*0950*/  STL [R1+0x38c], RZ ;  /* 0x00038cff01007387 */ /* 0x000fe20000100800 */
[----:B------:R-:W-:Y:S01]  /*0960*/  @!P2 IMAD.MOV R0, RZ, RZ, -R0 ;  /* 0x000000ffff00a224 */ /* 0x000fe200078e0a00 */
[----:B------:R-:W-:Y:S02]  /*0970*/  @!P1 LOP3.LUT R0, RZ, R11, RZ, 0x33, !PT ;  /* 0x0000000bff009212 */ /* 0x000fe400078e33ff */
[----:B------:R-:W-:Y:S03]  /*0980*/  STL [R1+0x3a0], RZ ;  /* 0x0003a0ff01007387 */ /* 0x000fe60000100800 */
[----:B------:R-:W-:Y:S01]  /*0990*/  IMAD.MOV R2, RZ, RZ, -R0 ;  /* 0x000000ffff027224 */ /* 0x000fe200078e0a00 */
[----:B------:R-:W-:Y:S01]  /*09a0*/  STL [R1+0x3a4], RZ ;  /* 0x0003a4ff01007387 */ /* 0x000fe20000100800 */
[----:B------:R-:W-:-:S02]  /*09b0*/  IMAD.SHL.U32 R0, R0, 0x100, RZ ;  /* 0x0000010000007824 */ /* 0x000fc400078e00ff */
[----:B------:R-:W-:Y:S01]  /*09c0*/  IMAD R2, R11, R2, R4 ;  /* 0x000000020b027224 */ /* 0x000fe200078e0204 */
[----:B------:R-:W-:Y:S01]  /*09d0*/  STL [R1+0x3a8], RZ ;  /* 0x0003a8ff01007387 */ /* 0x000fe20000100800 */
[----:B------:R-:W-:Y:S02]  /*09e0*/  VIADD R5, R0, 0x2 ;  /* 0x0000000200057836 */ /* 0x000fe40000000000 */
[----:B------:R-:W-:Y:S01]  /*09f0*/  IMAD.IADD R2, R6, 0x1, R2 ;  /* 0x0000000106027824 */ /* 0x000fe200078e0202 */
[----:B------:R-:W-:Y:S01]  /*0a00*/  STL [R1+0x3ac], RZ ;  /* 0x0003acff01007387 */ /* 0x000fe20000100800 */
[C---:B------:R-:W-:Y:S02]  /*0a10*/  VIADD R6, R0.reuse, 0x1 ;  /* 0x0000000100067836 */ /* 0x040fe40000000000 */
[C---:B------:R-:W-:Y:S01]  /*0a20*/  VIADD R4, R0.reuse, 0x3 ;  /* 0x0000000300047836 */ /* 0x040fe20000000000 */
[----:B------:R-:W-:Y:S01]  /*0a30*/  STL [R1+0x3c0], RZ ;  /* 0x0003c0ff01007387 */ /* 0x000fe20000100800 */
[----:B------:R-:W-:-:S02]  /*0a40*/  VIADD R52, R0, 0x22 ;  /* 0x0000002200347836 */ /* 0x000fc40000000000 */
[C---:B------:R-:W-:Y:S01]  /*0a50*/  VIADD R51, R0.reuse, 0xa6 ;  /* 0x000000a600337836 */ /* 0x040fe20000000000 */
[----:B------:R-:W-:Y:S01]  /*0a60*/  STL [R1+0x3c4], RZ ;  /* 0x0003c4ff01007387 */ /* 0x000fe20000100800 */
[C---:B------:R-:W-:Y:S02]  /*0a70*/  VIADD R25, R0.reuse, 0xb3 ;  /* 0x000000b300197836 */ /* 0x040fe40000000000 */
[C---:B------:R-:W-:Y:S01]  /*0a80*/  VIADD R48, R0.reuse, 0xb5 ;  /* 0x000000b500307836 */ /* 0x040fe20000000000 */
        /* <DEDUP_REMOVED lines=72> */
[----:B------:R-:W-:Y:S04]  /*0f10*/  STL [R1+0x498], RZ ;  /* 0x000498ff01007387 */ /* 0x000fe80000100800 */
        /* <DEDUP_REMOVED lines=921> */
[----:B------:R-:W-:Y:S04]  /*48b0*/  STL [R1+0x70], R0 ;  /* 0x0000700001007387 */ /* 0x000fe80000100800 */
[----:B------:R0:W-:Y:S04]  /*48c0*/  STL [R1+0x2a38], R6 ;  /* 0x002a380601007387 */ /* 0x0001e80000100800 */
[----:B------:R1:W-:Y:S04]  /*48d0*/  STL [R1+0x2a34], R5 ;  /* 0x002a340501007387 */ /* 0x0003e80000100800 */
[----:B------:R2:W-:Y:S01]  /*48e0*/  STL [R1+0x2b5c], R4 ;  /* 0x002b5c0401007387 */ /* 0x0005e20000100800 */
[C---:B0-----:R-:W-:Y:S01]  /*48f0*/  VIADD R6, R0.reuse, 0x4 ;  /* 0x0000000400067836 */ /* 0x041fe20000000000 */
[----:B------:R-:W0:Y:S01]  /*4900*/  S2R R10, SR_TID.X ;  /* 0x00000000000a7919 */ /* 0x000e220000002100 */
[----:B-1----:R-:W-:-:S03]  /*4910*/  VIADD R5, R0, 0x5 ;  /* 0x0000000500057836 */ /* 0x002fc60000000000 */
[----:B------:R1:W-:Y:S01]  /*4920*/  STL [R1+0x2b58], R6 ;  /* 0x002b580601007387 */ /* 0x0003e20000100800 */
[----:B--2---:R-:W-:-:S03]  /*4930*/  VIADD R4, R0, 0x6 ;  /* 0x0000000600047836 */ /* 0x004fc60000000000 */
[----:B------:R2:W-:Y:S04]  /*4940*/  STL [R1+0x2b54], R5 ;  /* 0x002b540501007387 */ /* 0x0005e80000100800 */
[----:B------:R3:W-:Y:S01]  /*4950*/  STL [R1+0x2b50], R4 ;  /* 0x002b500401007387 */ /* 0x0007e20000100800 */
[C---:B-1----:R-:W-:Y:S02]  /*4960*/  VIADD R6, R0.reuse, 0x7 ;  /* 0x0000000700067836 */ /* 0x042fe40000000000 */
[----:B--2---:R-:W-:-:S03]  /*4970*/  VIADD R5, R0, 0x8 ;  /* 0x0000000800057836 */ /* 0x004fc60000000000 */
[----:B------:R1:W-:Y:S01]  /*4980*/  STL [R1+0x2b4c], R6 ;  /* 0x002b4c0601007387 */ /* 0x0003e20000100800 */
[----:B---3--:R-:W-:-:S03]  /*4990*/  VIADD R4, R0, 0x9 ;  /* 0x0000000900047836 */ /* 0x008fc60000000000 */
[----:B------:R2:W-:Y:S04]  /*49a0*/  STL [R1+0x2b48], R5 ;  /* 0x002b480501007387 */ /* 0x0005e80000100800 */
[----:B------:R3:W-:Y:S01]  /*49b0*/  STL [R1+0x2b44], R4 ;  /* 0x002b440401007387 */ /* 0x0007e20000100800 */
[----:B-1----:R-:W-:Y:S01]  /*49c0*/  VIADD R6, R0, 0xa ;  /* 0x0000000a00067836 */ /* 0x002fe20000000000 */
[----:B0-----:R-:W-:Y:S01]  /*49d0*/  LOP3.LUT R3, R10, 0x1f, RZ, 0xc0, !PT ;  /* 0x0000001f0a037812 */ /* 0x001fe200078ec0ff */
[----:B--2---:R-:W-:-:S03]  /*49e0*/  VIADD R5, R0, 0xb ;  /* 0x0000000b00057836 */ /* 0x004fc60000000000 */
[----:B------:R0:W-:Y:S01]  /*49f0*/  STL [R1+0x2b40], R6 ;  /* 0x002b400601007387 */ /* 0x0001e20000100800 */
[C---:B------:R-:W-:Y:S02]  /*4a00*/  VIADD R10, R0.reuse, 0xf7 ;  /* 0x000000f7000a7836 */ /* 0x040fe40000000000 */
[----:B---3--:R-:W-:Y:S01]  /*4a10*/  VIADD R4, R0, 0xc ;  /* 0x0000000c00047836 */ /* 0x008fe20000000000 */
[----:B------:R1:W-:Y:S01]  /*4a20*/  STL [R1+0x2b3c], R5 ;  /* 0x002b3c0501007387 */ /* 0x0003e20000100800 */
[----:B------:R-:W-:Y:S02]  /*4a30*/  IMAD R24, R2, 0x80, R3 ;  /* 0x0000008002187824 */ /* 0x000fe400078e0203 */
[C---:B------:R-:W-:Y:S01]  /*4a40*/  VIADD R2, R0.reuse, 0xb8 ;  /* 0x000000b800027836 */ /* 0x040fe20000000000 */
[----:B------:R2:W-:Y:S01]  /*4a50*/  STL [R1+0x2b38], R4 ;  /* 0x002b380401007387 */ /* 0x0005e20000100800 */
[C---:B------:R-:W-:Y:S02]  /*4a60*/  VIADD R3, R0.reuse, 0xb9 ;  /* 0x000000b900037836 */ /* 0x040fe40000000000 */
[----:B0-----:R-:W-:-:S02]  /*4a70*/  VIADD R6, R0, 0xd ;  /* 0x0000000d00067836 */ /* 0x001fc40000000000 */
[----:B------:R-:W-:Y:S02]  /*4a80*/  VIADD R59, R24, 0x20 ;  /* 0x00000020183b7836 */ /* 0x000fe40000000000 */
[C---:B-1----:R-:W-:Y:S01]  /*4a90*/  VIADD R5, R0.reuse, 0xe ;  /* 0x0000000e00057836 */ /* 0x042fe20000000000 */
[----:B------:R0:W-:Y:S01]  /*4aa0*/  STL [R1+0x2b34], R6 ;  /* 0x002b340601007387 */ /* 0x0001e20000100800 */
[----:B--2---:R-:W-:-:S03]  /*4ab0*/  VIADD R4, R0, 0xf ;  /* 0x0000000f00047836 */ /* 0x004fc60000000000 */
[----:B------:R1:W-:Y:S04]  /*4ac0*/  STL [R1+0x2b30], R5 ;  /* 0x002b300501007387 */ /* 0x0003e80000100800 */
[----:B------:R2:W-:Y:S01]  /*4ad0*/  STL [R1+0x2b2c], R4 ;  /* 0x002b2c0401007387 */ /* 0x0005e20000100800 */
[C---:B0-----:R-:W-:Y:S02]  /*4ae0*/  VIADD R6, R0.reuse, 0x10 ;  /* 0x0000001000067836 */ /* 0x041fe40000000000 */
[----:B-1----:R-:W-:-:S03]  /*4af0*/  VIADD R5, R0, 0x11 ;  /* 0x0000001100057836 */ /* 0x002fc60000000000 */
        /* <DEDUP_REMOVED lines=38> */
[----:B------:R-:W-:Y:S04]  /*4d60*/  STL [R1+0x2ae0], R52 ;  /* 0x002ae03401007387 */ /* 0x000fe80000100800 */
[----:B------:R1:W-:Y:S01]  /*4d70*/  STL [R1+0x2ad8], R5 ;  /* 0x002ad80501007387 */ /* 0x0003e20000100800 */
[----:B0-----:R-:W-:-:S03]  /*4d80*/  VIADD R6, R0, 0x28 ;  /* 0x0000002800067836 */ /* 0x001fc60000000000 */
[----:B------:R0:W-:Y:S01]  /*4d90*/  STL [R1+0x2ad4], R4 ;  /* 0x002ad40401007387 */ /* 0x0001e20000100800 */
[C---:B-1----:R-:W-:Y:S02]  /*4da0*/  VIADD R5, R0.reuse, 0x26 ;  /* 0x0000002600057836 */ /* 0x042fe40000000000 */
[----:B0-----:R-:W-:-:S03]  /*4db0*/  VIADD R4, R0, 0x27 ;  /* 0x0000002700047836 */ /* 0x001fc60000000000 */
[----:B------:R0:W-:Y:S04]  /*4dc0*/  STL [R1+0x2ad0], R5 ;  /* 0x002ad00501007387 */ /* 0x0001e80000100800 */
        /* <DEDUP_REMOVED lines=254> */
[----:B0-----:R-:W-:-:S03]  /*5db0*/  VIADD R5, R0, 0xa8 ;  /* 0x000000a800057836 */ /* 0x001fc60000000000 */
[----:B------:R-:W-:Y:S01]  /*5dc0*/  STL [R1+0x28c4], R51 ;  /* 0x0028c43301007387 */ /* 0x000fe20000100800 */
        /* <DEDUP_REMOVED lines=21> */
[----:B------:R1:W-:Y:S01]  /*5f20*/  STL [R1+0x1174], R4 ;  /* 0x0011740401007387 */ /* 0x0003e20000100800 */
[C---:B0-----:R-:W-:Y:S02]  /*5f30*/  VIADD R5, R0.reuse, 0xb4 ;  /* 0x000000b400057836 */ /* 0x041fe40000000000 */
[----:B-1----:R-:W-:-:S03]  /*5f40*/  VIADD R4, R0, 0xb6 ;  /* 0x000000b600047836 */ /* 0x002fc60000000000 */
[----:B------:R0:W-:Y:S04]  /*5f50*/  STL [R1+0x116c], R5 ;  /* 0x00116c0501007387 */ /* 0x0001e80000100800 */
[----:B------:R-:W-:Y:S04]  /*5f60*/  STL [R1+0x1170], R25 ;  /* 0x0011701901007387 */ /* 0x000fe80000100800 */
[----:B------:R1:W-:Y:S01]  /*5f70*/  STL [R1+0x1164], R4 ;  /* 0x0011640401007387 */ /* 0x0003e20000100800 */
[----:B0-----:R-:W-:-:S03]  /*5f80*/  VIADD R5, R0, 0xc1 ;  /* 0x000000c100057836 */ /* 0x001fc60000000000 */
[----:B------:R-:W-:Y:S04]  /*5f90*/  STL [R1+0x1168], R48 ;  /* 0x0011683001007387 */ /* 0x000fe80000100800 */
[----:B------:R-:W-:Y:S01]  /*5fa0*/  STL [R1+0x1160], R49 ;  /* 0x0011603101007387 */ /* 0x000fe20000100800 */
[----:B-1----:R-:W-:-:S03]  /*5fb0*/  VIADD R4, R0, 0xbb ;  /* 0x000000bb00047836 */ /* 0x002fc60000000000 */
[----:B------:R0:W-:Y:S04]  /*5fc0*/  STL [R1+0x115c], R2 ;  /* 0x00115c0201007387 */ /* 0x0001e80000100800 */
[----:B------:R-:W-:Y:S04]  /*5fd0*/  STL [R1+0x1130], R24 ;  /* 0x0011301801007387 */ /* 0x000fe80000100800 */
[----:B------:R1:W-:Y:S01]  /*5fe0*/  STL [R1+0x1158], R3 ;  /* 0x0011580301007387 */ /* 0x0003e20000100800 */
[----:B0-----:R-:W-:-:S05]  /*5ff0*/  VIADD R2, R0, 0xba ;  /* 0x000000ba00027836 */ /* 0x001fca0000000000 */
[----:B------:R0:W-:Y:S01]  /*6000*/  STL [R1+0x1154], R2 ;  /* 0x0011540201007387 */ /* 0x0001e20000100800 */
[----:B-1----:R-:W-:-:S03]  /*6010*/  VIADD R3, R0, 0xbc ;  /* 0x000000bc00037836 */ /* 0x002fc60000000000 */
        /* <DEDUP_REMOVED lines=9> */
[----:B------:R0:W-:Y:S01]  /*60b0*/  STL [R1+0x8c], R5 ;  /* 0x00008c0501007387 */ /* 0x0001e20000100800 */
[----:B-1----:R-:W-:-:S03]  /*60c0*/  VIADD R4, R0, 0xc3 ;  /* 0x000000c300047836 */ /* 0x002fc60000000000 */
[----:B------:R-:W-:Y:S01]  /*60d0*/  STL [R1+0x90], R2 ;  /* 0x0000900201007387 */ /* 0x000fe20000100800 */
[C---:B--2---:R-:W-:Y:S02]  /*60e0*/  VIADD R3, R0.reuse, 0xc2 ;  /* 0x000000c200037836 */ /* 0x044fe40000000000 */
[----:B0-----:R-:W-:-:S03]  /*60f0*/  VIADD R5, R0, 0xc5 ;  /* 0x000000c500057836 */ /* 0x001fc60000000000 */
[----:B------:R0:W-:Y:S04]  /*6100*/  STL [R1+0x88], R3 ;  /* 0x0000880301007387 */ /* 0x0001e80000100800 */
[----:B------:R1:W-:Y:S01]  /*6110*/  STL [R1+0x84], R4 ;  /* 0x0000840401007387 */ /* 0x0003e20000100800 */
[C---:B0-----:R-:W-:Y:S02]  /*6120*/  VIADD R3, R0.reuse, 0xc4 ;  /* 0x000000c400037836 */ /* 0x041fe40000000000 */
[----:B-1----:R-:W-:-:S03]  /*6130*/  VIADD R4, R0, 0xc6 ;  /* 0x000000c600047836 */ /* 0x002fc60000000000 */
        /* <DEDUP_REMOVED lines=8> */
[----:B------:R-:W-:Y:S01]  /*61c0*/  STL [R1+0xc], R50 ;  /* 0x00000c3201007387 */ /* 0x000fe20000100800 */
[----:B0-----:R-:W-:-:S03]  /*61d0*/  VIADD R3, R0, 0xcb ;  /* 0x000000cb00037836 */ /* 0x001fc60000000000 */
[----:B------:R0:W-:Y:S01]  /*61e0*/  STL [R1+0x4], R4 ;  /* 0x0000040401007387 */ /* 0x0001e20000100800 */
[----:B-1----:R-:W-:-:S03]  /*61f0*/  VIADD R5, R0, 0xfc ;  /* 0x000000fc00057836 */ /* 0x002fc60000000000 */
[----:B------:R1:W-:Y:S04]  /*6200*/  STL [R1], R3 ;  /* 0x0000000301007387 */ /* 0x0003e80000100800 */
[----:B------:R2:W-:Y:S01]  /*6210*/  STL [R1+0x113c], R59 ;  /* 0x00113c3b01007387 */ /* 0x0005e20000100800 */
[C---:B0-----:R-:W-:Y:S02]  /*6220*/  VIADD R4, R0.reuse, 0xfd ;  /* 0x000000fd00047836 */ /* 0x041fe40000000000 */
[C---:B-1----:R-:W-:Y:S02]  /*6230*/  VIADD R3, R0.reuse, 0xfe ;  /* 0x000000fe00037836 */ /* 0x042fe40000000000 */
[----:B------:R-:W-:Y:S02]  /*6240*/  VIADD R0, R0, 0xff ;  /* 0x000000ff00007836 */ /* 0x000fe40000000000 */
[----:B--2---:R-:W-:-:S02]  /*6250*/  VIADD R59, R24, 0x40 ;  /* 0x00000040183b7836 */ /* 0x004fc40000000000 */
[----:B------:R-:W-:-:S03]  /*6260*/  VIADD R24, R24, 0x60 ;  /* 0x0000006018187836 */ /* 0x000fc60000000000 */
[----:B------:R0:W-:Y:S04]  /*6270*/  STL [R1+0x1138], R59 ;  /* 0x0011383b01007387 */ /* 0x0001e80000100800 */
[----:B0-----:R0:W5:Y:S04]  /*6280*/  LDL.LU R59, [R1+0x2b64] ;  /* 0x002b6400013b7983 */ /* 0x0011680000300800 */
[----:B------:R1:W-:Y:S04]  /*6290*/  STL [R1+0x1134], R24 ;  /* 0x0011341801007387 */ /* 0x0003e80000100800 */
[----:B-1----:R0:W5:Y:S01]  /*62a0*/  LDL.LU R24, [R1+0x2b60] ;  /* 0x002b600001187983 */ /* 0x0021620000300800 */
[----:B----4-:R-:W-:Y:S05]  /*62b0*/  BRA.U !UP0, `(.L_x_0) ;  /* 0x000004c9087c7547 */ /* 0x010fea000b800000 */
[----:B------:R1:W-:Y:S01]  /*62c0*/  STL [R1+0x2d08], R43 ;  /* 0x002d082b01007387 */ /* 0x0003e20000100800 */
[----:B-----5:R-:W-:Y:S01]  /*62d0*/  IABS R59, R59 ;  /* 0x0000003b003b7213 */ /* 0x020fe20000000000 */
[----:B------:R-:W-:Y:S01]  /*62e0*/  IMAD.MOV.U32 R24, RZ, RZ, RZ ;  /* 0x000000ffff187224 */ /* 0x000fe200078e00ff */
[----:B------:R-:W-:Y:S01]  /*62f0*/  ISETP.GE.AND P0, PT, R0, RZ, PT ;  /* 0x000000ff0000720c */ /* 0x000fe20003f06270 */
[----:B------:R-:W2:Y:S01]  /*6300*/  LDCU UR6, c[0x0][0x3ac] ;  /* 0x00007580ff0677ac */ /* 0x000ea20008000800 */
[----:B------:R-:W-:Y:S02]  /*6310*/  ISETP.GE.AND P5, PT, R3, RZ, PT ;  /* 0x000000ff0300720c */ /* 0x000fe40003fa6270 */
[----:B------:R-:W-:Y:S01]  /*6320*/  ISETP.GE.AND P4, PT, R4, RZ, PT ;  /* 0x000000ff0400720c */ /* 0x000fe20003f86270 */
[----:B------:R-:W3:Y:S01]  /*6330*/  LDCU.64 UR8, c[0x0][0x388] ;  /* 0x00007100ff0877ac */ /* 0x000ee20008000a00 */
[----:B-1----:R-:W4:Y:S01]  /*6340*/  LDL R43, [R1+0x2ad4] ;  /* 0x002ad400012b7983 */ /* 0x002f220000100800 */
[----:B------:R-:W1:Y:S03]  /*6350*/  LDCU UR7, c[0x0][0x3b0] ;  /* 0x00007600ff0777ac */ /* 0x000e660008000800 */
[----:B------:R0:W-:Y:S01]  /*6360*/  STL [R1+0x2d04], R44 ;  /* 0x002d042c01007387 */ /* 0x0001e20000100800 */
[----:B------:R-:W1:Y:S01]  /*6370*/  LDCU UR10, c[0x0][0x3a4] ;  /* 0x00007480ff0a77ac */ /* 0x000e620008000800 */
[----:B------:R-:W1:Y:S02]  /*6380*/  LDCU.64 UR12, c[0x0][0x380] ;  /* 0x00007000ff0c77ac */ /* 0x000e640008000a00 */
[----:B0-----:R-:W2:Y:S04]  /*6390*/  LDL R44, [R1+0x1144] ;  /* 0x00114400012c7983 */ /* 0x001ea80000100800 */
[----:B------:R0:W-:Y:S04]  /*63a0*/  STL [R1+0x2d00], R45 ;  /* 0x002d002d01007387 */ /* 0x0001e80000100800 */
[----:B0-----:R-:W2:Y:S04]  /*63b0*/  LDL.LU R45, [R1+0x4] ;  /* 0x00000400012d7983 */ /* 0x001ea80000300800 */
[----:B------:R0:W-:Y:S04]  /*63c0*/  STL [R1+0x2cfc], R46 ;  /* 0x002cfc2e01007387 */ /* 0x0001e80000100800 */
[----:B0-----:R-:W3:Y:S04]  /*63d0*/  LDL.LU R46, [R1] ;  /* 0x00000000012e7983 */ /* 0x001ee80000300800 */
[----:B------:R0:W-:Y:S04]  /*63e0*/  STL [R1+0x2cf8], R47 ;  /* 0x002cf82f01007387 */ /* 0x0001e80000100800 */
[----:B0-----:R-:W3:Y:S04]  /*63f0*/  LDL R47, [R1+0x214c] ;  /* 0x00214c00012f7983 */ /* 0x001ee80000100800 */
[----:B------:R0:W-:Y:S04]  /*6400*/  STL [R1+0x2cf4], R53 ;  /* 0x002cf43501007387 */ /* 0x0001e80000100800 */
[----:B0-----:R-:W3:Y:S04]  /*6410*/  LDL R53, [R1+0x2af0] ;  /* 0x002af00001357983 */ /* 0x001ee80000100800 */
[----:B------:R0:W-:Y:S04]  /*6420*/  STL [R1+0x2cf0], R54 ;  /* 0x002cf03601007387 */ /* 0x0001e80000100800 */
[----:B------:R1:W-:Y:S04]  /*6430*/  STL [R1+0x2cec], R55 ;  /* 0x002cec3701007387 */ /* 0x0003e80000100800 */
[----:B------:R1:W-:Y:S01]  /*6440*/  STL [R1+0x2ce8], R56 ;  /* 0x002ce83801007387 */ /* 0x0003e20000100800 */
[----:B0-----:R-:W-:Y:S01]  /*6450*/  IMAD.MOV.U32 R54, RZ, RZ, R48 ;  /* 0x000000ffff367224 */ /* 0x001fe200078e0030 */
[----:B------:R-:W-:-:S02]  /*6460*/  IABS R48, R3 ;  /* 0x0000000300307213 */ /* 0x000fc40000000000 */
[----:B------:R4:W-:Y:S01]  /*6470*/  STL [R1+0x2ce4], R57 ;  /* 0x002ce43901007387 */ /* 0x0009e20000100800 */
[----:B-1----:R-:W-:-:S03]  /*6480*/  IMAD.MOV.U32 R55, RZ, RZ, R50 ;  /* 0x000000ffff377224 */ /* 0x002fc600078e0032 */
[----:B------:R-:W-:Y:S01]  /*6490*/  STL [R1+0x2ce0], R58 ;  /* 0x002ce03a01007387 */ /* 0x000fe20000100800 */
[----:B------:R-:W-:-:S03]  /*64a0*/  IMAD.MOV.U32 R56, RZ, RZ, R52 ;  /* 0x000000ffff387224 */ /* 0x000fc600078e0034 */
[----:B------:R-:W-:Y:S04]  /*64b0*/  STL [R1+0x2cdc], R60 ;  /* 0x002cdc3c01007387 */ /* 0x000fe80000100800 */
[----:B------:R2:W-:Y:S01]  /*64c0*/  STL [R1+0x2cd8], R61 ;  /* 0x002cd83d01007387 */ /* 0x0005e20000100800 */
[----:B----4-:R-:W-:Y:S02]  /*64d0*/  IMAD.MOV.U32 R57, RZ, RZ, R43 ;  /* 0x000000ffff397224 */ /* 0x010fe400078e002b */
[----:B------:R-:W-:Y:S02]  /*64e0*/  IMAD.MOV.U32 R43, RZ, RZ, R2 ;  /* 0x000000ffff2b7224 */ /* 0x000fe400078e0002 */
[----:B------:R-:W0:Y:S08]  /*64f0*/  I2F.RP R2, R59 ;  /* 0x0000003b00027306 */ /* 0x000e300000209400 */
[----:B0-----:R-:W0:Y:S01]  /*6500*/  MUFU.RCP R2, R2 ;  /* 0x0000000200027308 */ /* 0x001e220000001000 */
[----:B--2---:R-:W-:-:S02]  /*6510*/  IMAD.MOV.U32 R61, RZ, RZ, R45 ;  /* 0x000000ffff3d7224 */ /* 0x004fc400078e002d */
[----:B------:R-:W-:Y:S02]  /*6520*/  IMAD.MOV.U32 R45, RZ, RZ, R25 ;  /* 0x000000ffff2d7224 */ /* 0x000fe400078e0019 */
[----:B0-----:R-:W-:-:S04]  /*6530*/  VIADD R2, R2, 0xffffffe ;  /* 0x0ffffffe02027836 */ /* 0x001fc80000000000 */
[----:B------:R-:W0:Y:S02]  /*6540*/  F2I.FTZ.U32.TRUNC.NTZ R25, R2 ;  /* 0x0000000200197305 */ /* 0x000e24000021f000 */
[----:B0-----:R-:W-:Y:S02]  /*6550*/  IMAD.MOV R2, RZ, RZ, -R25 ;  /* 0x000000ffff027224 */ /* 0x001fe400078e0a19 */
[----:B---3--:R-:W-:Y:S02]  /*6560*/  IMAD.MOV.U32 R60, RZ, RZ, R47 ;  /* 0x000000ffff3c7224 */ /* 0x008fe400078e002f */
[----:B------:R-:W-:Y:S02]  /*6570*/  IMAD R2, R2, R59, RZ ;  /* 0x0000003b02027224 */ /* 0x000fe400078e02ff */
[----:B------:R-:W-:Y:S01]  /*6580*/  IMAD.MOV.U32 R47, RZ, RZ, R49 ;  /* 0x000000ffff2f7224 */ /* 0x000fe200078e0031 */
[----:B------:R-:W-:Y:S01]  /*6590*/  IABS R49, R0 ;  /* 0x0000000000317213 */ /* 0x000fe20000000000 */
[----:B------:R-:W-:Y:S01]  /*65a0*/  IMAD.HI.U32 R2, R25, R2, R24 ;  /* 0x0000000219027227 */ /* 0x000fe200078e0018 */
[----:B------:R-:W-:-:S05]  /*65b0*/  IABS R25, R4 ;  /* 0x0000000400197213 */ /* 0x000fca0000000000 */
[----:B------:R-:W-:-:S04]  /*65c0*/  IMAD.HI.U32 R50, R2, R48, RZ ;  /* 0x0000003002327227 */ /* 0x000fc800078e00ff */
[----:B------:R-:W-:Y:S02]  /*65d0*/  IMAD.MOV.U32 R58, RZ, RZ, R53 ;  /* 0x000000ffff3a7224 */ /* 0x000fe400078e0035 */
[----:B------:R-:W-:Y:S02]  /*65e0*/  IMAD.MOV.U32 R53, RZ, RZ, R51 ;  /* 0x000000ffff357224 */ /* 0x000fe400078e0033 */
[----:B------:R-:W-:-:S04]  /*65f0*/  IMAD.HI.U32 R51, R2, R49, RZ ;  /* 0x0000003102337227 */ /* 0x000fc800078e00ff */
[----:B------:R-:W-:Y:S02]  /*6600*/  IMAD.MOV R51, RZ, RZ, -R51 ;  /* 0x000000ffff337224 */ /* 0x000fe400078e0a33 */
[----:B------:R-:W-:Y:S02]  /*6610*/  IMAD.MOV R50, RZ, RZ, -R50 ;  /* 0x000000ffff327224 */ /* 0x000fe400078e0a32 */
[C---:B------:R-:W-:Y:S01]  /*6620*/  IMAD R49, R59.reuse, R51, R49 ;  /* 0x000000333b317224 */ /* 0x040fe200078e0231 */
[----:B------:R-:W-:Y:S01]  /*6630*/  IABS R51, R5 ;  /* 0x0000000500337213 */ /* 0x000fe20000000000 */
[C---:B------:R-:W-:Y:S01]  /*6640*/  IMAD R48, R59.reuse, R50, R48 ;  /* 0x000000323b307224 */ /* 0x040fe200078e0230 */
[----:B------:R-:W-:Y:S01]  /*6650*/  IABS R50, R7 ;  /* 0x0000000700327213 */ /* 0x000fe20000000000 */
[C---:B------:R-:W-:Y:S01]  /*6660*/  IMAD.HI.U32 R24, R2.reuse, R25, RZ ;  /* 0x0000001902187227 */ /* 0x040fe200078e00ff */
[C---:B------:R-:W-:Y:S02]  /*6670*/  ISETP.GT.U32.AND P1, PT, R59.reuse, R49, PT ;  /* 0x000000313b00720c */ /* 0x040fe40003f24070 */
[----:B------:R-:W-:Y:S01]  /*6680*/  ISETP.GT.U32.AND P2, PT, R59, R48, PT ;  /* 0x000000303b00720c */ /* 0x000fe20003f44070 */
[----:B------:R-:W-:-:S04]  /*6690*/  IMAD.HI.U32 R0, R2, R51, RZ ;  /* 0x0000003302007227 */ /* 0x000fc800078e00ff */
[----:B------:R-:W-:Y:S02]  /*66a0*/  IMAD.MOV R3, RZ, RZ, -R0 ;  /* 0x000000ffff037224 */ /* 0x000fe400078e0a00 */
[----:B------:R-:W-:-:S04]  /*66b0*/  IMAD.HI.U32 R0, R2, R50, RZ ;  /* 0x0000003202007227 */ /* 0x000fc800078e00ff */
[C---:B------:R-:W-:Y:S02]  /*66c0*/  IMAD R3, R59.reuse, R3, R51 ;  /* 0x000000033b037224 */ /* 0x040fe400078e0233 */
[----:B------:R-:W-:Y:S01]  /*66d0*/  IMAD.MOV R51, RZ, RZ, -R0 ;  /* 0x000000ffff337224 */ /* 0x000fe200078e0a00 */
[----:B------:R-:W-:Y:S01]  /*66e0*/  IABS R0, R8 ;  /* 0x0000000800007213 */ /* 0x000fe20000000000 */
[----:B------:R-:W-:Y:S02]  /*66f0*/  IMAD.MOV R24, RZ, RZ, -R24 ;  /* 0x000000ffff187224 */ /* 0x000fe400078e0a18 */
[C---:B------:R-:W-:Y:S02]  /*6700*/  IMAD R4, R59.reuse, R51, R50 ;  /* 0x000000333b047224 */ /* 0x040fe400078e0232 */
[----:B------:R-:W2:Y:S01]  /*6710*/  LDL R50, [R1+0x2a00] ;  /* 0x002a000001327983 */ /* 0x000ea20000100800 */
[----:B------:R-:W-:Y:S01]  /*6720*/  IMAD R25, R59, R24, R25 ;  /* 0x000000183b197224 */ /* 0x000fe200078e0219 */
[----:B------:R-:W-:Y:S01]  /*6730*/  IABS R24, R6 ;  /* 0x0000000600187213 */ /* 0x000fe20000000000 */
[--C-:B------:R-:W-:Y:S01]  /*6740*/  @!P1 IMAD.IADD R49, R49, 0x1, -R59.reuse ;  /* 0x0000000131319824 */ /* 0x100fe200078e0a3b */
[----:B------:R-:W3:Y:S01]  /*6750*/  LDL R51, [R1+0x1158] ;  /* 0x0011580001337983 */ /* 0x000ee20000100800 */
[----:B------:R-:W-:Y:S01]  /*6760*/  @!P2 IMAD.IADD R48, R48, 0x1, -R59 ;  /* 0x000000013030a824 */ /* 0x000fe200078e0a3b */
[C---:B------:R-:W-:Y:S01]  /*6770*/  ISETP.GT.U32.AND P3, PT, R59.reuse, R25, PT ;  /* 0x000000193b00720c */ /* 0x040fe20003f64070 */
[----:B------:R-:W-:Y:S01]  /*6780*/  IMAD.HI.U32 R52, R2, R24, RZ ;  /* 0x0000001802347227 */ /* 0x000fe200078e00ff */
[----:B------:R-:W-:-:S02]  /*6790*/  ISETP.GT.U32.AND P1, PT, R59, R49, PT ;  /* 0x000000313b00720c */ /* 0x000fc40003f24070 */
[----:B------:R-:W-:Y:S01]  /*67a0*/  ISETP.GT.U32.AND P2, PT, R59, R3, PT ;  /* 0x000000033b00720c */ /* 0x000fe20003f44070 */
[----:B------:R-:W-:-:S04]  /*67b0*/  IMAD.MOV R52, RZ, RZ, -R52 ;  /* 0x000000ffff347224 */ /* 0x000fc800078e0a34 */
[----:B------:R-:W-:Y:S02]  /*67c0*/  IMAD R24, R59, R52, R24 ;  /* 0x000000343b187224 */ /* 0x000fe400078e0218 */
[----:B------:R-:W4:Y:S02]  /*67d0*/  LDL R52, [R1+0x1154] ;  /* 0x0011540001347983 */ /* 0x000f240000100800 */
[--C-:B------:R-:W-:Y:S01]  /*67e0*/  @!P3 IMAD.IADD R25, R25, 0x1, -R59.reuse ;  /* 0x000000011919b824 */ /* 0x100fe200078e0a3b */
[----:B------:R-:W-:Y:S01]  /*67f0*/  ISETP.GT.U32.AND P3, PT, R59, R48, PT ;  /* 0x000000303b00720c */ /* 0x000fe20003f64070 */
[----:B------:R-:W-:-:S03]  /*6800*/  @!P1 IMAD.IADD R49, R49, 0x1, -R59 ;  /* 0x0000000131319824 */ /* 0x000fc600078e0a3b */
[----:B------:R-:W-:Y:S01]  /*6810*/  ISETP.GT.U32.AND P6, PT, R59, R25, PT ;  /* 0x000000193b00720c */ /* 0x000fe20003fc4070 */
[----:B------:R-:W-:Y:S01]  /*6820*/  @!P0 IMAD.MOV R49, RZ, RZ, -R49 ;  /* 0x000000ffff318224 */ /* 0x000fe200078e0a31 */
[----:B------:R-:W-:-:S04]  /*6830*/  ISETP.GE.AND P0, PT, R6, RZ, PT ;  /* 0x000000ff0600720c */ /* 0x000fc80003f06270 */
[----:B------:R0:W-:Y:S03]  /*6840*/  STL [R1+0x300], R49 ;  /* 0x0003003101007387 */ /* 0x0001e60000100800 */
[----:B------:R-:W-:Y:S01]  /*6850*/  @!P3 IMAD.IADD R48, R48, 0x1, -R59 ;  /* 0x000000013030b824 */ /* 0x000fe200078e0a3b */
[----:B------:R-:W-:Y:S01]  /*6860*/  ISETP.GE.AND P3, PT, R5, RZ, PT ;  /* 0x000000ff0500720c */ /* 0x000fe20003f66270 */
[----:B------:R-:W-:Y:S01]  /*6870*/  IMAD.HI.U32 R5, R2, R0, RZ ;  /* 0x0000000002057227 */ /* 0x000fe200078e00ff */
[----:B0-----:R-:W-:-:S03]  /*6880*/  IABS R49, R9 ;  /* 0x0000000900317213 */ /* 0x001fc60000000000 */
[----:B--2---:R-:W-:Y:S02]  /*6890*/  IMAD.MOV.U32 R6, RZ, RZ, R50 ;  /* 0x000000ffff067224 */ /* 0x004fe400078e0032 */
[----:B------:R-:W-:Y:S02]  /*68a0*/  IMAD.MOV R50, RZ, RZ, -R5 ;  /* 0x000000ffff327224 */ /* 0x000fe400078e0a05 */
[----:B------:R-:W-:Y:S02]  /*68b0*/  IMAD.MOV.U32 R5, RZ, RZ, R49 ;  /* 0x000000ffff057224 */ /* 0x000fe400078e0031 */
[----:B------:R-:W2:Y:S01]  /*68c0*/  LDL R49, [R1+0x74] ;  /* 0x0000740001317983 */ /* 0x000ea20000100800 */
[----:B------:R-:W-:Y:S01]  /*68d0*/  ISETP.GT.U32.AND P1, PT, R59, R24, PT ;  /* 0x000000183b00720c */ /* 0x000fe20003f24070 */
[----:B------:R-:W-:Y:S01]  /*68e0*/  @!P6 IMAD.IADD R25, R25, 0x1, -R59 ;  /* 0x000000011919e824 */ /* 0x000fe200078e0a3b */
[C---:B------:R-:W-:Y:S01]  /*68f0*/  ISETP.GT.U32.AND P6, PT, R59.reuse, R4, PT ;  /* 0x000000043b00720c */ /* 0x040fe20003fc4070 */
[----:B------:R-:W-:-:S02]  /*6900*/  IMAD R0, R59, R50, R0 ;  /* 0x000000323b007224 */ /* 0x000fc400078e0200 */
[----:B------:R-:W-:-:S05]  /*6910*/  @!P2 IMAD.IADD R3, R3, 0x1, -R59 ;  /* 0x000000010303a824 */ /* 0x000fca00078e0a3b */
[----:B------:R-:W-:-:S03]  /*6920*/  ISETP.GT.U32.AND P2, PT, R59, R3, PT ;  /* 0x000000033b00720c */ /* 0x000fc60003f44070 */
[--C-:B------:R-:W-:Y:S02]  /*6930*/  @!P1 IMAD.IADD R24, R24, 0x1, -R59.reuse ;  /* 0x0000000118189824 */ /* 0x100fe400078e0a3b */
[----:B------:R-:W-:Y:S01]  /*6940*/  @!P6 IMAD.IADD R4, R4, 0x1, -R59 ;  /* 0x000000010404e824 */ /* 0x000fe200078e0a3b */
[----:B------:R-:W-:Y:S01]  /*6950*/  ISETP.GE.AND P1, PT, R7, RZ, PT ;  /* 0x000000ff0700720c */ /* 0x000fe20003f26270 */
[----:B------:R-:W-:-:S03]  /*6960*/  IMAD.MOV.U32 R7, RZ, RZ, R6 ;  /* 0x000000ffff077224 */ /* 0x000fc600078e0006 */
[----:B------:R-:W-:-:S03]  /*6970*/  ISETP.GT.U32.AND P6, PT, R59, R4, PT ;  /* 0x000000043b00720c */ /* 0x000fc60003fc4070 */
[----:B------:R-:W-:Y:S01]  /*6980*/  @!P2 IMAD.IADD R3, R3, 0x1, -R59 ;  /* 0x000000010303a824 */ /* 0x000fe200078e0a3b */
[----:B------:R-:W-:Y:S02]  /*6990*/  ISETP.GT.U32.AND P2, PT, R59, R0, PT ;  /* 0x000000003b00720c */ /* 0x000fe40003f44070 */
[----:B------:R-:W-:Y:S01]  /*69a0*/  IABS R6, R10 ;  /* 0x0000000a00067213 */ /* 0x000fe20000000000 */
[----:B------:R-:W-:Y:S01]  /*69b0*/  @!P3 IMAD.MOV R3, RZ, RZ, -R3 ;  /* 0x000000ffff03b224 */ /* 0x000fe200078e0a03 */
[----:B------:R-:W-:-:S05]  /*69c0*/  ISETP.GE.AND P3, PT, R9, RZ, PT ;  /* 0x000000ff0900720c */ /* 0x000fca0003f66270 */
[----:B------:R-:W-:-:S04]  /*69d0*/  @!P6 IMAD.IADD R4, R4, 0x1, -R59 ;  /* 0x000000010404e824 */ /* 0x000fc800078e0a3b */
[----:B------:R-:W-:Y:S02]  /*69e0*/  @!P2 IMAD.IADD R0, R0, 0x1, -R59 ;  /* 0x000000010000a824 */ /* 0x000fe400078e0a3b */
[----:B--2---:R-:W-:Y:S02]  /*69f0*/  IMAD.MOV.U32 R50, RZ, RZ, R49 ;  /* 0x000000ffff327224 */ /* 0x004fe400078e0031 */
[----:B------:R-:W-:Y:S02]  /*6a00*/  IMAD.MOV.U32 R49, RZ, RZ, R60 ;  /* 0x000000ffff317224 */ /* 0x000fe400078e003c */
[----:B------:R-:W-:Y:S02]  /*6a10*/  IMAD.MOV.U32 R60, RZ, RZ, R44 ;  /* 0x000000ffff3c7224 */ /* 0x000fe400078e002c */
[----:B------:R-:W-:-:S04]  /*6a20*/  IMAD.MOV.U32 R44, RZ, RZ, R48 ;  /* 0x000000ffff2c7224 */ /* 0x000fc800078e0030 */
[----:B------:R-:W-:Y:S01]  /*6a30*/  @!P5 IMAD.MOV R44, RZ, RZ, -R44 ;  /* 0x000000ffff2cd224 */ /* 0x000fe200078e0a2c */
[----:B------:R-:W-:-:S04]  /*6a40*/  ISETP.GT.U32.AND P5, PT, R59, R24, PT ;  /* 0x000000183b00720c */ /* 0x000fc80003fa4070 */
[----:B------:R0:W-:Y:S09]  /*6a50*/  STL [R1+0x304], R44 ;  /* 0x0003042c01007387 */ /* 0x0001f20000100800 */
[----:B------:R-:W-:Y:S02]  /*6a60*/  @!P5 IMAD.IADD R24, R24, 0x1, -R59 ;  /* 0x000000011818d824 */ /* 0x000fe400078e0a3b */
[----:B0-----:R-:W-:-:S02]  /*6a70*/  IMAD.MOV.U32 R44, RZ, RZ, R43 ;  /* 0x000000ffff2c7224 */ /* 0x001fc400078e002b */
[----:B------:R-:W-:Y:S01]  /*6a80*/  IMAD.MOV.U32 R43, RZ, RZ, R25 ;  /* 0x000000ffff2b7224 */ /* 0x000fe200078e0019 */
[----:B------:R-:W-:Y:S01]  /*6a90*/  ISETP.GE.AND P5, PT, R10, RZ, PT ;  /* 0x000000ff0a00720c */ /* 0x000fe20003fa6270 */
[----:B------:R-:W-:Y:S01]  /*6aa0*/  IMAD.MOV.U32 R10, RZ, RZ, R44 ;  /* 0x000000ffff0a7224 */ /* 0x000fe200078e002c */
[----:B------:R-:W2:Y:S01]  /*6ab0*/  LDL R25, [R1+0x28c0] ;  /* 0x0028c00001197983 */ /* 0x000ea20000100800 */
[----:B------:R-:W-:Y:S01]  /*6ac0*/  @!P4 IMAD.MOV R43, RZ, RZ, -R43 ;  /* 0x000000ffff2bc224 */ /* 0x000fe200078e0a2b */
[----:B------:R-:W-:Y:S01]  /*6ad0*/  ISETP.GE.AND P4, PT, R8, RZ, PT ;  /* 0x000000ff0800720c */ /* 0x000fe20003f86270 */
[----:B------:R-:W-:Y:S02]  /*6ae0*/  IMAD.MOV.U32 R44, RZ, RZ, R24 ;  /* 0x000000ffff2c7224 */ /* 0x000fe400078e0018 */
[----:B------:R-:W-:Y:S01]  /*6af0*/  IMAD.HI.U32 R8, R2, R6, RZ ;  /* 0x0000000602087227 */ /* 0x000fe200078e00ff */
[----:B------:R0:W-:Y:S03]  /*6b00*/  STL [R1+0x308], R43 ;  /* 0x0003082b01007387 */ /* 0x0001e60000100800 */
[----:B------:R-:W-:-:S02]  /*6b10*/  @!P0 IMAD.MOV R44, RZ, RZ, -R44 ;  /* 0x000000ffff2c8224 */ /* 0x000fc400078e0a2c */
[----:B------:R-:W-:Y:S01]  /*6b20*/  IMAD.MOV R9, RZ, RZ, -R8 ;  /* 0x000000ffff097224 */ /* 0x000fe200078e0a08 */
[----:B0-----:R-:W2:Y:S03]  /*6b30*/  LDL.LU R43, [R1+0x2d08] ;  /* 0x002d0800012b7983 */ /* 0x001ea60000300800 */
[C---:B------:R-:W-:Y:S01]  /*6b40*/  IMAD R9, R59.reuse, R9, R6 ;  /* 0x000000093b097224 */ /* 0x040fe200078e0206 */
[----:B------:R-:W-:Y:S04]  /*6b50*/  STL [R1+0x30c], R3 ;  /* 0x00030c0301007387 */ /* 0x000fe80000100800 */
[----:B------:R0:W-:Y:S01]  /*6b60*/  STL [R1+0x310], R44 ;  /* 0x0003102c01007387 */ /* 0x0001e20000100800 */
[----:B------:R-:W-:Y:S01]  /*6b70*/  ISETP.GT.U32.AND P0, PT, R59, R0, PT ;  /* 0x000000003b00720c */ /* 0x000fe20003f04070 */
[----:B0-----:R-:W-:-:S04]  /*6b80*/  IMAD.MOV.U32 R44, RZ, RZ, R4 ;  /* 0x000000ffff2c7224 */ /* 0x001fc800078e0004 */
[----:B------:R-:W-:Y:S01]  /*6b90*/  @!P1 IMAD.MOV R44, RZ, RZ, -R44 ;  /* 0x000000ffff2c9224 */ /* 0x000fe200078e0a2c */
[----:B------:R-:W-:Y:S01]  /*6ba0*/  ISETP.GT.U32.AND P1, PT, R59, R9, PT ;  /* 0x000000093b00720c */ /* 0x000fe20003f24070 */
[----:B------:R-:W-:Y:S02]  /*6bb0*/  IMAD.MOV.U32 R48, RZ, RZ, R7 ;  /* 0x000000ffff307224 */ /* 0x000fe400078e0007 */
[----:B------:R-:W-:-:S04]  /*6bc0*/  IMAD.HI.U32 R7, R2, R5, RZ ;  /* 0x0000000502077227 */ /* 0x000fc800078e00ff */
[----:B------:R-:W-:Y:S02]  /*6bd0*/  IMAD.MOV R7, RZ, RZ, -R7 ;  /* 0x000000ffff077224 */ /* 0x000fe400078e0a07 */
[----:B------:R-:W-:Y:S02]  /*6be0*/  @!P0 IMAD.IADD R0, R0, 0x1, -R59 ;  /* 0x0000000100008824 */ /* 0x000fe400078e0a3b */
[----:B------:R-:W-:Y:S01]  /*6bf0*/  IMAD R3, R59, R7, R5 ;  /* 0x000000073b037224 */ /* 0x000fe200078e0205 */
[----:B------:R-:W-:Y:S01]  /*6c00*/  IABS R7, R12 ;  /* 0x0000000c00077213 */ /* 0x000fe20000000000 */
[----:B------:R-:W-:Y:S01]  /*6c10*/  @!P1 IMAD.IADD R9, R9, 0x1, -R59 ;  /* 0x0000000109099824 */ /* 0x000fe200078e0a3b */
[----:B------:R-:W-:Y:S01]  /*6c20*/  ISETP.GE.AND P1, PT, R12, RZ, PT ;  /* 0x000000ff0c00720c */ /* 0x000fe20003f26270 */
[----:B------:R0:W-:Y:S01]  /*6c30*/  STL [R1+0x314], R44 ;  /* 0x0003142c01007387 */ /* 0x0001e20000100800 */
[----:B------:R-:W-:Y:S02]  /*6c40*/  IMAD.MOV.U32 R12, RZ, RZ, R45 ;  /* 0x000000ffff0c7224 */ /* 0x000fe400078e002d */
[----:B------:R-:W-:Y:S01]  /*6c50*/  IMAD.MOV.U32 R45, RZ, RZ, R0 ;  /* 0x000000ffff2d7224 */ /* 0x000fe200078e0000 */
[----:B0-----:R-:W2:Y:S04]  /*6c60*/  LDL.LU R44, [R1+0x2d04] ;  /* 0x002d0400012c7983 */ /* 0x001ea80000300800 */
[----:B------:R-:W2:Y:S01]  /*6c70*/  LDL R0, [R1+0x1164] ;  /* 0x0011640001007983 */ /* 0x000ea20000100800 */
[----:B------:R-:W-:-:S02]  /*6c80*/  ISETP.GT.U32.AND P6, PT, R59, R3, PT ;  /* 0x000000033b00720c */ /* 0x000fc40003fc4070 */
[----:B------:R-:W-:Y:S02]  /*6c90*/  ISETP.GE.AND P2, PT, R11, RZ, PT ;  /* 0x000000ff0b00720c */ /* 0x000fe40003f46270 */
[----:B------:R-:W-:Y:S01]  /*6ca0*/  IABS R8, R11 ;  /* 0x0000000b00087213 */ /* 0x000fe20000000000 */
[----:B------:R-:W-:-:S08]  /*6cb0*/  IMAD.HI.U32 R11, R2, R7, RZ ;  /* 0x00000007020b7227 */ /* 0x000fd000078e00ff */
[----:B------:R-:W-:-:S05]  /*6cc0*/  @!P6 IMAD.IADD R3, R3, 0x1, -R59 ;  /* 0x000000010303e824 */ /* 0x000fca00078e0a3b */
[----:B------:R-:W-:Y:S01]  /*6cd0*/  ISETP.GT.U32.AND P6, PT, R59, R3, PT ;  /* 0x000000033b00720c */ /* 0x000fe20003fc4070 */
[----:B------:R-:W-:Y:S02]  /*6ce0*/  IMAD.MOV.U32 R24, RZ, RZ, R10 ;  /* 0x000000ffff187224 */ /* 0x000fe400078e000a */
[----:B------:R-:W-:Y:S02]  /*6cf0*/  IMAD.MOV R4, RZ, RZ, -R11 ;  /* 0x000000ffff047224 */ /* 0x000fe400078e0a0b */
[----:B------:R-:W-:-:S04]  /*6d00*/  IMAD.HI.U32 R10, R2, R8, RZ ;  /* 0x00000008020a7227 */ /* 0x000fc800078e00ff */
[----:B------:R-:W-:Y:S02]  /*6d10*/  IMAD R7, R59, R4, R7 ;  /* 0x000000043b077224 */ /* 0x000fe400078e0207 */
[----:B------:R-:W-:Y:S02]  /*6d20*/  IMAD.MOV R10, RZ, RZ, -R10 ;  /* 0x000000ffff0a7224 */ /* 0x000fe400078e0a0a */
[----:B------:R-:W-:Y:S01]  /*6d30*/  @!P6 IMAD.IADD R3, R3, 0x1, -R59 ;  /* 0x000000010303e824 */ /* 0x000fe200078e0a3b */
[C---:B------:R-:W-:Y:S01]  /*6d40*/  ISETP.GT.U32.AND P6, PT, R59.reuse, R7, PT ;  /* 0x000000073b00720c */ /* 0x040fe20003fc4070 */
[----:B------:R-:W-:Y:S01]  /*6d50*/  IMAD R8, R59, R10, R8 ;  /* 0x0000000a3b087224 */ /* 0x000fe200078e0208 */
[----:B------:R-:W-:-:S04]  /*6d60*/  IABS R6, R13 ;  /* 0x0000000d00067213 */ /* 0x000fc80000000000 */
[----:B------:R-:W-:Y:S01]  /*6d70*/  ISETP.GT.U32.AND P0, PT, R59, R8, PT ;  /* 0x000000083b00720c */ /* 0x000fe20003f04070 */
[----:B------:R-:W-:-:S04]  /*6d80*/  IMAD.HI.U32 R11, R2, R6, RZ ;  /* 0x00000006020b7227 */ /* 0x000fc800078e00ff */
[----:B------:R-:W-:Y:S02]  /*6d90*/  @!P4 IMAD.MOV R45, RZ, RZ, -R45 ;  /* 0x000000ffff2dc224 */ /* 0x000fe400078e0a2d */
[----:B------:R-:W-:Y:S02]  /*6da0*/  IMAD.MOV R11, RZ, RZ, -R11 ;  /* 0x000000ffff0b7224 */ /* 0x000fe400078e0a0b */
[--C-:B------:R-:W-:Y:S01]  /*6db0*/  @!P6 IMAD.IADD R7, R7, 0x1, -R59.reuse ;  /* 0x000000010707e824 */ /* 0x100fe200078e0a3b */
[----:B------:R-:W-:Y:S01]  /*6dc0*/  IABS R4, R15 ;  /* 0x0000000f00047213 */ /* 0x000fe20000000000 */
[----:B------:R0:W-:Y:S01]  /*6dd0*/  STL [R1+0x318], R45 ;  /* 0x0003182d01007387 */ /* 0x0001e20000100800 */
[C---:B------:R-:W-:Y:S02]  /*6de0*/  IMAD R6, R59.reuse, R11, R6 ;  /* 0x0000000b3b067224 */ /* 0x040fe400078e0206 */
[----:B------:R-:W-:Y:S01]  /*6df0*/  @!P0 IMAD.IADD R8, R8, 0x1, -R59 ;  /* 0x0000000108088824 */ /* 0x000fe200078e0a3b */
[----:B------:R-:W-:Y:S01]  /*6e00*/  ISETP.GT.U32.AND P4, PT, R59, R7, PT ;  /* 0x000000073b00720c */ /* 0x000fe20003f84070 */
[----:B------:R-:W-:-:S04]  /*6e10*/  IMAD.HI.U32 R11, R2, R4, RZ ;  /* 0x00000004020b7227 */ /* 0x000fc800078e00ff */
[----:B0-----:R-:W-:Y:S01]  /*6e20*/  IMAD.MOV.U32 R45, RZ, RZ, R3 ;  /* 0x000000ffff2d7224 */ /* 0x001fe200078e0003 */
[----:B------:R-:W-:-:S03]  /*6e30*/  ISETP.GT.U32.AND P6, PT, R59, R8, PT ;  /* 0x000000083b00720c */ /* 0x000fc60003fc4070 */
[----:B------:R-:W-:Y:S01]  /*6e40*/  @!P3 IMAD.MOV R45, RZ, RZ, -R45 ;  /* 0x000000ffff2db224 */ /* 0x000fe200078e0a2d */
[----:B------:R-:W-:Y:S01]  /*6e50*/  ISETP.GT.U32.AND P3, PT, R59, R6, PT ;  /* 0x000000063b00720c */ /* 0x000fe20003f64070 */
[----:B------:R-:W-:-:S04]  /*6e60*/  IMAD.MOV R11, RZ, RZ, -R11 ;  /* 0x000000ffff0b7224 */ /* 0x000fc800078e0a0b */
[----:B------:R-:W-:Y:S02]  /*6e70*/  IMAD R4, R59, R11, R4 ;  /* 0x0000000b3b047224 */ /* 0x000fe400078e0204 */
[--C-:B------:R-:W-:Y:S01]  /*6e80*/  @!P4 IMAD.IADD R7, R7, 0x1, -R59.reuse ;  /* 0x000000010707c824 */ /* 0x100fe200078e0a3b */
[----:B------:R-:W-:Y:S01]  /*6e90*/  ISETP.GE.AND P4, PT, R13, RZ, PT ;  /* 0x000000ff0d00720c */ /* 0x000fe20003f86270 */
[----:B------:R-:W-:Y:S01]  /*6ea0*/  @!P6 IMAD.IADD R8, R8, 0x1, -R59 ;  /* 0x000000010808e824 */ /* 0x000fe200078e0a3b */
[----:B------:R-:W-:-:S03]  /*6eb0*/  IABS R5, R14 ;  /* 0x0000000e00057213 */ /* 0x000fc60000000000 */
[----:B------:R-:W-:Y:S01]  /*6ec0*/  @!P3 IMAD.IADD R6, R6, 0x1, -R59 ;  /* 0x000000010606b824 */ /* 0x000fe200078e0a3b */
[----:B------:R-:W-:Y:S01]  /*6ed0*/  ISETP.GE.AND P3, PT, R14, RZ, PT ;  /* 0x000000ff0e00720c */ /* 0x000fe20003f66270 */
[----:B------:R0:W-:Y:S04]  /*6ee0*/  STL [R1+0x31c], R45 ;  /* 0x00031c2d01007387 */ /* 0x0001e80000100800 */
[----:B0-----:R-:W3:Y:S01]  /*6ef0*/  LDL.LU R45, [R1+0x2d00] ;  /* 0x002d0000012d7983 */ /* 0x001ee20000300800 */
[----:B--2---:R-:W-:-:S04]  /*6f00*/  IMAD.MOV.U32 R11, RZ, RZ, R0 ;  /* 0x000000ffff0b7224 */ /* 0x004fc800078e0000 */
[----:B------:R-:W-:-:S04]  /*6f10*/  IMAD.MOV.U32 R13, RZ, RZ, R11 ;  /* 0x000000ffff0d7224 */ /* 0x000fc800078e000b */
[----:B------:R-:W-:Y:S02]  /*6f20*/  IMAD.MOV.U32 R14, RZ, RZ, R13 ;  /* 0x000000ffff0e7224 */ /* 0x000fe400078e000d */
[----:B------:R-:W-:Y:S02]  /*6f30*/  IMAD.MOV.U32 R13, RZ, RZ, R12 ;  /* 0x000000ffff0d7224 */ /* 0x000fe400078e000c */
[----:B------:R-:W-:Y:S02]  /*6f40*/  IMAD.MOV.U32 R12, RZ, RZ, R61 ;  /* 0x000000ffff0c7224 */ /* 0x000fe400078e003d */
[----:B------:R-:W-:Y:S02]  /*6f50*/  IMAD.MOV.U32 R61, RZ, RZ, R46 ;  /* 0x000000ffff3d7224 */ /* 0x000fe400078e002e */
[----:B------:R-:W-:Y:S02]  /*6f60*/  IMAD.MOV.U32 R46, RZ, RZ, R8 ;  /* 0x000000ffff2e7224 */ /* 0x000fe400078e0008 */
[----:B------:R-:W2:Y:S01]  /*6f70*/  LDL.LU R8, [R1+0x8] ;  /* 0x0000080001087983 */ /* 0x000ea20000300800 */
[----:B------:R-:W-:Y:S01]  /*6f80*/  ISETP.GT.U32.AND P0, PT, R59, R9, PT ;  /* 0x000000093b00720c */ /* 0x000fe20003f04070 */
[----:B------:R-:W-:-:S04]  /*6f90*/  IMAD.HI.U32 R10, R2, R5, RZ ;  /* 0x00000005020a7227 */ /* 0x000fc800078e00ff */
[----:B------:R-:W-:-:S04]  /*6fa0*/  IMAD.MOV R10, RZ, RZ, -R10 ;  /* 0x000000ffff0a7224 */ /* 0x000fc800078e0a0a */
[----:B------:R-:W-:-:S04]  /*6fb0*/  IMAD R5, R59, R10, R5 ;  /* 0x0000000a3b057224 */ /* 0x000fc800078e0205 */
[----:B------:R-:W-:Y:S01]  /*6fc0*/  @!P0 IMAD.IADD R9, R9, 0x1, -R59 ;  /* 0x0000000109098824 */ /* 0x000fe200078e0a3b */
[C---:B------:R-:W-:Y:S02]  /*6fd0*/  ISETP.GT.U32.AND P0, PT, R59.reuse, R5, PT ;  /* 0x000000053b00720c */ /* 0x040fe40003f04070 */
[----:B------:R-:W-:Y:S02]  /*6fe0*/  ISETP.GT.U32.AND P6, PT, R59, R4, PT ;  /* 0x000000043b00720c */ /* 0x000fe40003fc4070 */
[----:B------:R-:W-:Y:S02]  /*6ff0*/  IABS R10, R16 ;  /* 0x00000010000a7213 */ /* 0x000fe40000000000 */
[----:B------:R-:W-:-:S03]  /*7000*/  IABS R0, R17 ;  /* 0x0000001100007213 */ /* 0x000fc60000000000 */
[----:B------:R-:W-:-:S04]  /*7010*/  IMAD.MOV.U32 R3, RZ, RZ, R10 ;  /* 0x000000ffff037224 */ /* 0x000fc800078e000a */
[----:B------:R-:W-:Y:S02]  /*7020*/  @!P0 IMAD.IADD R5, R5, 0x1, -R59 ;  /* 0x0000000105058824 */ /* 0x000fe400078e0a3b */
[----:B------:R-:W-:Y:S02]  /*7030*/  @!P5 IMAD.MOV R9, RZ, RZ, -R9 ;  /* 0x000000ffff09d224 */ /* 0x000fe400078e0a09 */
[----:B------:R-:W-:-:S04]  /*7040*/  IMAD.HI.U32 R10, R2, R3, RZ ;  /* 0x00000003020a7227 */ /* 0x000fc800078e00ff */
[----:B------:R-:W-:Y:S01]  /*7050*/  @!P6 IMAD.IADD R4, R4, 0x1, -R59 ;  /* 0x000000010404e824 */ /* 0x000fe200078e0a3b */
[C---:B------:R-:W-:Y:S01]  /*7060*/  ISETP.GT.U32.AND P6, PT, R59.reuse, R5, PT ;  /* 0x000000053b00720c */ /* 0x040fe20003fc4070 */
[----:B------:R-:W-:Y:S01]  /*7070*/  IMAD.HI.U32 R11, R2, R0, RZ ;  /* 0x00000000020b7227 */ /* 0x000fe200078e00ff */
[----:B------:R0:W-:Y:S03]  /*7080*/  STL [R1+0x320], R9 ;  /* 0x0003200901007387 */ /* 0x0001e60000100800 */
[----:B------:R-:W-:Y:S02]  /*7090*/  IMAD.MOV R10, RZ, RZ, -R10 ;  /* 0x000000ffff0a7224 */ /* 0x000fe400078e0a0a */
[----:B------:R-:W-:Y:S02]  /*70a0*/  IMAD.MOV R11, RZ, RZ, -R11 ;  /* 0x000000ffff0b7224 */ /* 0x000fe400078e0a0b */
[----:B------:R-:W-:-:S02]  /*70b0*/  IMAD R3, R59, R10, R3 ;  /* 0x0000000a3b037224 */ /* 0x000fc400078e0203 */
[----:B0-----:R-:W-:Y:S02]  /*70c0*/  IMAD.MOV.U32 R9, RZ, RZ, R24 ;  /* 0x000000ffff097224 */ /* 0x001fe400078e0018 */
[----:B------:R-:W-:Y:S02]  /*70d0*/  IMAD.MOV.U32 R24, RZ, RZ, R48 ;  /* 0x000000ffff187224 */ /* 0x000fe400078e0030 */
[----:B------:R-:W-:Y:S02]  /*70e0*/  IMAD.MOV.U32 R48, RZ, RZ, R47 ;  /* 0x000000ffff307224 */ /* 0x000fe400078e002f */
[----:B------:R-:W-:Y:S02]  /*70f0*/  IMAD.MOV.U32 R47, RZ, RZ, R7 ;  /* 0x000000ffff2f7224 */ /* 0x000fe400078e0007 */
[C---:B------:R-:W-:Y:S01]  /*7100*/  IMAD R0, R59.reuse, R11, R0 ;  /* 0x0000000b3b007224 */ /* 0x040fe200078e0200 */
[C---:B------:R-:W-:Y:S01]  /*7110*/  ISETP.GT.U32.AND P0, PT, R59.reuse, R6, PT ;  /* 0x000000063b00720c */ /* 0x040fe20003f04070 */
[----:B------:R-:W-:Y:S01]  /*7120*/  @!P1 IMAD.MOV R47, RZ, RZ, -R47 ;  /* 0x000000ffff2f9224 */ /* 0x000fe200078e0a2f */
[----:B------:R-:W-:Y:S01]  /*7130*/  ISETP.GT.U32.AND P1, PT, R59, R3, PT ;  /* 0x000000033b00720c */ /* 0x000fe20003f24070 */
[----:B------:R-:W-:Y:S01]  /*7140*/  @!P6 IMAD.IADD R5, R5, 0x1, -R59 ;  /* 0x000000010505e824 */ /* 0x000fe200078e0a3b */
[C---:B------:R-:W-:Y:S01]  /*7150*/  ISETP.GT.U32.AND P6, PT, R59.reuse, R0, PT ;  /* 0x000000003b00720c */ /* 0x040fe20003fc4070 */
[----:B------:R-:W3:Y:S01]  /*7160*/  LDL R7, [R1+0x1188] ;  /* 0x0011880001077983 */ /* 0x000ee20000100800 */
[----:B------:R-:W-:-:S02]  /*7170*/  ISETP.GT.U32.AND P5, PT, R59, R4, PT ;  /* 0x000000043b00720c */ /* 0x000fc40003fa4070 */
[----:B------:R-:W-:-:S05]  /*7180*/  IABS R10, R18 ;  /* 0x00000012000a7213 */ /* 0x000fca0000000000 */
[--C-:B------:R-:W-:Y:S02]  /*7190*/  @!P0 IMAD.IADD R6, R6, 0x1, -R59.reuse ;  /* 0x0000000106068824 */ /* 0x100fe400078e0a3b */
[----:B------:R-:W-:Y:S01]  /*71a0*/  @!P1 IMAD.IADD R3, R3, 0x1, -R59 ;  /* 0x0000000103039824 */ /* 0x000fe200078e0a3b */
[----:B------:R-:W-:Y:S01]  /*71b0*/  ISETP.GE.AND P1, PT, R18, RZ, PT ;  /* 0x000000ff1200720c */ /* 0x000fe20003f26270 */
[----:B------:R-:W-:Y:S02]  /*71c0*/  IMAD.MOV.U32 R18, RZ, RZ, R53 ;  /* 0x000000ffff127224 */ /* 0x000fe400078e0035 */
[----:B------:R-:W-:Y:S02]  /*71d0*/  @!P6 IMAD.IADD R0, R0, 0x1, -R59 ;  /* 0x000000010000e824 */ /* 0x000fe400078e0a3b */
[----:B------:R-:W-:Y:S02]  /*71e0*/  IMAD.MOV.U32 R53, RZ, RZ, R6 ;  /* 0x000000ffff357224 */ /* 0x000fe400078e0006 */
[----:B------:R-:W-:Y:S01]  /*71f0*/  @!P3 IMAD.MOV R5, RZ, RZ, -R5 ;  /* 0x000000ffff05b224 */ /* 0x000fe200078e0a05 */
[----:B------:R-:W-:Y:S01]  /*7200*/  ISETP.GT.U32.AND P3, PT, R59, R0, PT ;  /* 0x000000003b00720c */ /* 0x000fe20003f64070 */
[----:B------:R-:W-:Y:S01]  /*7210*/  @!P2 IMAD.MOV R46, RZ, RZ, -R46 ;  /* 0x000000ffff2ea224 */ /* 0x000fe200078e0a2e */
[----:B------:R-:W-:Y:S01]  /*7220*/  ISETP.GE.AND P2, PT, R15, RZ, PT ;  /* 0x000000ff0f00720c */ /* 0x000fe20003f46270 */
[----:B------:R-:W-:Y:S01]  /*7230*/  @!P4 IMAD.MOV R53, RZ, RZ, -R53 ;  /* 0x000000ffff35c224 */ /* 0x000fe200078e0a35 */
[----:B------:R-:W-:Y:S01]  /*7240*/  ISETP.GT.U32.AND P4, PT, R59, R3, PT ;  /* 0x000000033b00720c */ /* 0x000fe20003f84070 */
[----:B------:R-:W-:Y:S01]  /*7250*/  IMAD.MOV.U32 R15, RZ, RZ, R9 ;  /* 0x000000ffff0f7224 */ /* 0x000fe200078e0009 */
[----:B------:R-:W-:Y:S01]  /*7260*/  IABS R9, R19 ;  /* 0x0000001300097213 */ /* 0x000fe20000000000 */
[----:B------:R-:W-:Y:S01]  /*7270*/  @!P5 IMAD.IADD R4, R4, 0x1, -R59 ;  /* 0x000000010404d824 */ /* 0x000fe200078e0a3b */
[----:B------:R-:W-:Y:S01]  /*7280*/  ISETP.GE.AND P5, PT, R17, RZ, PT ;  /* 0x000000ff1100720c */ /* 0x000fe20003fa6270 */
[----:B------:R0:W-:Y:S01]  /*7290*/  STL [R1+0x324], R46 ;  /* 0x0003242e01007387 */ /* 0x0001e20000100800 */
[----:B------:R-:W-:Y:S01]  /*72a0*/  ISETP.GE.AND P0, PT, R16, RZ, PT ;  /* 0x000000ff1000720c */ /* 0x000fe20003f06270 */
[----:B------:R-:W-:-:S04]  /*72b0*/  IMAD.HI.U32 R11, R2, R9, RZ ;  /* 0x00000009020b7227 */ /* 0x000fc800078e00ff */
[----:B------:R-:W-:Y:S01]  /*72c0*/  IMAD.MOV R11, RZ, RZ, -R11 ;  /* 0x000000ffff0b7224 */ /* 0x000fe200078e0a0b */
[----:B0-----:R-:W4:Y:S01]  /*72d0*/  LDL.LU R46, [R1+0x2cfc] ;  /* 0x002cfc00012e7983 */ /* 0x001f220000300800 */
[----:B------:R-:W-:-:S03]  /*72e0*/  @!P3 IMAD.IADD R0, R0, 0x1, -R59 ;  /* 0x000000010000b824 */ /* 0x000fc600078e0a3b */
[----:B------:R0:W-:Y:S01]  /*72f0*/  STL [R1+0x328], R47 ;  /* 0x0003282f01007387 */ /* 0x0001e20000100800 */
[----:B------:R-:W-:Y:S01]  /*7300*/  @!P4 IMAD.IADD R3, R3, 0x1, -R59 ;  /* 0x000000010303c824 */ /* 0x000fe200078e0a3b */
[----:B------:R-:W-:Y:S02]  /*7310*/  ISETP.GE.AND P3, PT, R20, RZ, PT ;  /* 0x000000ff1400720c */ /* 0x000fe40003f66270 */
[----:B0-----:R-:W4:Y:S04]  /*7320*/  LDL.LU R47, [R1+0x2cf8] ;  /* 0x002cf800012f7983 */ /* 0x001f280000300800 */
[----:B------:R0:W-:Y:S04]  /*7330*/  STL [R1+0x32c], R53 ;  /* 0x00032c3501007387 */ /* 0x0001e80000100800 */
[----:B0-----:R-:W4:Y:S04]  /*7340*/  LDL.LU R53, [R1+0x2cf4] ;  /* 0x002cf40001357983 */ /* 0x001f280000300800 */
[----:B------:R0:W-:Y:S04]  /*7350*/  STL [R1+0x330], R5 ;  /* 0x0003300501007387 */ /* 0x0001e80000100800 */
[----:B------:R-:W-:Y:S01]  /*7360*/  STL [R1+0x334], R4 ;  /* 0x0003340401007387 */ /* 0x000fe20000100800 */
[----:B--2---:R-:W-:Y:S01]  /*7370*/  IMAD.MOV.U32 R17, RZ, RZ, R8 ;  /* 0x000000ffff117224 */ /* 0x004fe200078e0008 */
[----:B------:R-:W-:Y:S01]  /*7380*/  IABS R8, R20 ;  /* 0x0000001400087213 */ /* 0x000fe20000000000 */
[----:B------:R-:W-:-:S04]  /*7390*/  IMAD.MOV.U32 R20, RZ, RZ, R18 ;  /* 0x000000ffff147224 */ /* 0x000fc800078e0012 */
[----:B------:R-:W-:-:S04]  /*73a0*/  IMAD.HI.U32 R6, R2, R8, RZ ;  /* 0x0000000802067227 */ /* 0x000fc800078e00ff */
[----:B0-----:R-:W-:Y:S02]  /*73b0*/  IMAD.MOV R5, RZ, RZ, -R6 ;  /* 0x000000ffff057224 */ /* 0x001fe400078e0a06 */
[----:B------:R-:W-:Y:S02]  /*73c0*/  IMAD R6, R59, R11, R9 ;  /* 0x0000000b3b067224 */ /* 0x000fe400078e0209 */
[----:B------:R-:W-:Y:S02]  /*73d0*/  IMAD.MOV.U32 R18, RZ, RZ, R14 ;  /* 0x000000ffff127224 */ /* 0x000fe400078e000e */
[----:B------:R-:W-:Y:S02]  /*73e0*/  IMAD.MOV.U32 R9, RZ, RZ, R4 ;  /* 0x000000ffff097224 */ /* 0x000fe400078e0004 */
[----:B------:R-:W-:Y:S02]  /*73f0*/  IMAD.MOV.U32 R14, RZ, RZ, R55 ;  /* 0x000000ffff0e7224 */ /* 0x000fe400078e0037 */
[----:B------:R-:W-:-:S02]  /*7400*/  IMAD.MOV.U32 R55, RZ, RZ, R3 ;  /* 0x000000ffff377224 */ /* 0x000fc400078e0003 */
[----:B------:R-:W-:Y:S01]  /*7410*/  IMAD R5, R59, R5, R8 ;  /* 0x000000053b057224 */ /* 0x000fe200078e0208 */
[----:B------:R-:W-:Y:S01]  /*7420*/  IABS R8, R23 ;  /* 0x0000001700087213 */ /* 0x000fe20000000000 */
[----:B------:R-:W-:Y:S02]  /*7430*/  @!P2 IMAD.MOV R9, RZ, RZ, -R9 ;  /* 0x000000ffff09a224 */ /* 0x000fe400078e0a09 */
[----:B------:R-:W-:Y:S02]  /*7440*/  @!P0 IMAD.MOV R55, RZ, RZ, -R55 ;  /* 0x000000ffff378224 */ /* 0x000fe400078e0a37 */
[----:B------:R-:W-:Y:S01]  /*7450*/  IMAD.HI.U32 R3, R2, R8, RZ ;  /* 0x0000000802037227 */ /* 0x000fe200078e00ff */
[----:B------:R-:W-:Y:S04]  /*7460*/  @!P2 STL [R1+0x334], R9 ;  /* 0x000334090100a387 */ /* 0x000fe80000100800 */
[----:B------:R0:W-:Y:S02]  /*7470*/  STL [R1+0x338], R55 ;  /* 0x0003383701007387 */ /* 0x0001e40000100800 */
[----:B0-----:R-:W-:-:S02]  /*7480*/  IMAD.MOV.U32 R55, RZ, RZ, R54 ;  /* 0x000000ffff377224 */ /* 0x001fc400078e0036 */
[----:B------:R-:W-:Y:S02]  /*7490*/  IMAD.MOV.U32 R54, RZ, RZ, R0 ;  /* 0x000000ffff367224 */ /* 0x000fe400078e0000 */
[----:B------:R-:W-:Y:S02]  /*74a0*/  IMAD.MOV R0, RZ, RZ, -R3 ;  /* 0x000000ffff007224 */ /* 0x000fe400078e0a03 */
[----:B------:R-:W2:Y:S01]  /*74b0*/  LDL R3, [R1+0x1148] ;  /* 0x0011480001037983 */ /* 0x000ea20000100800 */
[----:B---3--:R-:W-:Y:S02]  /*74c0*/  IMAD.MOV.U32 R16, RZ, RZ, R7 ;  /* 0x000000ffff107224 */ /* 0x008fe400078e0007 */
[----:B------:R-:W-:-:S04]  /*74d0*/  IMAD.HI.U32 R7, R2, R10, RZ ;  /* 0x0000000a02077227 */ /* 0x000fc800078e00ff */
[----:B------:R-:W-:-:S04]  /*74e0*/  IMAD.MOV R7, RZ, RZ, -R7 ;  /* 0x000000ffff077224 */ /* 0x000fc800078e0a07 */
[C---:B------:R-:W-:Y:S01]  /*74f0*/  IMAD R7, R59.reuse, R7, R10 ;  /* 0x000000073b077224 */ /* 0x040fe200078e020a */
[----:B------:R-:W-:-:S04]  /*7500*/  ISETP.GT.U32.AND P4, PT, R59, R6, PT ;  /* 0x000000063b00720c */ /* 0x000fc80003f84070 */
[----:B------:R-:W-:Y:S02]  /*7510*/  ISETP.GT.U32.AND P6, PT, R59, R7, PT ;  /* 0x000000073b00720c */ /* 0x000fe40003fc4070 */
[----:B------:R-:W-:-:S07]  /*7520*/  IABS R11, R22 ;  /* 0x00000016000b7213 */ /* 0x000fce0000000000 */
[----:B------:R-:W-:-:S04]  /*7530*/  @!P4 IMAD.IADD R6, R6, 0x1, -R59 ;  /* 0x000000010606c824 */ /* 0x000fc800078e0a3b */
[----:B------:R-:W-:-:S05]  /*7540*/  @!P6 IMAD.IADD R7, R7, 0x1, -R59 ;  /* 0x000000010707e824 */ /* 0x000fca00078e0a3b */
[----:B------:R-:W-:Y:S02]  /*7550*/  ISETP.GT.U32.AND P4, PT, R59, R7, PT ;  /* 0x000000073b00720c */ /* 0x000fe40003f84070 */
[----:B------:R-:W-:Y:S01]  /*7560*/  ISETP.GE.AND P2, PT, R19, RZ, PT ;  /* 0x000000ff1300720c */ /* 0x000fe20003f46270 */
[----:B------:R-:W-:Y:S01]  /*7570*/  IMAD.MOV.U32 R19, RZ, RZ, R12 ;  /* 0x000000ffff137224 */ /* 0x000fe200078e000c */
[----:B------:R-:W-:Y:S01]  /*7580*/  ISETP.GT.U32.AND P0, PT, R59, R6, PT ;  /* 0x000000063b00720c */ /* 0x000fe20003f04070 */
[----:B------:R-:W-:Y:S01]  /*7590*/  IMAD.HI.U32 R12, R2, R11, RZ ;  /* 0x0000000b020c7227 */ /* 0x000fe200078e00ff */
[----:B------:R-:W-:-:S03]  /*75a0*/  IABS R10, R21 ;  /* 0x00000015000a7213 */ /* 0x000fc60000000000 */
[----:B------:R-:W-:-:S04]  /*75b0*/  IMAD.MOV R12, RZ, RZ, -R12 ;  /* 0x000000ffff0c7224 */ /* 0x000fc800078e0a0c */
[----:B------:R-:W-:Y:S01]  /*75c0*/  @!P4 IMAD.IADD R7, R7, 0x1, -R59 ;  /* 0x000000010707c824 */ /* 0x000fe200078e0a3b */
[----:B------:R-:W-:-:S03]  /*75d0*/  ISETP.GE.AND P4, PT, R21, RZ, PT ;  /* 0x000000ff1500720c */ /* 0x000fc60003f86270 */
[----:B------:R-:W-:Y:S02]  /*75e0*/  @!P0 IMAD.IADD R6, R6, 0x1, -R59 ;  /* 0x0000000106068824 */ /* 0x000fe400078e0a3b */
[----:B------:R-:W-:-:S05]  /*75f0*/  @!P5 IMAD.MOV R54, RZ, RZ, -R54 ;  /* 0x000000ffff36d224 */ /* 0x000fca00078e0a36 */
[----:B------:R0:W-:Y:S04]  /*7600*/  STL [R1+0x33c], R54 ;  /* 0x00033c3601007387 */ /* 0x0001e80000100800 */
[----:B0-----:R-:W3:Y:S01]  /*7610*/  LDL.LU R54, [R1+0x2cf0] ;  /* 0x002cf00001367983 */ /* 0x001ee20000300800 */
[----:B--2---:R-:W-:Y:S02]  /*7620*/  IMAD.MOV.U32 R21, RZ, RZ, R3 ;  /* 0x000000ffff157224 */ /* 0x004fe400078e0003 */
[----:B------:R-:W-:Y:S02]  /*7630*/  IMAD R3, R59, R12, R11 ;  /* 0x0000000c3b037224 */ /* 0x000fe400078e020b */
[----:B------:R-:W-:-:S03]  /*7640*/  IMAD.MOV.U32 R12, RZ, RZ, R55 ;  /* 0x000000ffff0c7224 */ /* 0x000fc600078e0037 */
[----:B------:R-:W-:Y:S01]  /*7650*/  ISETP.GT.U32.AND P0, PT, R59, R3, PT ;  /* 0x000000033b00720c */ /* 0x000fe20003f04070 */
[----:B------:R-:W-:Y:S02]  /*7660*/  IMAD.MOV.U32 R55, RZ, RZ, R7 ;  /* 0x000000ffff377224 */ /* 0x000fe400078e0007 */
[----:B------:R-:W2:Y:S02]  /*7670*/  LDL R7, [R1+0x2adc] ;  /* 0x002adc0001077983 */ /* 0x000ea40000100800 */
[----:B------:R-:W-:-:S05]  /*7680*/  @!P1 IMAD.MOV R55, RZ, RZ, -R55 ;  /* 0x000000ffff379224 */ /* 0x000fca00078e0a37 */
[----:B------:R0:W-:Y:S03]  /*7690*/  STL [R1+0x340], R55 ;  /* 0x0003403701007387 */ /* 0x0001e60000100800 */
[----:B------:R-:W-:Y:S01]  /*76a0*/  @!P0 IMAD.IADD R3, R3, 0x1, -R59 ;  /* 0x0000000103038824 */ /* 0x000fe200078e0a3b */
[----:B------:R-:W-:Y:S01]  /*76b0*/  ISETP.GE.AND P0, PT, R23, RZ, PT ;  /* 0x000000ff1700720c */ /* 0x000fe20003f06270 */
[----:B0-----:R-:W3:Y:S04]  /*76c0*/  LDL.LU R55, [R1+0x2cec] ;  /* 0x002cec0001377983 */ /* 0x001ee80000300800 */
[----:B------:R-:W3:Y:S01]  /*76d0*/  LDL R23, [R1+0x2ae8] ;  /* 0x002ae80001177983 */ /* 0x000ee20000100800 */
[----:B------:R-:W-:Y:S01]  /*76e0*/  IMAD.HI.U32 R4, R2, R10, RZ ;  /* 0x0000000a02047227 */ /* 0x000fe200078e00ff */
[----:B------:R-:W-:-:S03]  /*76f0*/  ISETP.GT.U32.AND P6, PT, R59, R5, PT ;  /* 0x000000053b00720c */ /* 0x000fc60003fc4070 */
[----:B------:R-:W-:-:S04]  /*7700*/  IMAD.MOV R4, RZ, RZ, -R4 ;  /* 0x000000ffff047224 */ /* 0x000fc800078e0a04 */
[----:B------:R-:W-:-:S05]  /*7710*/  IMAD R4, R59, R4, R10 ;  /* 0x000000043b047224 */ /* 0x000fca00078e020a */
[----:B------:R-:W-:Y:S01]  /*7720*/  ISETP.GT.U32.AND P5, PT, R59, R4, PT ;  /* 0x000000043b00720c */ /* 0x000fe20003fa4070 */
[----:B------:R-:W-:Y:S01]  /*7730*/  @!P6 IMAD.IADD R5, R5, 0x1, -R59 ;  /* 0x000000010505e824 */ /* 0x000fe200078e0a3b */
[----:B------:R-:W-:Y:S01]  /*7740*/  IABS R9, R27 ;  /* 0x0000001b00097213 */ /* 0x000fe20000000000 */
[C---:B------:R-:W-:Y:S01]  /*7750*/  IMAD R0, R59.reuse, R0, R8 ;  /* 0x000000003b007224 */ /* 0x040fe200078e0208 */
[----:B------:R-:W-:Y:S02]  /*7760*/  IABS R10, R26 ;  /* 0x0000001a000a7213 */ /* 0x000fe40000000000 */
[----:B------:R-:W-:Y:S01]  /*7770*/  ISETP.GT.U32.AND P6, PT, R59, R5, PT ;  /* 0x000000053b00720c */ /* 0x000fe20003fc4070 */
[----:B------:R-:W-:-:S04]  /*7780*/  IMAD.HI.U32 R8, R2, R9, RZ ;  /* 0x0000000902087227 */ /* 0x000fc800078e00ff */
[----:B------:R-:W-:Y:S02]  /*7790*/  IMAD.MOV R8, RZ, RZ, -R8 ;  /* 0x000000ffff087224 */ /* 0x000fe400078e0a08 */
[----:B------:R-:W-:Y:S02]  /*77a0*/  @!P5 IMAD.IADD R4, R4, 0x1, -R59 ;  /* 0x000000010404d824 */ /* 0x000fe400078e0a3b */
[----:B------:R-:W-:-:S03]  /*77b0*/  IMAD.HI.U32 R11, R2, R10, RZ ;  /* 0x0000000a020b7227 */ /* 0x000fc600078e00ff */
[C---:B------:R-:W-:Y:S01]  /*77c0*/  ISETP.GT.U32.AND P5, PT, R59.reuse, R4, PT ;  /* 0x000000043b00720c */ /* 0x040fe20003fa4070 */
[----:B------:R-:W-:Y:S02]  /*77d0*/  IMAD R9, R59, R8, R9 ;  /* 0x000000083b097224 */ /* 0x000fe400078e0209 */
[----:B------:R-:W-:Y:S02]  /*77e0*/  IMAD.MOV.U32 R8, RZ, RZ, R6 ;  /* 0x000000ffff087224 */ /* 0x000fe400078e0006 */
[----:B------:R-:W-:Y:S02]  /*77f0*/  IMAD.MOV R11, RZ, RZ, -R11 ;  /* 0x000000ffff0b7224 */ /* 0x000fe400078e0a0b */
[----:B------:R-:W-:Y:S01]  /*7800*/  @!P6 IMAD.IADD R5, R5, 0x1, -R59 ;  /* 0x000000010505e824 */ /* 0x000fe200078e0a3b */
[C---:B------:R-:W-:Y:S01]  /*7810*/  ISETP.GT.U32.AND P6, PT, R59.reuse, R0, PT ;  /* 0x000000003b00720c */ /* 0x040fe20003fc4070 */
[----:B------:R-:W-:Y:S01]  /*7820*/  @!P2 IMAD.MOV R8, RZ, RZ, -R8 ;  /* 0x000000ffff08a224 */ /* 0x000fe200078e0a08 */
[----:B------:R-:W-:Y:S01]  /*7830*/  ISETP.GE.AND P1, PT, R22, RZ, PT ;  /* 0x000000ff1600720c */ /* 0x000fe20003f26270 */
[----:B------:R-:W-:-:S02]  /*7840*/  IMAD R10, R59, R11, R10 ;  /* 0x0000000b3b0a7224 */ /* 0x000fc400078e020a */
[----:B------:R-:W4:Y:S04]  /*7850*/  LDL R11, [R1+0x116c] ;  /* 0x00116c00010b7983 */ /* 0x000f280000100800 */
[----:B------:R-:W-:Y:S01]  /*7860*/  STL [R1+0x344], R6 ;  /* 0x0003440601007387 */ /* 0x000fe20000100800 */
[----:B------:R-:W-:-:S03]  /*7870*/  @!P5 IMAD.IADD R4, R4, 0x1, -R59 ;  /* 0x000000010404d824 */ /* 0x000fc600078e0a3b */
[----:B------:R3:W-:Y:S01]  /*7880*/  @!P2 STL [R1+0x344], R8 ;  /* 0x000344080100a387 */ /* 0x0007e20000100800 */
[----:B------:R-:W-:Y:S01]  /*7890*/  @!P6 IMAD.IADD R0, R0, 0x1, -R59 ;  /* 0x000000010000e824 */ /* 0x000fe200078e0a3b */
[C---:B------:R-:W-:Y:S02]  /*78a0*/  ISETP.GT.U32.AND P6, PT, R59.reuse, R3, PT ;  /* 0x000000033b00720c */ /* 0x040fe40003fc4070 */
[C---:B------:R-:W-:Y:S02]  /*78b0*/  ISETP.GT.U32.AND P5, PT, R59.reuse, R10, PT ;  /* 0x0000000a3b00720c */ /* 0x040fe40003fa4070 */
[----:B------:R-:W-:-:S09]  /*78c0*/  ISETP.GT.U32.AND P2, PT, R59, R0, PT ;  /* 0x000000003b00720c */ /* 0x000fd20003f44070 */
[--C-:B------:R-:W-:Y:S02]  /*78d0*/  @!P6 IMAD.IADD R3, R3, 0x1, -R59.reuse ;  /* 0x000000010303e824 */ /* 0x100fe400078e0a3b */
[----:B------:R-:W-:Y:S01]  /*78e0*/  @!P5 IMAD.IADD R10, R10, 0x1, -R59 ;  /* 0x000000010a0ad824 */ /* 0x000fe200078e0a3b */
[----:B------:R-:W-:Y:S01]  /*78f0*/  ISETP.GE.AND P5, PT, R28, RZ, PT ;  /* 0x000000ff1c00720c */ /* 0x000fe20003fa6270 */
[----:B------:R-:W-:Y:S02]  /*7900*/  @!P1 IMAD.MOV R3, RZ, RZ, -R3 ;  /* 0x000000ffff039224 */ /* 0x000fe400078e0a03 */
[----:B------:R-:W-:Y:S02]  /*7910*/  @!P2 IMAD.IADD R0, R0, 0x1, -R59 ;  /* 0x000000010000a824 */ /* 0x000fe400078e0a3b */
[----:B--2---:R-:W-:Y:S01]  /*7920*/  IMAD.MOV.U32 R22, RZ, RZ, R7 ;  /* 0x000000ffff167224 */ /* 0x004fe200078e0007 */
[----:B------:R-:W-:Y:S01]  /*7930*/  IABS R7, R28 ;  /* 0x0000001c00077213 */ /* 0x000fe20000000000 */
[----:B---3--:R-:W-:-:S02]  /*7940*/  IMAD.MOV.U32 R8, RZ, RZ, R23 ;  /* 0x000000ffff087224 */ /* 0x008fc400078e0017 */
[----:B------:R-:W-:Y:S02]  /*7950*/  IMAD.MOV.U32 R23, RZ, RZ, R22 ;  /* 0x000000ffff177224 */ /* 0x000fe400078e0016 */
[----:B------:R-:W-:Y:S02]  /*7960*/  IMAD.MOV.U32 R22, RZ, RZ, R12 ;  /* 0x000000ffff167224 */ /* 0x000fe400078e000c */
[----:B------:R-:W-:Y:S02]  /*7970*/  IMAD.MOV.U32 R12, RZ, RZ, R18 ;  /* 0x000000ffff0c7224 */ /* 0x000fe400078e0012 */
[----:B------:R-:W-:Y:S02]  /*7980*/  IMAD.MOV.U32 R18, RZ, RZ, R56 ;  /* 0x000000ffff127224 */ /* 0x000fe400078e0038 */
[----:B------:R-:W-:Y:S02]  /*7990*/  IMAD.MOV.U32 R56, RZ, RZ, R5 ;  /* 0x000000ffff387224 */ /* 0x000fe400078e0005 */
[----:B------:R-:W-:-:S02]  /*79a0*/  IMAD.MOV.U32 R5, RZ, RZ, R57 ;  /* 0x000000ffff057224 */ /* 0x000fc400078e0039 */
[----:B------:R-:W-:Y:S02]  /*79b0*/  IMAD.MOV.U32 R57, RZ, RZ, R4 ;  /* 0x000000ffff397224 */ /* 0x000fe400078e0004 */
[----:B------:R-:W2:Y:S01]  /*79c0*/  LDL R4, [R1+0x2ad8] ;  /* 0x002ad80001047983 */ /* 0x000ea20000100800 */
[----:B------:R-:W-:-:S04]  /*79d0*/  IMAD.HI.U32 R6, R2, R7, RZ ;  /* 0x0000000702067227 */ /* 0x000fc800078e00ff */
[----:B------:R-:W-:Y:S02]  /*79e0*/  @!P3 IMAD.MOV R56, RZ, RZ, -R56 ;  /* 0x000000ffff38b224 */ /* 0x000fe400078e0a38 */
[----:B------:R-:W-:Y:S02]  /*79f0*/  @!P4 IMAD.MOV R57, RZ, RZ, -R57 ;  /* 0x000000ffff39c224 */ /* 0x000fe400078e0a39 */
[----:B------:R-:W-:Y:S01]  /*7a00*/  IMAD.MOV R6, RZ, RZ, -R6 ;  /* 0x000000ffff067224 */ /* 0x000fe200078e0a06 */
[----:B------:R0:W-:Y:S01]  /*7a10*/  STL [R1+0x348], R56 ;  /* 0x0003483801007387 */ /* 0x0001e20000100800 */
[----:B------:R-:W-:Y:S01]  /*7a20*/  IMAD.MOV.U32 R28, RZ, RZ, R8 ;  /* 0x000000ffff1c7224 */ /* 0x000fe200078e0008 */
[----:B------:R-:W-:Y:S01]  /*7a30*/  IABS R8, R30 ;  /* 0x0000001e00087213 */ /* 0x000fe20000000000 */
[----:B------:R-:W-:Y:S01]  /*7a40*/  IMAD R7, R59, R6, R7 ;  /* 0x000000063b077224 */ /* 0x000fe200078e0207 */
[----:B------:R-:W-:Y:S01]  /*7a50*/  IABS R6, R31 ;  /* 0x0000001f00067213 */ /* 0x000fe20000000000 */
[----:B0-----:R-:W3:Y:S04]  /*7a60*/  LDL.LU R56, [R1+0x2ce8] ;  /* 0x002ce80001387983 */ /* 0x001ee80000300800 */
[----:B------:R0:W-:Y:S04]  /*7a70*/  STL [R1+0x34c], R57 ;  /* 0x00034c3901007387 */ /* 0x0001e80000100800 */
[----:B0-----:R-:W3:Y:S04]  /*7a80*/  LDL.LU R57, [R1+0x2ce4] ;  /* 0x002ce40001397983 */ /* 0x001ee80000300800 */
[----:B------:R0:W-:Y:S02]  /*7a90*/  STL [R1+0x350], R3 ;  /* 0x0003500301007387 */ /* 0x0001e40000100800 */
[----:B0-----:R-:W-:-:S02]  /*7aa0*/  IMAD.MOV.U32 R3, RZ, RZ, R8 ;  /* 0x000000ffff037224 */ /* 0x001fc400078e0008 */
[----:B------:R-:W-:Y:S02]  /*7ab0*/  IMAD.MOV.U32 R8, RZ, RZ, R58 ;  /* 0x000000ffff087224 */ /* 0x000fe400078e003a */
[----:B------:R-:W-:Y:S02]  /*7ac0*/  IMAD.MOV.U32 R58, RZ, RZ, R0 ;  /* 0x000000ffff3a7224 */ /* 0x000fe400078e0000 */
[----:B------:R-:W-:Y:S02]  /*7ad0*/  IMAD.MOV.U32 R0, RZ, RZ, R6 ;  /* 0x000000ffff007224 */ /* 0x000fe400078e0006 */
[----:B------:R-:W3:Y:S01]  /*7ae0*/  LDL R6, [R1+0x2ae4] ;  /* 0x002ae40001067983 */ /* 0x000ee20000100800 */
[C---:B------:R-:W-:Y:S02]  /*7af0*/  ISETP.GT.U32.AND P4, PT, R59.reuse, R9, PT ;  /* 0x000000093b00720c */ /* 0x040fe40003f84070 */
[----:B------:R-:W-:Y:S02]  /*7b00*/  ISETP.GT.U32.AND P2, PT, R59, R7, PT ;  /* 0x000000073b00720c */ /* 0x000fe40003f44070 */
[----:B------:R-:W-:-:S02]  /*7b10*/  ISETP.GE.AND P3, PT, R26, RZ, PT ;  /* 0x000000ff1a00720c */ /* 0x000fc40003f66270 */
[----:B------:R-:W-:Y:S01]  /*7b20*/  ISETP.GE.AND P6, PT, R27, RZ, PT ;  /* 0x000000ff1b00720c */ /* 0x000fe20003fc6270 */
[----:B------:R-:W-:-:S06]  /*7b30*/  IMAD.MOV.U32 R27, RZ, RZ, R5 ;  /* 0x000000ffff1b7224 */ /* 0x000fcc00078e0005 */
[--C-:B------:R-:W-:Y:S01]  /*7b40*/  @!P4 IMAD.IADD R9, R9, 0x1, -R59.reuse ;  /* 0x000000010909c824 */ /* 0x100fe200078e0a3b */
[----:B------:R-:W-:Y:S01]  /*7b50*/  ISETP.GT.U32.AND P4, PT, R59, R10, PT ;  /* 0x0000000a3b00720c */ /* 0x000fe20003f84070 */
[----:B------:R-:W-:-:S03]  /*7b60*/  @!P2 IMAD.IADD R7, R7, 0x1, -R59 ;  /* 0x000000010707a824 */ /* 0x000fc600078e0a3b */
[C---:B------:R-:W-:Y:S02]  /*7b70*/  ISETP.GT.U32.AND P1, PT, R59.reuse, R9, PT ;  /* 0x000000093b00720c */ /* 0x040fe40003f24070 */
[----:B------:R-:W-:Y:S01]  /*7b80*/  ISETP.GT.U32.AND P2, PT, R59, R7, PT ;  /* 0x000000073b00720c */ /* 0x000fe20003f44070 */
[----:B------:R-:W-:-:S06]  /*7b90*/  @!P0 IMAD.MOV R58, RZ, RZ, -R58 ;  /* 0x000000ffff3a8224 */ /* 0x000fcc00078e0a3a */
[----:B------:R-:W-:Y:S01]  /*7ba0*/  @!P4 IMAD.IADD R10, R10, 0x1, -R59 ;  /* 0x000000010a0ac824 */ /* 0x000fe200078e0a3b */
[----:B------:R-:W-:-:S03]  /*7bb0*/  ISETP.GE.AND P0, PT, R29, RZ, PT ;  /* 0x000000ff1d00720c */ /* 0x000fc60003f06270 */
[--C-:B------:R-:W-:Y:S01]  /*7bc0*/  @!P1 IMAD.IADD R9, R9, 0x1, -R59.reuse ;  /* 0x0000000109099824 */ /* 0x100fe200078e0a3b */
[----:B------:R-:W-:Y:S01]  /*7bd0*/  ISETP.GE.AND P1, PT, R30, RZ, PT ;  /* 0x000000ff1e00720c */ /* 0x000fe20003f26270 */
[----:B------:R-:W-:Y:S01]  /*7be0*/  @!P2 IMAD.IADD R7, R7, 0x1, -R59 ;  /* 0x000000010707a824 */ /* 0x000fe200078e0a3b */
[----:B------:R-:W-:Y:S01]  /*7bf0*/  ISETP.GE.AND P2, PT, R31, RZ, PT ;  /* 0x000000ff1f00720c */ /* 0x000fe20003f46270 */
[----:B------:R0:W-:Y:S01]  /*7c00*/  STL [R1+0x354], R58 ;  /* 0x0003543a01007387 */ /* 0x0001e20000100800 */
[----:B------:R-:W-:Y:S02]  /*7c10*/  @!P6 IMAD.MOV R9, RZ, RZ, -R9 ;  /* 0x000000ffff09e224 */ /* 0x000fe400078e0a09 */
[----:B------:R-:W-:Y:S01]  /*7c20*/  @!P5 IMAD.MOV R7, RZ, RZ, -R7 ;  /* 0x000000ffff07d224 */ /* 0x000fe200078e0a07 */
[----:B------:R-:W-:Y:S01]  /*7c30*/  ISETP.GE.AND P5, PT, R32, RZ, PT ;  /* 0x000000ff2000720c */ /* 0x000fe20003fa6270 */
[----:B0-----:R-:W4:Y:S01]  /*7c40*/  LDL.LU R58, [R1+0x2ce0] ;  /* 0x002ce000013a7983 */ /* 0x001f220000300800 */
[----:B--2---:R-:W-:Y:S01]  /*7c50*/  IMAD.MOV.U32 R26, RZ, RZ, R4 ;  /* 0x000000ffff1a7224 */ /* 0x004fe200078e0004 */
[----:B------:R-:W-:-:S05]  /*7c60*/  IABS R4, R29 ;  /* 0x0000001d00047213 */ /* 0x000fca0000000000 */
[----:B------:R-:W-:-:S04]  /*7c70*/  IMAD.HI.U32 R5, R2, R4, RZ ;  /* 0x0000000402057227 */ /* 0x000fc800078e00ff */
[----:B------:R-:W-:-:S04]  /*7c80*/  IMAD.MOV R5, RZ, RZ, -R5 ;  /* 0x000000ffff057224 */ /* 0x000fc800078e0a05 */
[----:B------:R-:W-:-:S05]  /*7c90*/  IMAD R4, R59, R5, R4 ;  /* 0x000000053b047224 */ /* 0x000fca00078e0204 */
[----:B------:R-:W-:Y:S01]  /*7ca0*/  ISETP.GT.U32.AND P4, PT, R59, R4, PT ;  /* 0x000000043b00720c */ /* 0x000fe20003f84070 */
[----:B------:R-:W-:Y:S02]  /*7cb0*/  IMAD.MOV.U32 R29, RZ, RZ, R8 ;  /* 0x000000ffff1d7224 */ /* 0x000fe400078e0008 */
[----:B------:R-:W-:-:S04]  /*7cc0*/  IMAD.HI.U32 R8, R2, R3, RZ ;  /* 0x0000000302087227 */ /* 0x000fc800078e00ff */
[----:B------:R-:W-:-:S06]  /*7cd0*/  IMAD.MOV R8, RZ, RZ, -R8 ;  /* 0x000000ffff087224 */ /* 0x000fcc00078e0a08 */
[----:B------:R-:W-:Y:S02]  /*7ce0*/  @!P4 IMAD.IADD R4, R4, 0x1, -R59 ;  /* 0x000000010404c824 */ /* 0x000fe400078e0a3b */
[----:B------:R-:W-:-:S03]  /*7cf0*/  IMAD R3, R59, R8, R3 ;  /* 0x000000083b037224 */ /* 0x000fc600078e0203 */
[----:B------:R-:W-:Y:S01]  /*7d00*/  ISETP.GT.U32.AND P4, PT, R59, R4, PT ;  /* 0x000000043b00720c */ /* 0x000fe20003f84070 */
[----:B------:R-:W-:-:S04]  /*7d10*/  IMAD.HI.U32 R5, R2, R0, RZ ;  /* 0x0000000002057227 */ /* 0x000fc800078e00ff */
[----:B---3--:R-:W-:-:S04]  /*7d20*/  IMAD.MOV.U32 R30, RZ, RZ, R6 ;  /* 0x000000ffff1e7224 */ /* 0x008fc800078e0006 */
[----:B------:R-:W-:Y:S02]  /*7d30*/  IMAD.MOV.U32 R31, RZ, RZ, R30 ;  /* 0x000000ffff1f7224 */ /* 0x000fe400078e001e */
[----:B------:R-:W-:Y:S02]  /*7d40*/  IMAD.MOV.U32 R30, RZ, RZ, R22 ;  /* 0x000000ffff1e7224 */ /* 0x000fe400078e0016 */
[----:B------:R-:W-:Y:S02]  /*7d50*/  IMAD.MOV.U32 R22, RZ, RZ, R20 ;  /* 0x000000ffff167224 */ /* 0x000fe400078e0014 */
[----:B------:R-:W-:Y:S02]  /*7d60*/  IMAD.MOV.U32 R20, RZ, RZ, R60 ;  /* 0x000000ffff147224 */ /* 0x000fe400078e003c */
[----:B------:R-:W-:Y:S01]  /*7d70*/  IMAD.MOV.U32 R60, RZ, RZ, R10 ;  /* 0x000000ffff3c7224 */ /* 0x000fe200078e000a */
[----:B------:R-:W-:Y:S01]  /*7d80*/  IABS R8, R33 ;  /* 0x0000002100087213 */ /* 0x000fe20000000000 */
[----:B------:R-:W-:Y:S01]  /*7d90*/  IMAD.MOV R5, RZ, RZ, -R5 ;  /* 0x000000ffff057224 */ /* 0x000fe200078e0a05 */
[----:B------:R-:W-:Y:S01]  /*7da0*/  IABS R6, R32 ;  /* 0x0000002000067213 */ /* 0x000fe20000000000 */
[----:B------:R-:W-:Y:S01]  /*7db0*/  @!P3 IMAD.MOV R60, RZ, RZ, -R60 ;  /* 0x000000ffff3cb224 */ /* 0x000fe200078e0a3c */
[C---:B------:R-:W-:Y:S01]  /*7dc0*/  ISETP.GT.U32.AND P3, PT, R59.reuse, R3, PT ;  /* 0x000000033b00720c */ /* 0x040fe20003f64070 */
[----:B------:R-:W-:Y:S01]  /*7dd0*/  IMAD R0, R59, R5, R0 ;  /* 0x000000053b007224 */ /* 0x000fe200078e0200 */
[----:B------:R-:W2:Y:S01]  /*7de0*/  LDL R10, [R1+0x2ad0] ;  /* 0x002ad000010a7983 */ /* 0x000ea20000100800 */
[----:B------:R-:W-:-:S02]  /*7df0*/  @!P4 IMAD.IADD R4, R4, 0x1, -R59 ;  /* 0x000000010404c824 */ /* 0x000fc400078e0a3b */
[----:B------:R-:W-:Y:S02]  /*7e00*/  IMAD.MOV.U32 R5, RZ, RZ, R8 ;  /* 0x000000ffff057224 */ /* 0x000fe400078e0008 */
[----:B------:R-:W-:Y:S01]  /*7e10*/  IMAD.HI.U32 R8, R2, R6, RZ ;  /* 0x0000000602087227 */ /* 0x000fe200078e00ff */
[----:B------:R0:W-:Y:S03]  /*7e20*/  STL [R1+0x358], R60 ;  /* 0x0003583c01007387 */ /* 0x0001e60000100800 */
[----:B------:R-:W-:Y:S02]  /*7e30*/  IMAD.MOV.U32 R32, RZ, RZ, R4 ;  /* 0x000000ffff207224 */ /* 0x000fe400078e0004 */
[----:B------:R-:W-:Y:S02]  /*7e40*/  @!P3 IMAD.IADD R3, R3, 0x1, -R59 ;  /* 0x000000010303b824 */ /* 0x000fe400078e0a3b */
[----:B------:R-:W-:Y:S01]  /*7e50*/  IMAD.MOV R8, RZ, RZ, -R8 ;  /* 0x000000ffff087224 */ /* 0x000fe200078e0a08 */
[----:B0-----:R-:W3:Y:S02]  /*7e60*/  LDL.LU R60, [R1+0x2cdc] ;  /* 0x002cdc00013c7983 */ /* 0x001ee40000300800 */
[C---:B------:R-:W-:Y:S01]  /*7e70*/  ISETP.GT.U32.AND P3, PT, R59.reuse, R3, PT ;  /* 0x000000033b00720c */ /* 0x040fe20003f64070 */
[----:B------:R-:W-:Y:S01]  /*7e80*/  @!P0 IMAD.MOV R32, RZ, RZ, -R32 ;  /* 0x000000ffff208224 */ /* 0x000fe200078e0a20 */
[----:B------:R0:W-:Y:S01]  /*7e90*/  STL [R1+0x35c], R9 ;  /* 0x00035c0901007387 */ /* 0x0001e20000100800 */
[----:B------:R-:W-:-:S03]  /*7ea0*/  IMAD R6, R59, R8, R6 ;  /* 0x000000083b067224 */ /* 0x000fc600078e0206 */
[----:B------:R1:W-:Y:S01]  /*7eb0*/  STL [R1+0x360], R7 ;  /* 0x0003600701007387 */ /* 0x0003e20000100800 */
[----:B------:R-:W-:Y:S02]  /*7ec0*/  IABS R8, R35 ;  /* 0x0000002300087213 */ /* 0x000fe40000000000 */
[----:B0-----:R-:W-:Y:S01]  /*7ed0*/  IABS R9, R34 ;  /* 0x0000002200097213 */ /* 0x001fe20000000000 */
[C---:B-1----:R-:W-:Y:S01]  /*7ee0*/  IMAD.HI.U32 R7, R2.reuse, R5, RZ ;  /* 0x0000000502077227 */ /* 0x042fe200078e00ff */
[----:B------:R0:W-:Y:S03]  /*7ef0*/  STL [R1+0x364], R32 ;  /* 0x0003642001007387 */ /* 0x0001e60000100800 */
[----:B------:R-:W-:Y:S02]  /*7f00*/  IMAD.MOV R7, RZ, RZ, -R7 ;  /* 0x000000ffff077224 */ /* 0x000fe400078e0a07 */
[----:B------:R-:W-:-:S04]  /*7f10*/  IMAD.HI.U32 R4, R2, R9, RZ ;  /* 0x0000000902047227 */ /* 0x000fc800078e00ff */
[----:B0-----:R-:W-:Y:S02]  /*7f20*/  IMAD.MOV.U32 R32, RZ, RZ, R31 ;  /* 0x000000ffff207224 */ /* 0x001fe400078e001f */
[----:B----4-:R-:W-:Y:S02]  /*7f30*/  IMAD.MOV.U32 R31, RZ, RZ, R11 ;  /* 0x000000ffff1f7224 */ /* 0x010fe400078e000b */
[----:B------:R-:W-:-:S04]  /*7f40*/  IMAD.HI.U32 R11, R2, R8, RZ ;  /* 0x00000008020b7227 */ /* 0x000fc800078e00ff */
[----:B------:R-:W-:Y:S01]  /*7f50*/  IMAD R7, R59, R7, R5 ;  /* 0x000000073b077224 */ /* 0x000fe200078e0205 */
[----:B------:R-:W-:Y:S01]  /*7f60*/  IABS R5, R36 ;  /* 0x0000002400057213 */ /* 0x000fe20000000000 */
[----:B------:R-:W-:Y:S02]  /*7f70*/  IMAD.MOV R4, RZ, RZ, -R4 ;  /* 0x000000ffff047224 */ /* 0x000fe400078e0a04 */
[----:B------:R-:W-:Y:S02]  /*7f80*/  IMAD.MOV R11, RZ, RZ, -R11 ;  /* 0x000000ffff0b7224 */ /* 0x000fe400078e0a0b */
[----:B------:R-:W-:Y:S02]  /*7f90*/  @!P3 IMAD.IADD R3, R3, 0x1, -R59 ;  /* 0x000000010303b824 */ /* 0x000fe400078e0a3b */
[----:B------:R-:W-:Y:S02]  /*7fa0*/  IMAD R4, R59, R4, R9 ;  /* 0x000000043b047224 */ /* 0x000fe400078e0209 */
[----:B------:R-:W-:-:S02]  /*7fb0*/  IMAD.MOV.U32 R9, RZ, RZ, R5 ;  /* 0x000000ffff097224 */ /* 0x000fc400078e0005 */
[C---:B------:R-:W-:Y:S02]  /*7fc0*/  IMAD R5, R59.reuse, R11, R8 ;  /* 0x0000000b3b057224 */ /* 0x040fe400078e0208 */
[----:B------:R-:W-:Y:S02]  /*7fd0*/  IMAD.MOV.U32 R11, RZ, RZ, R61 ;  /* 0x000000ffff0b7224 */ /* 0x000fe400078e003d */
[----:B------:R-:W-:Y:S02]  /*7fe0*/  IMAD.MOV.U32 R61, RZ, RZ, R3 ;  /* 0x000000ffff3d7224 */ /* 0x000fe400078e0003 */
[----:B------:R-:W4:Y:S01]  /*7ff0*/  LDL.LU R3, [R1+0x88] ;  /* 0x0000880001037983 */ /* 0x000f220000300800 */
[----:B------:R-:W-:-:S13]  /*8000*/  ISETP.GT.U32.AND P6, PT, R59, R0, PT ;  /* 0x000000003b00720c */ /* 0x000fda0003fc4070 */
[----:B------:R-:W-:-:S05]  /*8010*/  @!P6 IMAD.IADD R0, R0, 0x1, -R59 ;  /* 0x000000010000e824 */ /* 0x000fca00078e0a3b */
[----:B------:R-:W-:Y:S01]  /*8020*/  ISETP.GT.U32.AND P6, PT, R59, R0, PT ;  /* 0x000000003b00720c */ /* 0x000fe20003fc4070 */
[----:B------:R-:W-:-:S12]  /*8030*/  @!P1 IMAD.MOV R61, RZ, RZ, -R61 ;  /* 0x000000ffff3d9224 */ /* 0x000fd800078e0a3d */
[--C-:B------:R-:W-:Y:S01]  /*8040*/  @!P6 IMAD.IADD R0, R0, 0x1, -R59.reuse ;  /* 0x000000010000e824 */ /* 0x100fe200078e0a3b */
[----:B------:R-:W-:Y:S01]  /*8050*/  ISETP.GT.U32.AND P6, PT, R59, R4, PT ;  /* 0x000000043b00720c */ /* 0x000fe20003fc4070 */
[----:B------:R0:W-:Y:S04]  /*8060*/  STL [R1+0x368], R61 ;  /* 0x0003683d01007387 */ /* 0x0001e80000100800 */
[----:B0-----:R-:W3:Y:S08]  /*8070*/  LDL.LU R61, [R1+0x2cd8] ;  /* 0x002cd800013d7983 */ /* 0x001ef00000300800 */
[----:B------:R-:W-:Y:S01]  /*8080*/  @!P6 IMAD.IADD R4, R4, 0x1, -R59 ;  /* 0x000000010404e824 */ /* 0x000fe200078e0a3b */
[----:B------:R-:W-:-:S02]  /*8090*/  ISETP.GE.AND P6, PT, R35, RZ, PT ;  /* 0x000000ff2300720c */ /* 0x000fc40003fc6270 */
[----:B------:R-:W3:Y:S01]  /*80a0*/  LDL.LU R35, [R1+0x8c] ;  /* 0x00008c0001237983 */ /* 0x000ee20000300800 */
[C---:B------:R-:W-:Y:S02]  /*80b0*/  ISETP.GT.U32.AND P4, PT, R59.reuse, R6, PT ;  /* 0x000000063b00720c */ /* 0x040fe40003f84070 */
[----:B------:R-:W-:-:S11]  /*80c0*/  ISETP.GT.U32.AND P3, PT, R59, R7, PT ;  /* 0x000000073b00720c */ /* 0x000fd60003f64070 */
[----:B------:R-:W-:-:S05]  /*80d0*/  @!P4 IMAD.IADD R6, R6, 0x1, -R59 ;  /* 0x000000010606c824 */ /* 0x000fca00078e0a3b */
[----:B------:R-:W-:Y:S02]  /*80e0*/  ISETP.GT.U32.AND P4, PT, R59, R6, PT ;  /* 0x000000063b00720c */ /* 0x000fe40003f84070 */
[----:B------:R-:W-:Y:S01]  /*80f0*/  ISETP.GE.AND P0, PT, R33, RZ, PT ;  /* 0x000000ff2100720c */ /* 0x000fe20003f06270 */
[----:B------:R-:W-:Y:S01]  /*8100*/  @!P3 IMAD.IADD R7, R7, 0x1, -R59 ;  /* 0x000000010707b824 */ /* 0x000fe200078e0a3b */
[----:B------:R-:W-:-:S09]  /*8110*/  ISETP.GE.AND P1, PT, R34, RZ, PT ;  /* 0x000000ff2200720c */ /* 0x000fd20003f26270 */
[----:B------:R-:W-:Y:S01]  /*8120*/  @!P4 IMAD.IADD R6, R6, 0x1, -R59 ;  /* 0x000000010606c824 */ /* 0x000fe200078e0a3b */
[C---:B------:R-:W-:Y:S02]  /*8130*/  ISETP.GT.U32.AND P4, PT, R59.reuse, R5, PT ;  /* 0x000000053b00720c */ /* 0x040fe40003f84070 */
[----:B------:R-:W-:Y:S01]  /*8140*/  ISETP.GT.U32.AND P3, PT, R59, R7, PT ;  /* 0x000000073b00720c */ /* 0x000fe20003f64070 */
[----:B------:R-:W-:-:S05]  /*8150*/  @!P2 IMAD.MOV R0, RZ, RZ, -R0 ;  /* 0x000000ffff00a224 */ /* 0x000fca00078e0a00 */
[----:B------:R0:W-:Y:S05]  /*8160*/  STL [R1+0x36c], R0 ;  /* 0x00036c0001007387 */ /* 0x0001ea0000100800 */
[--C-:B------:R-:W-:Y:S01]  /*8170*/  @!P4 IMAD.IADD R5, R5, 0x1, -R59.reuse ;  /* 0x000000010505c824 */ /* 0x100fe200078e0a3b */
[----:B------:R-:W-:Y:S01]  /*8180*/  ISETP.GT.U32.AND P4, PT, R59, R4, PT ;  /* 0x000000043b00720c */ /* 0x000fe20003f84070 */
[----:B------:R-:W-:-:S03]  /*8190*/  @!P3 IMAD.IADD R7, R7, 0x1, -R59 ;  /* 0x000000010707b824 */ /* 0x000fc600078e0a3b */
[----:B------:R-:W-:Y:S01]  /*81a0*/  ISETP.GT.U32.AND P2, PT, R59, R5, PT ;  /* 0x000000053b00720c */ /* 0x000fe20003f44070 */
[----:B------:R-:W-:-:S08]  /*81b0*/  @!P0 IMAD.MOV R7, RZ, RZ, -R7 ;  /* 0x000000ffff078224 */ /* 0x000fd000078e0a07 */
[----:B------:R-:W-:-:S04]  /*81c0*/  @!P4 IMAD.IADD R4, R4, 0x1, -R59 ;  /* 0x000000010404c824 */ /* 0x000fc800078e0a3b */
[----:B------:R-:W-:Y:S01]  /*81d0*/  @!P2 IMAD.IADD R5, R5, 0x1, -R59 ;  /* 0x000000010505a824 */ /* 0x000fe200078e0a3b */
[----:B------:R-:W-:Y:S02]  /*81e0*/  ISETP.GE.AND P4, PT, R37, RZ, PT ;  /* 0x000000ff2500720c */ /* 0x000fe40003f86270 */
[----:B------:R-:W-:Y:S01]  /*81f0*/  ISETP.GE.AND P2, PT, R38, RZ, PT ;  /* 0x000000ff2600720c */ /* 0x000fe20003f46270 */
[----:B--2---:R-:W-:Y:S01]  /*8200*/  IMAD.MOV.U32 R33, RZ, RZ, R10 ;  /* 0x000000ffff217224 */ /* 0x004fe200078e000a */
[----:B------:R-:W-:-:S05]  /*8210*/  IABS R10, R37 ;  /* 0x00000025000a7213 */ /* 0x000fca0000000000 */
[----:B------:R-:W-:Y:S02]  /*8220*/  IMAD.MOV.U32 R8, RZ, RZ, R10 ;  /* 0x000000ffff087224 */ /* 0x000fe400078e000a */
[----:B------:R-:W-:-:S04]  /*8230*/  IMAD.HI.U32 R10, R2, R9, RZ ;  /* 0x00000009020a7227 */ /* 0x000fc800078e00ff */
[----:B----4-:R-:W-:Y:S02]  /*8240*/  IMAD.MOV.U32 R34, RZ, RZ, R3 ;  /* 0x000000ffff227224 */ /* 0x010fe400078e0003 */
[----:B------:R-:W-:Y:S02]  /*8250*/  IMAD.MOV R3, RZ, RZ, -R10 ;  /* 0x000000ffff037224 */ /* 0x000fe400078e0a0a */
[----:B------:R-:W-:-:S04]  /*8260*/  IMAD.HI.U32 R10, R2, R8, RZ ;  /* 0x00000008020a7227 */ /* 0x000fc800078e00ff */
[----:B------:R-:W-:-:S04]  /*8270*/  IMAD.MOV R10, RZ, RZ, -R10 ;  /* 0x000000ffff0a7224 */ /* 0x000fc800078e0a0a */
[C---:B0-----:R-:W-:Y:S02]  /*8280*/  IMAD R0, R59.reuse, R10, R8 ;  /* 0x0000000a3b007224 */ /* 0x041fe400078e0208 */
[----:B------:R-:W-:Y:S02]  /*8290*/  IMAD.MOV.U32 R8, RZ, RZ, R6 ;  /* 0x000000ffff087224 */ /* 0x000fe400078e0006 */
[C---:B------:R-:W-:Y:S02]  /*82a0*/  IMAD R3, R59.reuse, R3, R9 ;  /* 0x000000033b037224 */ /* 0x040fe400078e0209 */
[----:B------:R-:W-:Y:S01]  /*82b0*/  @!P5 IMAD.MOV R8, RZ, RZ, -R8 ;  /* 0x000000ffff08d224 */ /* 0x000fe200078e0a08 */
[----:B------:R-:W-:Y:S02]  /*82c0*/  IABS R9, R38 ;  /* 0x0000002600097213 */ /* 0x000fe40000000000 */
[----:B------:R-:W-:Y:S02]  /*82d0*/  ISETP.GT.U32.AND P3, PT, R59, R3, PT ;  /* 0x000000033b00720c */ /* 0x000fe40003f64070 */
[----:B------:R-:W-:Y:S01]  /*82e0*/  STL [R1+0x374], R8 ;  /* 0x0003740801007387 */ /* 0x000fe20000100800 */
[----:B------:R-:W-:-:S03]  /*82f0*/  IMAD.HI.U32 R6, R2, R9, RZ ;  /* 0x0000000902067227 */ /* 0x000fc600078e00ff */
[----:B------:R0:W-:Y:S01]  /*8300*/  STL [R1+0x378], R7 ;  /* 0x0003780701007387 */ /* 0x0001e20000100800 */
[----:B------:R-:W-:Y:S02]  /*8310*/  IMAD.MOV R6, RZ, RZ, -R6 ;  /* 0x000000ffff067224 */ /* 0x000fe400078e0a06 */
[----:B0-----:R-:W-:-:S04]  /*8320*/  IMAD.MOV.U32 R7, RZ, RZ, R4 ;  /* 0x000000ffff077224 */ /* 0x001fc800078e0004 */
[----:B------:R-:W-:Y:S02]  /*8330*/  @!P1 IMAD.MOV R7, RZ, RZ, -R7 ;  /* 0x000000ffff079224 */ /* 0x000fe400078e0a07 */
[----:B------:R-:W-:-:S03]  /*8340*/  IMAD R4, R59, R6, R9 ;  /* 0x000000063b047224 */ /* 0x000fc600078e0209 */
[----:B------:R0:W-:Y:S01]  /*8350*/  STL [R1+0x37c], R7 ;  /* 0x00037c0701007387 */ /* 0x0001e20000100800 */
[----:B------:R-:W-:Y:S01]  /*8360*/  @!P3 IMAD.IADD R3, R3, 0x1, -R59 ;  /* 0x000000010303b824 */ /* 0x000fe200078e0a3b */
[----:B------:R-:W-:Y:S01]  /*8370*/  ISETP.GT.U32.AND P0, PT, R59, R0, PT ;  /* 0x000000003b00720c */ /* 0x000fe20003f04070 */
[----:B0-----:R-:W-:-:S03]  /*8380*/  IMAD.MOV.U32 R7, RZ, RZ, R5 ;  /* 0x000000ffff077224 */ /* 0x001fc600078e0005 */
[C---:B------:R-:W-:Y:S01]  /*8390*/  ISETP.GT.U32.AND P1, PT, R59.reuse, R3, PT ;  /* 0x000000033b00720c */ /* 0x040fe20003f24070 */
[----:B------:R-:W-:Y:S01]  /*83a0*/  @!P6 IMAD.MOV R7, RZ, RZ, -R7 ;  /* 0x000000ffff07e224 */ /* 0x000fe200078e0a07 */
[----:B------:R-:W-:Y:S01]  /*83b0*/  ISETP.GT.U32.AND P6, PT, R59, R4, PT ;  /* 0x000000043b00720c */ /* 0x000fe20003fc4070 */
[----:B------:R-:W-:Y:S01]  /*83c0*/  IMAD.MOV.U32 R8, RZ, RZ, R11 ;  /* 0x000000ffff087224 */ /* 0x000fe200078e000b */
[----:B------:R-:W-:-:S05]  /*83d0*/  IABS R11, R39 ;  /* 0x00000027000b7213 */ /* 0x000fca0000000000 */
[--C-:B------:R-:W-:Y:S01]  /*83e0*/  @!P0 IMAD.IADD R0, R0, 0x1, -R59.reuse ;  /* 0x0000000100008824 */ /* 0x100fe200078e0a3b */
[----:B------:R-:W-:Y:S02]  /*83f0*/  ISETP.GE.AND P5, PT, R36, RZ, PT ;  /* 0x000000ff2400720c */ /* 0x000fe40003fa6270 */
[----:B------:R-:W-:Y:S01]  /*8400*/  IABS R6, R41 ;  /* 0x0000002900067213 */ /* 0x000fe20000000000 */
[----:B------:R-:W-:Y:S01]  /*8410*/  IMAD.HI.U32 R5, R2, R11, RZ ;  /* 0x0000000b02057227 */ /* 0x000fe200078e00ff */
[----:B------:R-:W-:Y:S02]  /*8420*/  IABS R10, R40 ;  /* 0x00000028000a7213 */ /* 0x000fe40000000000 */
[----:B------:R-:W-:Y:S01]  /*8430*/  ISETP.GT.U32.AND P0, PT, R59, R0, PT ;  /* 0x000000003b00720c */ /* 0x000fe20003f04070 */
[----:B------:R-:W-:Y:S02]  /*8440*/  IMAD.MOV.U32 R36, RZ, RZ, R8 ;  /* 0x000000ffff247224 */ /* 0x000fe400078e0008 */
[----:B------:R-:W-:-:S02]  /*8450*/  @!P6 IMAD.IADD R4, R4, 0x1, -R59 ;  /* 0x000000010404e824 */ /* 0x000fc400078e0a3b */
[----:B------:R-:W-:Y:S02]  /*8460*/  @!P1 IMAD.IADD R3, R3, 0x1, -R59 ;  /* 0x0000000103039824 */ /* 0x000fe400078e0a3b */
[----:B------:R-:W-:Y:S02]  /*8470*/  IMAD.MOV R5, RZ, RZ, -R5 ;  /* 0x000000ffff057224 */ /* 0x000fe400078e0a05 */
[----:B------:R-:W-:Y:S01]  /*8480*/  IMAD.HI.U32 R8, R2, R6, RZ ;  /* 0x0000000602087227 */ /* 0x000fe200078e00ff */
[C---:B------:R-:W-:Y:S01]  /*8490*/  ISETP.GT.U32.AND P6, PT, R59.reuse, R4, PT ;  /* 0x000000043b00720c */ /* 0x040fe20003fc4070 */
[----:B------:R0:W-:Y:S02]  /*84a0*/  STL [R1+0x384], R7 ;  /* 0x0003840701007387 */ /* 0x0001e40000100800 */
[----:B------:R-:W-:Y:S01]  /*84b0*/  IMAD R11, R59, R5, R11 ;  /* 0x000000053b0b7224 */ /* 0x000fe200078e020b */
[----:B------:R-:W-:Y:S01]  /*84c0*/  IABS R5, R42 ;  /* 0x0000002a00057213 */ /* 0x000fe20000000000 */
[----:B------:R-:W-:-:S02]  /*84d0*/  IMAD.MOV.U32 R37, RZ, RZ, R3 ;  /* 0x000000ffff257224 */ /* 0x000fc400078e0003 */
[----:B------:R-:W-:Y:S02]  /*84e0*/  IMAD.MOV R8, RZ, RZ, -R8 ;  /* 0x000000ffff087224 */ /* 0x000fe400078e0a08 */
[----:B------:R-:W-:Y:S02]  /*84f0*/  @!P5 IMAD.MOV R37, RZ, RZ, -R37 ;  /* 0x000000ffff25d224 */ /* 0x000fe400078e0a25 */
[----:B0-----:R-:W-:Y:S01]  /*8500*/  IMAD.HI.U32 R7, R2, R10, RZ ;  /* 0x0000000a02077227 */ /* 0x001fe200078e00ff */
[----:B------:R-:W-:-:S03]  /*8510*/  ISETP.GT.U32.AND P5, PT, R59, R11, PT ;  /* 0x0000000b3b00720c */ /* 0x000fc60003fa4070 */
[----:B------:R-:W-:Y:S02]  /*8520*/  IMAD R6, R59, R8, R6 ;  /* 0x000000083b067224 */ /* 0x000fe400078e0206 */
[----:B------:R-:W-:Y:S02]  /*8530*/  IMAD.MOV R7, RZ, RZ, -R7 ;  /* 0x000000ffff077224 */ /* 0x000fe400078e0a07 */
[----:B------:R-:W-:-:S04]  /*8540*/  IMAD.HI.U32 R8, R2, R5, RZ ;  /* 0x0000000502087227 */ /* 0x000fc800078e00ff */
[--C-:B------:R-:W-:Y:S02]  /*8550*/  @!P0 IMAD.IADD R0, R0, 0x1, -R59.reuse ;  /* 0x0000000100008824 */ /* 0x100fe400078e0a3b */
[C---:B------:R-:W-:Y:S01]  /*8560*/  IMAD R10, R59.reuse, R7, R10 ;  /* 0x000000073b0a7224 */ /* 0x040fe200078e020a */
[----:B------:R-:W-:Y:S01]  /*8570*/  IABS R7, R43 ;  /* 0x0000002b00077213 */ /* 0x000fe20000000000 */
[----:B------:R-:W-:Y:S02]  /*8580*/  IMAD.MOV R8, RZ, RZ, -R8 ;  /* 0x000000ffff087224 */ /* 0x000fe400078e0a08 */
[----:B------:R-:W-:Y:S01]  /*8590*/  @!P6 IMAD.IADD R4, R4, 0x1, -R59 ;  /* 0x000000010404e824 */ /* 0x000fe200078e0a3b */
[C---:B------:R-:W-:Y:S01]  /*85a0*/  ISETP.GT.U32.AND P6, PT, R59.reuse, R6, PT ;  /* 0x000000063b00720c */ /* 0x040fe20003fc4070 */
[----:B------:R-:W-:Y:S02]  /*85b0*/  IMAD.MOV.U32 R9, RZ, RZ, R0 ;  /* 0x000000ffff097224 */ /* 0x000fe400078e0000 */
[----:B------:R-:W-:-:S02]  /*85c0*/  IMAD R5, R59, R8, R5 ;  /* 0x000000083b057224 */ /* 0x000fc400078e0205 */
[----:B------:R-:W-:Y:S02]  /*85d0*/  IMAD.MOV.U32 R3, RZ, RZ, R7 ;  /* 0x000000ffff037224 */ /* 0x000fe400078e0007 */
[----:B------:R-:W-:Y:S01]  /*85e0*/  @!P4 IMAD.MOV R9, RZ, RZ, -R9 ;  /* 0x000000ffff09c224 */ /* 0x000fe200078e0a09 */
[----:B------:R-:W-:Y:S01]  /*85f0*/  ISETP.GT.U32.AND P4, PT, R59, R10, PT ;  /* 0x0000000a3b00720c */ /* 0x000fe20003f84070 */
[----:B------:R-:W-:Y:S01]  /*8600*/  @!P5 IMAD.IADD R11, R11, 0x1, -R59 ;  /* 0x000000010b0bd824 */ /* 0x000fe200078e0a3b */
[----:B------:R-:W-:Y:S01]  /*8610*/  ISETP.GT.U32.AND P5, PT, R59, R5, PT ;  /* 0x000000053b00720c */ /* 0x000fe20003fa4070 */
[----:B------:R-:W-:Y:S01]  /*8620*/  IMAD.HI.U32 R7, R2, R3, RZ ;  /* 0x0000000302077227 */ /* 0x000fe200078e00ff */
[----:B------:R-:W-:-:S03]  /*8630*/  IABS R0, R44 ;  /* 0x0000002c00007213 */ /* 0x000fc60000000000 */
[----:B------:R-:W-:Y:S01]  /*8640*/  IMAD.MOV R7, RZ, RZ, -R7 ;  /* 0x000000ffff077224 */ /* 0x000fe200078e0a07 */
[----:B------:R0:W-:Y:S01]  /*8650*/  STL [R1+0x390], R37 ;  /* 0x0003902501007387 */ /* 0x0001e20000100800 */
[----:B------:R-:W-:Y:S02]  /*8660*/  @!P6 IMAD.IADD R6, R6, 0x1, -R59 ;  /* 0x000000010606e824 */ /* 0x000fe400078e0a3b */
[C---:B------:R-:W-:Y:S01]  /*8670*/  IMAD R3, R59.reuse, R7, R3 ;  /* 0x000000073b037224 */ /* 0x040fe200078e0203 */
[----:B------:R1:W-:Y:S01]  /*8680*/  STL [R1+0x394], R9 ;  /* 0x0003940901007387 */ /* 0x0003e20000100800 */
[----:B------:R-:W-:Y:S01]  /*8690*/  IABS R7, R45 ;  /* 0x0000002d00077213 */ /* 0x000fe20000000000 */
[--C-:B------:R-:W-:Y:S01]  /*86a0*/  @!P4 IMAD.IADD R10, R10, 0x1, -R59.reuse ;  /* 0x000000010a0ac824 */ /* 0x100fe200078e0a3b */
[----:B------:R-:W-:Y:S01]  /*86b0*/  ISETP.GT.U32.AND P6, PT, R59, R6, PT ;  /* 0x000000063b00720c */ /* 0x000fe20003fc4070 */
[----:B------:R-:W-:Y:S01]  /*86c0*/  @!P5 IMAD.IADD R5, R5, 0x1, -R59 ;  /* 0x000000010505d824 */ /* 0x000fe200078e0a3b */
[----:B------:R-:W-:Y:S01]  /*86d0*/  ISETP.GT.U32.AND P4, PT, R59, R11, PT ;  /* 0x0000000b3b00720c */ /* 0x000fe20003f84070 */
[----:B0-----:R-:W-:-:S02]  /*86e0*/  IMAD.MOV.U32 R37, RZ, RZ, R4 ;  /* 0x000000ffff257224 */ /* 0x001fc400078e0004 */
[----:B-1----:R-:W-:-:S04]  /*86f0*/  IMAD.HI.U32 R9, R2, R0, RZ ;  /* 0x0000000002097227 */ /* 0x002fc800078e00ff */
[----:B------:R-:W-:Y:S02]  /*8700*/  IMAD.MOV R9, RZ, RZ, -R9 ;  /* 0x000000ffff097224 */ /* 0x000fe400078e0a09 */
[----:B------:R-:W-:Y:S01]  /*8710*/  IMAD.MOV.U32 R4, RZ, RZ, R7 ;  /* 0x000000ffff047224 */ /* 0x000fe200078e0007 */
[C---:B------:R-:W-:Y:S01]  /*8720*/  ISETP.GT.U32.AND P5, PT, R59.reuse, R5, PT ;  /* 0x000000053b00720c */ /* 0x040fe20003fa4070 */
[----:B------:R-:W-:Y:S01]  /*8730*/  @!P2 IMAD.MOV R37, RZ, RZ, -R37 ;  /* 0x000000ffff25a224 */ /* 0x000fe200078e0a25 */
[C---:B------:R-:W-:Y:S01]  /*8740*/  ISETP.GT.U32.AND P2, PT, R59.reuse, R10, PT ;  /* 0x0000000a3b00720c */ /* 0x040fe20003f44070 */
[----:B------:R-:W-:Y:S01]  /*8750*/  IMAD R0, R59, R9, R0 ;  /* 0x000000093b007224 */ /* 0x000fe200078e0200 */
[----:B------:R-:W-:Y:S01]  /*8760*/  IABS R8, R46 ;  /* 0x0000002e00087213 */ /* 0x000fe20000000000 */
[----:B------:R-:W-:Y:S01]  /*8770*/  IMAD.HI.U32 R9, R2, R4, RZ ;  /* 0x0000000402097227 */ /* 0x000fe200078e00ff */
[----:B------:R-:W-:Y:S01]  /*8780*/  ISETP.GE.AND P0, PT, R41, RZ, PT ;  /* 0x000000ff2900720c */ /* 0x000fe20003f06270 */
[----:B------:R3:W-:Y:S01]  /*8790*/  STL [R1+0x398], R37 ;  /* 0x0003982501007387 */ /* 0x0007e20000100800 */
[----:B------:R-:W-:Y:S01]  /*87a0*/  IABS R7, R47 ;  /* 0x0000002f00077213 */ /* 0x000fe20000000000 */
[----:B------:R-:W-:-:S02]  /*87b0*/  IMAD.MOV.U32 R38, RZ, RZ, R36 ;  /* 0x000000ffff267224 */ /* 0x000fc400078e0024 */
[----:B------:R-:W-:Y:S02]  /*87c0*/  IMAD.MOV.U32 R36, RZ, RZ, R13 ;  /* 0x000000ffff247224 */ /* 0x000fe400078e000d */
[----:B------:R-:W-:Y:S02]  /*87d0*/  IMAD.MOV R9, RZ, RZ, -R9 ;  /* 0x000000ffff097224 */ /* 0x000fe400078e0a09 */
[----:B------:R-:W-:-:S04]  /*87e0*/  IMAD.HI.U32 R13, R2, R8, RZ ;  /* 0x00000008020d7227 */ /* 0x000fc800078e00ff */
[----:B---3--:R-:W-:Y:S02]  /*87f0*/  IMAD.MOV.U32 R37, RZ, RZ, R35 ;  /* 0x000000ffff257224 */ /* 0x008fe400078e0023 */
[----:B------:R-:W-:Y:S02]  /*8800*/  IMAD.MOV.U32 R35, RZ, RZ, R31 ;  /* 0x000000ffff237224 */ /* 0x000fe400078e001f */
[----:B------:R-:W-:Y:S02]  /*8810*/  IMAD.MOV.U32 R31, RZ, RZ, R30 ;  /* 0x000000ffff1f7224 */ /* 0x000fe400078e001e */
[--C-:B------:R-:W-:Y:S01]  /*8820*/  @!P6 IMAD.IADD R6, R6, 0x1, -R59.reuse ;  /* 0x000000010606e824 */ /* 0x100fe200078e0a3b */
[----:B------:R-:W-:Y:S01]  /*8830*/  ISETP.GE.AND P6, PT, R42, RZ, PT ;  /* 0x000000ff2a00720c */ /* 0x000fe20003fc6270 */
[----:B------:R-:W-:Y:S02]  /*8840*/  IMAD.MOV.U32 R30, RZ, RZ, R12 ;  /* 0x000000ffff1e7224 */ /* 0x000fe400078e000c */
[----:B------:R-:W-:Y:S01]  /*8850*/  @!P4 IMAD.IADD R11, R11, 0x1, -R59 ;  /* 0x000000010b0bc824 */ /* 0x000fe200078e0a3b */
[C---:B------:R-:W-:Y:S01]  /*8860*/  ISETP.GT.U32.AND P4, PT, R59.reuse, R3, PT ;  /* 0x000000033b00720c */ /* 0x040fe20003f84070 */
[----:B------:R-:W-:-:S02]  /*8870*/  IMAD R4, R59, R9, R4 ;  /* 0x000000093b047224 */ /* 0x000fc400078e0204 */
[----:B------:R-:W-:-:S04]  /*8880*/  IMAD.HI.U32 R12, R2, R7, RZ ;  /* 0x00000007020c7227 */ /* 0x000fc800078e00ff */
[----:B------:R-:W-:Y:S02]  /*8890*/  IMAD.MOV R13, RZ, RZ, -R13 ;  /* 0x000000ffff0d7224 */ /* 0x000fe400078e0a0d */
[--C-:B------:R-:W-:Y:S01]  /*88a0*/  @!P2 IMAD.IADD R10, R10, 0x1, -R59.reuse ;  /* 0x000000010a0aa824 */ /* 0x100fe200078e0a3b */
[----:B------:R-:W-:Y:S01]  /*88b0*/  ISETP.GT.U32.AND P2, PT, R59, R0, PT ;  /* 0x000000003b00720c */ /* 0x000fe20003f44070 */
[----:B------:R-:W-:Y:S01]  /*88c0*/  @!P5 IMAD.IADD R5, R5, 0x1, -R59 ;  /* 0x000000010505d824 */ /* 0x000fe200078e0a3b */
[C---:B------:R-:W-:Y:S01]  /*88d0*/  ISETP.GT.U32.AND P5, PT, R59.reuse, R4, PT ;  /* 0x000000043b00720c */ /* 0x040fe20003fa4070 */
[----:B------:R-:W-:Y:S02]  /*88e0*/  IMAD.MOV R12, RZ, RZ, -R12 ;  /* 0x000000ffff0c7224 */ /* 0x000fe400078e0a0c */
[----:B------:R-:W-:Y:S01]  /*88f0*/  IMAD R8, R59, R13, R8 ;  /* 0x0000000d3b087224 */ /* 0x000fe200078e0208 */
[----:B------:R-:W-:Y:S01]  /*8900*/  ISETP.GE.AND P3, PT, R39, RZ, PT ;  /* 0x000000ff2700720c */ /* 0x000fe20003f66270 */
[----:B------:R-:W-:Y:S01]  /*8910*/  IMAD.MOV.U32 R39, RZ, RZ, R10 ;  /* 0x000000ffff277224 */ /* 0x000fe200078e000a */
[----:B------:R-:W-:Y:S01]  /*8920*/  ISETP.GE.AND P1, PT, R40, RZ, PT ;  /* 0x000000ff2800720c */ /* 0x000fe20003f26270 */
[----:B------:R-:W-:-:S02]  /*8930*/  IMAD R7, R59, R12, R7 ;  /* 0x0000000c3b077224 */ /* 0x000fc400078e0207 */
[----:B------:R-:W-:Y:S02]  /*8940*/  IMAD.MOV.U32 R10, RZ, RZ, R5 ;  /* 0x000000ffff0a7224 */ /* 0x000fe400078e0005 */
[----:B------:R-:W-:Y:S01]  /*8950*/  @!P0 IMAD.MOV R6, RZ, RZ, -R6 ;  /* 0x000000ffff068224 */ /* 0x000fe200078e0a06 */
[C---:B------:R-:W-:Y:S01]  /*8960*/  ISETP.GT.U32.AND P0, PT, R59.reuse, R8, PT ;  /* 0x000000083b00720c */ /* 0x040fe20003f04070 */
[----:B------:R-:W-:Y:S01]  /*8970*/  @!P6 IMAD.MOV R10, RZ, RZ, -R10 ;  /* 0x000000ffff0ae224 */ /* 0x000fe200078e0a0a */
[----:B------:R-:W-:Y:S01]  /*8980*/  ISETP.GT.U32.AND P6, PT, R59, R7, PT ;  /* 0x000000073b00720c */ /* 0x000fe20003fc4070 */
[----:B------:R-:W-:Y:S01]  /*8990*/  @!P4 IMAD.IADD R3, R3, 0x1, -R59 ;  /* 0x000000010303c824 */ /* 0x000fe200078e0a3b */
[----:B------:R-:W-:Y:S01]  /*89a0*/  IABS R9, R53 ;  /* 0x0000003500097213 */ /* 0x000fe20000000000 */
[----:B------:R-:W-:Y:S02]  /*89b0*/  IMAD.MOV.U32 R40, RZ, RZ, R11 ;  /* 0x000000ffff287224 */ /* 0x000fe400078e000b */
[----:B------:R-:W-:-:S02]  /*89c0*/  @!P2 IMAD.IADD R0, R0, 0x1, -R59 ;  /* 0x000000010000a824 */ /* 0x000fc400078e0a3b */
[----:B------:R-:W-:Y:S01]  /*89d0*/  @!P5 IMAD.IADD R4, R4, 0x1, -R59 ;  /* 0x000000010404d824 */ /* 0x000fe200078e0a3b */
[----:B------:R-:W-:Y:S01]  /*89e0*/  ISETP.GT.U32.AND P5, PT, R59, R3, PT ;  /* 0x000000033b00720c */ /* 0x000fe20003fa4070 */
[----:B------:R-:W-:-:S04]  /*89f0*/  IMAD.HI.U32 R11, R2, R9, RZ ;  /* 0x00000009020b7227 */ /* 0x000fc800078e00ff */
[----:B------:R-:W-:Y:S02]  /*8a00*/  @!P3 IMAD.MOV R40, RZ, RZ, -R40 ;  /* 0x000000ffff28b224 */ /* 0x000fe400078e0a28 */
[----:B------:R-:W-:Y:S01]  /*8a10*/  @!P1 IMAD.MOV R39, RZ, RZ, -R39 ;  /* 0x000000ffff279224 */ /* 0x000fe200078e0a27 */
[----:B------:R-:W-:Y:S01]  /*8a20*/  ISETP.GT.U32.AND P1, PT, R59, R0, PT ;  /* 0x000000003b00720c */ /* 0x000fe20003f24070 */
[----:B------:R-:W-:Y:S01]  /*8a30*/  @!P0 IMAD.IADD R8, R8, 0x1, -R59 ;  /* 0x0000000108088824 */ /* 0x000fe200078e0a3b */
[----:B------:R-:W-:Y:S01]  /*8a40*/  IABS R5, R54 ;  /* 0x0000003600057213 */ /* 0x000fe20000000000 */
[----:B------:R-:W-:Y:S01]  /*8a50*/  IMAD.MOV R11, RZ, RZ, -R11 ;  /* 0x000000ffff0b7224 */ /* 0x000fe200078e0a0b */
[----:B------:R-:W-:Y:S01]  /*8a60*/  STL [R1+0x39c], R40 ;  /* 0x00039c2801007387 */ /* 0x000fe20000100800 */
[--C-:B------:R-:W-:Y:S01]  /*8a70*/  @!P6 IMAD.IADD R7, R7, 0x1, -R59.reuse ;  /* 0x000000010707e824 */ /* 0x100fe200078e0a3b */
[C---:B------:R-:W-:Y:S02]  /*8a80*/  ISETP.GT.U32.AND P6, PT, R59.reuse, R8, PT ;  /* 0x000000083b00720c */ /* 0x040fe40003fc4070 */
[----:B------:R-:W-:Y:S04]  /*8a90*/  STL [R1+0x3a0], R39 ;  /* 0x0003a02701007387 */ /* 0x000fe80000100800 */
[----:B------:R0:W-:Y:S01]  /*8aa0*/  STL [R1+0x3a4], R6 ;  /* 0x0003a40601007387 */ /* 0x0001e20000100800 */
[----:B------:R-:W-:Y:S01]  /*8ab0*/  ISETP.GT.U32.AND P3, PT, R59, R4, PT ;  /* 0x000000043b00720c */ /* 0x000fe20003f64070 */
[----:B------:R-:W-:-:S02]  /*8ac0*/  @!P5 IMAD.IADD R3, R3, 0x1, -R59 ;  /* 0x000000010303d824 */ /* 0x000fc400078e0a3b */
[----:B0-----:R-:W-:Y:S02]  /*8ad0*/  IMAD R6, R59, R11, R9 ;  /* 0x0000000b3b067224 */ /* 0x001fe400078e0209 */
[----:B------:R-:W-:-:S04]  /*8ae0*/  IMAD.HI.U32 R9, R2, R5, RZ ;  /* 0x0000000502097227 */ /* 0x000fc800078e00ff */
[----:B------:R-:W-:Y:S01]  /*8af0*/  IMAD.MOV R9, RZ, RZ, -R9 ;  /* 0x000000ffff097224 */ /* 0x000fe200078e0a09 */
[----:B------:R0:W-:Y:S01]  /*8b00*/  STL [R1+0x3a8], R10 ;  /* 0x0003a80a01007387 */ /* 0x0001e20000100800 */
[----:B------:R-:W-:Y:S02]  /*8b10*/  @!P1 IMAD.IADD R0, R0, 0x1, -R59 ;  /* 0x0000000100009824 */ /* 0x000fe400078e0a3b */
[----:B------:R-:W-:Y:S02]  /*8b20*/  IMAD.MOV.U32 R12, RZ, RZ, R3 ;  /* 0x000000ffff0c7224 */ /* 0x000fe400078e0003 */
[----:B------:R-:W-:Y:S02]  /*8b30*/  IMAD R3, R59, R9, R5 ;  /* 0x000000093b037224 */ /* 0x000fe400078e0205 */
[----:B------:R-:W-:Y:S01]  /*8b40*/  IMAD.MOV.U32 R11, RZ, RZ, R0 ;  /* 0x000000ffff0b7224 */ /* 0x000fe200078e0000 */
[----:B0-----:R-:W-:Y:S01]  /*8b50*/  IABS R10, R55 ;  /* 0x00000037000a7213 */ /* 0x001fe20000000000 */
[----:B------:R-:W-:Y:S01]  /*8b60*/  @!P6 IMAD.IADD R8, R8, 0x1, -R59 ;  /* 0x000000010808e824 */ /* 0x000fe200078e0a3b */
[----:B------:R-:W-:-:S02]  /*8b70*/  IABS R0, R56 ;  /* 0x0000003800007213 */ /* 0x000fc40000000000 */
[----:B------:R-:W-:Y:S01]  /*8b80*/  ISETP.GT.U32.AND P6, PT, R59, R3, PT ;  /* 0x000000033b00720c */ /* 0x000fe20003fc4070 */
[----:B------:R-:W-:-:S04]  /*8b90*/  IMAD.HI.U32 R5, R2, R10, RZ ;  /* 0x0000000a02057227 */ /* 0x000fc800078e00ff */
[----:B------:R-:W-:Y:S01]  /*8ba0*/  @!P3 IMAD.IADD R4, R4, 0x1, -R59 ;  /* 0x000000010404b824 */ /* 0x000fe200078e0a3b */
[----:B------:R-:W-:Y:S01]  /*8bb0*/  ISETP.GE.AND P3, PT, R46, RZ, PT ;  /* 0x000000ff2e00720c */ /* 0x000fe20003f66270 */
[----:B------:R-:W-:Y:S01]  /*8bc0*/  IMAD.HI.U32 R9, R2, R0, RZ ;  /* 0x0000000002097227 */ /* 0x000fe200078e00ff */
[----:B------:R-:W-:-:S03]  /*8bd0*/  ISETP.GE.AND P4, PT, R43, RZ, PT ;  /* 0x000000ff2b00720c */ /* 0x000fc60003f86270 */
[----:B------:R-:W-:Y:S01]  /*8be0*/  IMAD.MOV R5, RZ, RZ, -R5 ;  /* 0x000000ffff057224 */ /* 0x000fe200078e0a05 */
[----:B------:R-:W-:Y:S01]  /*8bf0*/  ISETP.GE.AND P2, PT, R44, RZ, PT ;  /* 0x000000ff2c00720c */ /* 0x000fe20003f46270 */
[----:B------:R-:W-:Y:S01]  /*8c00*/  IMAD.MOV R9, RZ, RZ, -R9 ;  /* 0x000000ffff097224 */ /* 0x000fe200078e0a09 */
[C---:B------:R-:W-:Y:S01]  /*8c10*/  ISETP.GT.U32.AND P5, PT, R59.reuse, R6, PT ;  /* 0x000000063b00720c */ /* 0x040fe20003fa4070 */
[C---:B------:R-:W-:Y:S02]  /*8c20*/  IMAD R5, R59.reuse, R5, R10 ;  /* 0x000000053b057224 */ /* 0x040fe400078e020a */
[----:B------:R-:W-:Y:S02]  /*8c30*/  IMAD R0, R59, R9, R0 ;  /* 0x000000093b007224 */ /* 0x000fe400078e0200 */
[----:B------:R-:W-:Y:S01]  /*8c40*/  @!P6 IMAD.IADD R3, R3, 0x1, -R59 ;  /* 0x000000010303e824 */ /* 0x000fe200078e0a3b */
[----:B------:R-:W-:Y:S01]  /*8c50*/  ISETP.GT.U32.AND P6, PT, R59, R5, PT ;  /* 0x000000053b00720c */ /* 0x000fe20003fc4070 */
[----:B------:R-:W-:Y:S01]  /*8c60*/  @!P3 IMAD.MOV R8, RZ, RZ, -R8 ;  /* 0x000000ffff08b224 */ /* 0x000fe200078e0a08 */
[----:B------:R-:W-:-:S02]  /*8c70*/  ISETP.GE.AND P1, PT, R45, RZ, PT ;  /* 0x000000ff2d00720c */ /* 0x000fc40003f26270 */
[C---:B------:R-:W-:Y:S01]  /*8c80*/  ISETP.GT.U32.AND P3, PT, R59.reuse, R0, PT ;  /* 0x000000003b00720c */ /* 0x040fe20003f64070 */
[----:B------:R-:W-:Y:S02]  /*8c90*/  @!P4 IMAD.MOV R12, RZ, RZ, -R12 ;  /* 0x000000ffff0cc224 */ /* 0x000fe400078e0a0c */
[----:B------:R-:W-:Y:S02]  /*8ca0*/  @!P5 IMAD.IADD R6, R6, 0x1, -R59 ;  /* 0x000000010606d824 */ /* 0x000fe400078e0a3b */
[----:B------:R-:W-:Y:S01]  /*8cb0*/  @!P2 IMAD.MOV R11, RZ, RZ, -R11 ;  /* 0x000000ffff0ba224 */ /* 0x000fe200078e0a0b */
[----:B------:R-:W-:Y:S01]  /*8cc0*/  STL [R1+0x3ac], R12 ;  /* 0x0003ac0c01007387 */ /* 0x000fe20000100800 */
[C---:B------:R-:W-:Y:S02]  /*8cd0*/  ISETP.GT.U32.AND P5, PT, R59.reuse, R7, PT ;  /* 0x000000073b00720c */ /* 0x040fe40003fa4070 */
[----:B------:R-:W-:Y:S01]  /*8ce0*/  ISETP.GT.U32.AND P2, PT, R59, R6, PT ;  /* 0x000000063b00720c */ /* 0x000fe20003f44070 */
[----:B------:R0:W-:Y:S01]  /*8cf0*/  STL [R1+0x3b0], R11 ;  /* 0x0003b00b01007387 */ /* 0x0001e20000100800 */
[--C-:B------:R-:W-:Y:S01]  /*8d00*/  @!P6 IMAD.IADD R5, R5, 0x1, -R59.reuse ;  /* 0x000000010505e824 */ /* 0x100fe200078e0a3b */
[----:B------:R-:W-:Y:S01]  /*8d10*/  ISETP.GE.AND P0, PT, R47, RZ, PT ;  /* 0x000000ff2f00720c */ /* 0x000fe20003f06270 */
[----:B------:R-:W-:Y:S01]  /*8d20*/  @!P3 IMAD.IADD R0, R0, 0x1, -R59 ;  /* 0x000000010000b824 */ /* 0x000fe200078e0a3b */
[----:B------:R-:W-:Y:S01]  /*8d30*/  ISETP.GE.AND P4, PT, R53, RZ, PT ;  /* 0x000000ff3500720c */ /* 0x000fe20003f86270 */
[----:B0-----:R-:W-:Y:S01]  /*8d40*/  IMAD.MOV.U32 R11, RZ, RZ, R4 ;  /* 0x000000ffff0b7224 */ /* 0x001fe200078e0004 */
[----:B------:R-:W-:-:S03]  /*8d50*/  ISETP.GT.U32.AND P6, PT, R59, R5, PT ;  /* 0x000000053b00720c */ /* 0x000fc60003fc4070 */
[----:B------:R-:W-:Y:S01]  /*8d60*/  @!P1 IMAD.MOV R11, RZ, RZ, -R11 ;  /* 0x000000ffff0b9224 */ /* 0x000fe200078e0a0b */
[C---:B------:R-:W-:Y:S02]  /*8d70*/  ISETP.GT.U32.AND P1, PT, R59.reuse, R3, PT ;  /* 0x000000033b00720c */ /* 0x040fe40003f24070 */
[----:B------:R-:W-:Y:S01]  /*8d80*/  ISETP.GT.U32.AND P3, PT, R59, R0, PT ;  /* 0x000000003b00720c */ /* 0x000fe20003f64070 */
[--C-:B------:R-:W-:Y:S01]  /*8d90*/  @!P5 IMAD.IADD R7, R7, 0x1, -R59.reuse ;  /* 0x000000010707d824 */ /* 0x100fe200078e0a3b */
[----:B------:R-:W-:Y:S01]  /*8da0*/  ISETP.GE.AND P5, PT, R54, RZ, PT ;  /* 0x000000ff3600720c */ /* 0x000fe20003fa6270 */
[----:B------:R-:W-:Y:S01]  /*8db0*/  @!P2 IMAD.IADD R6, R6, 0x1, -R59 ;  /* 0x000000010606a824 */ /* 0x000fe200078e0a3b */
[----:B------:R-:W-:Y:S01]  /*8dc0*/  ISETP.GE.AND P2, PT, R55, RZ, PT ;  /* 0x000000ff3700720c */ /* 0x000fe20003f46270 */
[----:B------:R-:W-:Y:S01]  /*8dd0*/  @!P0 IMAD.MOV R7, RZ, RZ, -R7 ;  /* 0x000000ffff078224 */ /* 0x000fe200078e0a07 */
[----:B------:R-:W-:Y:S01]  /*8de0*/  ISETP.GE.AND P0, PT, R56, RZ, PT ;  /* 0x000000ff3800720c */ /* 0x000fe20003f06270 */
[----:B------:R-:W-:Y:S01]  /*8df0*/  @!P4 IMAD.MOV R6, RZ, RZ, -R6 ;  /* 0x000000ffff06c224 */ /* 0x000fe200078e0a06 */
[----:B------:R-:W-:Y:S01]  /*8e00*/  STL [R1+0x3b4], R11 ;  /* 0x0003b40b01007387 */ /* 0x000fe20000100800 */
[----:B------:R-:W-:-:S02]  /*8e10*/  IMAD.MOV.U32 R40, RZ, RZ, R38 ;  /* 0x000000ffff287224 */ /* 0x000fc400078e0026 */
[--C-:B------:R-:W-:Y:S01]  /*8e20*/  @!P1 IMAD.IADD R3, R3, 0x1, -R59.reuse ;  /* 0x0000000103039824 */ /* 0x100fe200078e0a3b */
[----:B------:R0:W-:Y:S01]  /*8e30*/  STL [R1+0x3c0], R8 ;  /* 0x0003c00801007387 */ /* 0x0001e20000100800 */
[----:B------:R-:W-:Y:S02]  /*8e40*/  @!P6 IMAD.IADD R5, R5, 0x1, -R59 ;  /* 0x000000010505e824 */ /* 0x000fe400078e0a3b */
[----:B------:R-:W-:Y:S01]  /*8e50*/  IMAD.MOV.U32 R39, RZ, RZ, R34 ;  /* 0x000000ffff277224 */ /* 0x000fe200078e0022 */
[----:B------:R-:W-:Y:S01]  /*8e60*/  STL [R1+0x3c4], R7 ;  /* 0x0003c40701007387 */ /* 0x000fe20000100800 */
[----:B------:R-:W-:Y:S02]  /*8e70*/  IMAD.MOV.U32 R38, RZ, RZ, R37 ;  /* 0x000000ffff267224 */ /* 0x000fe400078e0025 */
[----:B------:R-:W-:Y:S01]  /*8e80*/  IMAD.MOV.U32 R37, RZ, RZ, R21 ;  /* 0x000000ffff257224 */ /* 0x000fe200078e0015 */
[----:B------:R1:W-:Y:S01]  /*8e90*/  STL [R1+0x3cc], R6 ;  /* 0x0003cc0601007387 */ /* 0x0003e20000100800 */
[----:B------:R-:W-:-:S02]  /*8ea0*/  @!P3 IMAD.IADD R0, R0, 0x1, -R59 ;  /* 0x000000010000b824 */ /* 0x000fc400078e0a3b */
[----:B0-----:R-:W-:Y:S02]  /*8eb0*/  IMAD.MOV.U32 R8, RZ, RZ, R5 ;  /* 0x000000ffff087224 */ /* 0x001fe400078e0005 */
[----:B------:R-:W-:Y:S02]  /*8ec0*/  IMAD.MOV.U32 R41, RZ, RZ, R40 ;  /* 0x000000ffff297224 */ /* 0x000fe400078e0028 */
[----:B------:R-:W-:Y:S02]  /*8ed0*/  IMAD.MOV.U32 R40, RZ, RZ, R39 ;  /* 0x000000ffff287224 */ /* 0x000fe400078e0027 */
[----:B-1----:R-:W-:Y:S02]  /*8ee0*/  IMAD.MOV.U32 R6, RZ, RZ, R3 ;  /* 0x000000ffff067224 */ /* 0x002fe400078e0003 */
[----:B------:R-:W-:Y:S02]  /*8ef0*/  IMAD.MOV.U32 R39, RZ, RZ, R38 ;  /* 0x000000ffff277224 */ /* 0x000fe400078e0026 */
[----:B------:R-:W-:-:S02]  /*8f00*/  @!P5 IMAD.MOV R6, RZ, RZ, -R6 ;  /* 0x000000ffff06d224 */ /* 0x000fc400078e0a06 */
[----:B------:R-:W-:Y:S02]  /*8f10*/  IMAD.MOV.U32 R7, RZ, RZ, R0 ;  /* 0x000000ffff077224 */ /* 0x000fe400078e0000 */
[----:B------:R-:W-:Y:S01]  /*8f20*/  IMAD.MOV.U32 R38, RZ, RZ, R37 ;  /* 0x000000ffff267224 */ /* 0x000fe200078e0025 */
[----:B------:R-:W-:Y:S01]  /*8f30*/  IABS R12, R41 ;  /* 0x00000029000c7213 */ /* 0x000fe20000000000 */
[----:B------:R-:W-:Y:S01]  /*8f40*/  @!P2 IMAD.MOV R8, RZ, RZ, -R8 ;  /* 0x000000ffff08a224 */ /* 0x000fe200078e0a08 */
[----:B------:R-:W-:Y:S01]  /*8f50*/  ISETP.GE.AND P2, PT, R41, RZ, PT ;  /* 0x000000ff2900720c */ /* 0x000fe20003f46270 */
[----:B------:R-:W-:Y:S02]  /*8f60*/  IMAD.MOV.U32 R37, RZ, RZ, R36 ;  /* 0x000000ffff257224 */ /* 0x000fe400078e0024 */
[----:B------:R-:W-:Y:S02]  /*8f70*/  IMAD.MOV.U32 R36, RZ, RZ, R35 ;  /* 0x000000ffff247224 */ /* 0x000fe400078e0023 */
[----:B------:R-:W-:-:S02]  /*8f80*/  IMAD.MOV.U32 R35, RZ, RZ, R31 ;  /* 0x000000ffff237224 */ /* 0x000fc400078e001f */
[----:B------:R-:W-:Y:S01]  /*8f90*/  IMAD.MOV.U32 R41, RZ, RZ, R40 ;  /* 0x000000ffff297224 */ /* 0x000fe200078e0028 */
[----:B------:R-:W-:Y:S01]  /*8fa0*/  STL [R1+0x3c8], R6 ;  /* 0x0003c80601007387 */ /* 0x000fe20000100800 */
[----:B------:R-:W-:Y:S02]  /*8fb0*/  IMAD.MOV.U32 R31, RZ, RZ, R30 ;  /* 0x000000ffff1f7224 */ /* 0x000fe400078e001e */
[----:B------:R-:W-:Y:S01]  /*8fc0*/  @!P0 IMAD.MOV R7, RZ, RZ, -R7 ;  /* 0x000000ffff078224 */ /* 0x000fe200078e0a07 */
[----:B------:R-:W2:Y:S01]  /*8fd0*/  LDL.LU R42, [R1+0x10] ;  /* 0x00001000012a7983 */ /* 0x000ea20000300800 */
[----:B------:R-:W-:Y:S02]  /*8fe0*/  IMAD.MOV.U32 R40, RZ, RZ, R38 ;  /* 0x000000ffff287224 */ /* 0x000fe400078e0026 */
[----:B------:R-:W-:Y:S01]  /*8ff0*/  IMAD.MOV.U32 R38, RZ, RZ, R37 ;  /* 0x000000ffff267224 */ /* 0x000fe200078e0025 */
[----:B------:R-:W-:Y:S01]  /*9000*/  STL [R1+0x3b8], R8 ;  /* 0x0003b80801007387 */ /* 0x000fe20000100800 */
[----:B------:R-:W-:-:S02]  /*9010*/  IMAD.MOV.U32 R37, RZ, RZ, R36 ;  /* 0x000000ffff257224 */ /* 0x000fc400078e0024 */
[----:B------:R-:W-:Y:S01]  /*9020*/  IMAD.MOV.U32 R36, RZ, RZ, R35 ;  /* 0x000000ffff247224 */ /* 0x000fe200078e0023 */
[----:B------:R-:W3:Y:S01]  /*9030*/  LDL R30, [R1+0x2af4] ;  /* 0x002af400011e7983 */ /* 0x000ee20000100800 */
[----:B------:R-:W-:Y:S02]  /*9040*/  IMAD.MOV.U32 R35, RZ, RZ, R31 ;  /* 0x000000ffff237224 */ /* 0x000fe400078e001f */
[----:B------:R-:W-:Y:S01]  /*9050*/  IMAD.MOV.U32 R31, RZ, RZ, R27 ;  /* 0x000000ffff1f7224 */ /* 0x000fe200078e001b */
[----:B------:R0:W-:Y:S04]  /*9060*/  STL [R1+0x3bc], R7 ;  /* 0x0003bc0701007387 */ /* 0x0001e80000100800 */
[----:B------:R-:W4:Y:S01]  /*9070*/  LDL R27, [R1+0x2ac0] ;  /* 0x002ac000011b7983 */ /* 0x000f220000100800 */
[----:B------:R-:W-:-:S02]  /*9080*/  IMAD.MOV.U32 R45, RZ, RZ, R37 ;  /* 0x000000ffff2d7224 */ /* 0x000fc400078e0025 */
[----:B------:R-:W-:Y:S02]  /*9090*/  IMAD.MOV.U32 R37, RZ, RZ, R35 ;  /* 0x000000ffff257224 */ /* 0x000fe400078e0023 */
[----:B------:R-:W-:Y:S02]  /*90a0*/  IMAD.MOV.U32 R46, RZ, RZ, R40 ;  /* 0x000000ffff2e7224 */ /* 0x000fe400078e0028 */
[----:B------:R-:W-:Y:S02]  /*90b0*/  IMAD.MOV.U32 R40, RZ, RZ, R38 ;  /* 0x000000ffff287224 */ /* 0x000fe400078e0026 */
[----:B------:R-:W-:Y:S02]  /*90c0*/  IMAD.MOV.U32 R38, RZ, RZ, R36 ;  /* 0x000000ffff267224 */ /* 0x000fe400078e0024 */
[----:B------:R-:W-:Y:S02]  /*90d0*/  IMAD.MOV.U32 R36, RZ, RZ, R31 ;  /* 0x000000ffff247224 */ /* 0x000fe400078e001f */
[----:B------:R-:W-:-:S02]  /*90e0*/  IMAD.MOV.U32 R31, RZ, RZ, R23 ;  /* 0x000000ffff1f7224 */ /* 0x000fc400078e0017 */
[----:B------:R-:W2:Y:S01]  /*90f0*/  LDL R23, [R1+0x2150] ;  /* 0x0021500001177983 */ /* 0x000ea20000100800 */
[----:B----4-:R-:W-:-:S03]  /*9100*/  IMAD.MOV.U32 R35, RZ, RZ, R27 ;  /* 0x000000ffff237224 */ /* 0x010fc600078e001b */
[----:B------:R-:W4:Y:S01]  /*9110*/  LDL R27, [R1+0x2aec] ;  /* 0x002aec00011b7983 */ /* 0x000f220000100800 */
[----:B------:R-:W-:Y:S02]  /*9120*/  IMAD.MOV.U32 R21, RZ, RZ, R20 ;  /* 0x000000ffff157224 */ /* 0x000fe400078e0014 */
[----:B------:R-:W-:Y:S01]  /*9130*/  IMAD.MOV.U32 R20, RZ, RZ, R15 ;  /* 0x000000ffff147224 */ /* 0x000fe200078e000f */
[----:B------:R-:W-:Y:S01]  /*9140*/  ISETP.GE.AND P6, PT, R60, RZ, PT ;  /* 0x000000ff3c00720c */ /* 0x000fe20003fc6270 */
[----:B------:R-:W-:Y:S01]  /*9150*/  IMAD.MOV.U32 R15, RZ, RZ, R24 ;  /* 0x000000ffff0f7224 */ /* 0x000fe200078e0018 */
[----:B------:R-:W-:Y:S01]  /*9160*/  IABS R24, R60 ;  /* 0x0000003c00187213 */ /* 0x000fe20000000000 */
[----:B------:R-:W-:Y:S02]  /*9170*/  IMAD.MOV.U32 R44, RZ, RZ, R41 ;  /* 0x000000ffff2c7224 */ /* 0x000fe400078e0029 */
[----:B------:R-:W3:Y:S01]  /*9180*/  LDL.LU R41, [R1+0x14] ;  /* 0x0000140001297983 */ /* 0x000ee20000300800 */
[----:B------:R-:W-:-:S03]  /*9190*/  IMAD.MOV.U32 R47, RZ, RZ, R37 ;  /* 0x000000ffff2f7224 */ /* 0x000fc600078e0025 */
[----:B------:R-:W3:Y:S01]  /*91a0*/  LDL.LU R60, [R1+0x80] ;  /* 0x00008000013c7983 */ /* 0x000ee20000300800 */
[----:B------:R-:W-:-:S03]  /*91b0*/  IMAD.MOV.U32 R37, RZ, RZ, R35 ;  /* 0x000000ffff257224 */ /* 0x000fc600078e0023 */
[----:B------:R-:W0:Y:S01]  /*91c0*/  LDL.LU R43, [R1+0x84] ;  /* 0x00008400012b7983 */ /* 0x000e220000300800 */
[----:B------:R-:W-:Y:S02]  /*91d0*/  IMAD.MOV.U32 R35, RZ, RZ, R31 ;  /* 0x000000ffff237224 */ /* 0x000fe400078e001f */
[----:B------:R-:W-:Y:S02]  /*91e0*/  IMAD.MOV.U32 R53, RZ, RZ, R46 ;  /* 0x000000ffff357224 */ /* 0x000fe400078e002e */
[----:B------:R-:W-:Y:S02]  /*91f0*/  IMAD.MOV.U32 R46, RZ, RZ, R38 ;  /* 0x000000ffff2e7224 */ /* 0x000fe400078e0026 */
[----:B--2---:R-:W-:Y:S02]  /*9200*/  IMAD.MOV.U32 R38, RZ, RZ, R23 ;  /* 0x000000ffff267224 */ /* 0x004fe400078e0017 */
[----:B------:R-:W-:Y:S02]  /*9210*/  IMAD.MOV.U32 R23, RZ, RZ, R16 ;  /* 0x000000ffff177224 */ /* 0x000fe400078e0010 */
[----:B------:R-:W-:-:S02]  /*9220*/  IMAD.MOV.U32 R16, RZ, RZ, R49 ;  /* 0x000000ffff107224 */ /* 0x000fc400078e0031 */
[----:B------:R-:W2:Y:S01]  /*9230*/  LDL R49, [R1+0x115c] ;  /* 0x00115c0001317983 */ /* 0x000ea20000100800 */
[----:B------:R-:W-:Y:S02]  /*9240*/  IMAD.MOV.U32 R34, RZ, RZ, R33 ;  /* 0x000000ffff227224 */ /* 0x000fe400078e0021 */
[----:B------:R-:W-:Y:S01]  /*9250*/  IMAD.MOV.U32 R33, RZ, RZ, R32 ;  /* 0x000000ffff217224 */ /* 0x000fe200078e0020 */
[----:B------:R-:W-:Y:S01]  /*9260*/  ISETP.GE.AND P4, PT, R57, RZ, PT ;  /* 0x000000ff3900720c */ /* 0x000fe20003f86270 */
[----:B------:R-:W-:Y:S01]  /*9270*/  IMAD.MOV.U32 R32, RZ, RZ, R18 ;  /* 0x000000ffff207224 */ /* 0x000fe200078e0012 */
[----:B------:R-:W-:Y:S02]  /*9280*/  IABS R18, R57 ;  /* 0x0000003900127213 */ /* 0x000fe40000000000 */
[----:B------:R-:W-:Y:S02]  /*9290*/  IABS R13, R58 ;  /* 0x0000003a000d7213 */ /* 0x000fe40000000000 */
[----:B------:R-:W-:Y:S01]  /*92a0*/  ISETP.GE.AND P5, PT, R58, RZ, PT ;  /* 0x000000ff3a00720c */ /* 0x000fe20003fa6270 */
[----:B----4-:R-:W-:-:S02]  /*92b0*/  IMAD.MOV.U32 R31, RZ, RZ, R27 ;  /* 0x000000ffff1f7224 */ /* 0x010fc400078e001b */
[----:B------:R-:W-:Y:S02]  /*92c0*/  IMAD.MOV.U32 R27, RZ, RZ, R22 ;  /* 0x000000ffff1b7224 */ /* 0x000fe400078e0016 */
[----:B------:R-:W-:Y:S02]  /*92d0*/  IMAD.MOV.U32 R22, RZ, RZ, R50 ;  /* 0x000000ffff167224 */ /* 0x000fe400078e0032 */
[----:B------:R-:W4:Y:S04]  /*92e0*/  LDL R50, [R1+0x28d0] ;  /* 0x0028d00001327983 */ /* 0x000f280000100800 */
[----:B------:R-:W4:Y:S04]  /*92f0*/  LDL.LU R57, [R1+0x94] ;  /* 0x0000940001397983 */ /* 0x000f280000300800 */
[----:B------:R-:W4:Y:S01]  /*9300*/  LDL.LU R58, [R1+0x114c] ;  /* 0x00114c00013a7983 */ /* 0x000f220000300800 */
[----:B------:R-:W-:-:S04]  /*9310*/  IMAD.HI.U32 R4, R2, R18, RZ ;  /* 0x0000001202047227 */ /* 0x000fc800078e00ff */
[----:B------:R-:W-:Y:S01]  /*9320*/  IMAD.MOV R4, RZ, RZ, -R4 ;  /* 0x000000ffff047224 */ /* 0x000fe200078e0a04 */
[----:B------:R-:W-:-:S03]  /*9330*/  IABS R11, R61 ;  /* 0x0000003d000b7213 */ /* 0x000fc60000000000 */
[----:B------:R-:W-:Y:S02]  /*9340*/  IMAD R18, R59, R4, R18 ;  /* 0x000000043b127224 */ /* 0x000fe400078e0212 */
[----:B------:R-:W-:-:S03]  /*9350*/  IMAD.HI.U32 R3, R2, R11, RZ ;  /* 0x0000000b02037227 */ /* 0x000fc600078e00ff */
[----:B------:R-:W-:Y:S01]  /*9360*/  ISETP.GT.U32.AND P1, PT, R59, R18, PT ;  /* 0x000000123b00720c */ /* 0x000fe20003f24070 */
[----:B------:R-:W-:Y:S01]  /*9370*/  IMAD.MOV R3, RZ, RZ, -R3 ;  /* 0x000000ffff037224 */ /* 0x000fe200078e0a03 */
[----:B------:R-:W-:-:S03]  /*9380*/  IABS R14, R14 ;  /* 0x0000000e000e7213 */ /* 0x000fc60000000000 */
[----:B------:R-:W-:Y:S02]  /*9390*/  IMAD R11, R59, R3, R11 ;  /* 0x000000033b0b7224 */ /* 0x000fe400078e020b */
[----:B------:R-:W-:Y:S01]  /*93a0*/  IMAD.HI.U32 R3, R2, R14, RZ ;  /* 0x0000000e02037227 */ /* 0x000fe200078e00ff */
[----:B0-----:R-:W-:-:S03]  /*93b0*/  IABS R7, R43 ;  /* 0x0000002b00077213 */ /* 0x001fc60000000000 */
[----:B------:R-:W-:-:S04]  /*93c0*/  IMAD.HI.U32 R6, R2, R13, RZ ;  /* 0x0000000d02067227 */ /* 0x000fc800078e00ff */
[----:B------:R-:W-:Y:S02]  /*93d0*/  @!P1 IMAD.IADD R18, R18, 0x1, -R59 ;  /* 0x0000000112129824 */ /* 0x000fe400078e0a3b */
[----:B------:R-:W-:Y:S02]  /*93e0*/  IMAD.MOV R3, RZ, RZ, -R3 ;  /* 0x000000ffff037224 */ /* 0x000fe400078e0a03 */
[----:B------:R-:W-:Y:S01]  /*93f0*/  IMAD.MOV R6, RZ, RZ, -R6 ;  /* 0x000000ffff067224 */ /* 0x000fe200078e0a06 */
[C---:B------:R-:W-:Y:S01]  /*9400*/  ISETP.GT.U32.AND P1, PT, R59.reuse, R18, PT ;  /* 0x000000123b00720c */ /* 0x040fe20003f24070 */
[----:B------:R-:W-:Y:S02]  /*9410*/  IMAD.MOV.U32 R54, RZ, RZ, R53 ;  /* 0x000000ffff367224 */ /* 0x000fe400078e0035 */
[----:B------:R-:W-:Y:S02]  /*9420*/  IMAD R14, R59, R3, R14 ;  /* 0x000000033b0e7224 */ /* 0x000fe400078e020e */
[----:B------:R-:W-:-:S02]  /*9430*/  IMAD.MOV.U32 R53, RZ, RZ, R23 ;  /* 0x000000ffff357224 */ /* 0x000fc400078e0017 */
[----:B------:R-:W-:Y:S02]  /*9440*/  IMAD.MOV.U32 R55, RZ, RZ, R22 ;  /* 0x000000ffff377224 */ /* 0x000fe400078e0016 */
[----:B------:R-:W-:-:S04]  /*9450*/  IMAD.HI.U32 R3, R2, R7, RZ ;  /* 0x0000000702037227 */ /* 0x000fc800078e00ff */
[----:B------:R-:W-:Y:S02]  /*9460*/  IMAD R13, R59, R6, R13 ;  /* 0x000000063b0d7224 */ /* 0x000fe400078e020d */
[----:B------:R-:W-:Y:S01]  /*9470*/  IMAD.MOV.U32 R22, RZ, RZ, R16 ;  /* 0x000000ffff167224 */ /* 0x000fe200078e0010 */
[----:B------:R-:W-:Y:S01]  /*9480*/  IABS R16, R42 ;  /* 0x0000002a00107213 */ /* 0x000fe20000000000 */
[----:B------:R-:W-:Y:S01]  /*9490*/  IMAD.HI.U32 R6, R2, R12, RZ ;  /* 0x0000000c02067227 */ /* 0x000fe200078e00ff */
[----:B------:R-:W-:-:S03]  /*94a0*/  IABS R9, R55 ;  /* 0x0000003700097213 */ /* 0x000fc60000000000 */
[----:B------:R-:W-:Y:S02]  /*94b0*/  IMAD.MOV.U32 R56, RZ, RZ, R20 ;  /* 0x000000ffff387224 */ /* 0x000fe400078e0014 */
[----:B------:R-:W-:Y:S02]  /*94c0*/  IMAD.MOV R3, RZ, RZ, -R3 ;  /* 0x000000ffff037224 */ /* 0x000fe400078e0a03 */
[----:B------:R-:W-:Y:S02]  /*94d0*/  IMAD.MOV.U32 R55, RZ, RZ, R21 ;  /* 0x000000ffff377224 */ /* 0x000fe400078e0015 */
[----:B------:R-:W-:Y:S02]  /*94e0*/  IMAD.MOV R6, RZ, RZ, -R6 ;  /* 0x000000ffff067224 */ /* 0x000fe400078e0a06 */
[----:B------:R-:W-:-:S04]  /*94f0*/  IMAD.HI.U32 R0, R2, R16, RZ ;  /* 0x0000001002007227 */ /* 0x000fc800078e00ff */
[----:B------:R-:W-:Y:S01]  /*9500*/  IMAD R7, R59, R3, R7 ;  /* 0x000000033b077224 */ /* 0x000fe200078e0207 */
[----:B------:R-:W-:Y:S01]  /*9510*/  IABS R3, R56 ;  /* 0x0000003800037213 */ /* 0x000fe20000000000 */
[----:B------:R-:W-:-:S04]  /*9520*/  IMAD.HI.U32 R4, R2, R24, RZ ;  /* 0x0000001802047227 */ /* 0x000fc800078e00ff */
[----:B------:R-:W-:Y:S02]  /*9530*/  IMAD.MOV.U32 R56, RZ, RZ, R53 ;  /* 0x000000ffff387224 */ /* 0x000fe400078e0035 */
[----:B------:R-:W-:Y:S01]  /*9540*/  @!P1 IMAD.IADD R18, R18, 0x1, -R59 ;  /* 0x0000000112129824 */ /* 0x000fe200078e0a3b */
[----:B------:R-:W-:Y:S01]  /*9550*/  ISETP.GE.AND P1, PT, R17, RZ, PT ;  /* 0x000000ff1100720c */ /* 0x000fe20003f26270 */
[----:B------:R-:W-:Y:S01]  /*9560*/  IMAD R12, R59, R6, R12 ;  /* 0x000000063b0c7224 */ /* 0x000fe200078e020c */
[----:B------:R-:W-:Y:S01]  /*9570*/  IABS R6, R44 ;  /* 0x0000002c00067213 */ /* 0x000fe20000000000 */
[----:B------:R-:W-:Y:S01]  /*9580*/  IMAD.MOV.U32 R53, RZ, RZ, R22 ;  /* 0x000000ffff357224 */ /* 0x000fe200078e0016 */
[----:B------:R-:W-:Y:S01]  /*9590*/  IABS R17, R17 ;  /* 0x0000001100117213 */ /* 0x000fe20000000000 */
[----:B------:R-:W-:Y:S02]  /*95a0*/  IMAD.MOV R0, RZ, RZ, -R0 ;  /* 0x000000ffff007224 */ /* 0x000fe400078e0a00 */
[----:B------:R-:W-:-:S02]  /*95b0*/  IMAD.MOV R4, RZ, RZ, -R4 ;  /* 0x000000ffff047224 */ /* 0x000fc400078e0a04 */
[----:B------:R-:W-:Y:S01]  /*95c0*/  IMAD R16, R59, R0, R16 ;  /* 0x000000003b107224 */ /* 0x000fe200078e0210 */
[----:B------:R-:W-:Y:S01]  /*95d0*/  ISETP.GE.AND P0, PT, R19, RZ, PT ;  /* 0x000000ff1300720c */ /* 0x000fe20003f06270 */
[----:B------:R-:W-:Y:S02]  /*95e0*/  IMAD R24, R59, R4, R24 ;  /* 0x000000043b187224 */ /* 0x000fe400078e0218 */
[----:B------:R-:W-:Y:S01]  /*95f0*/  IMAD.HI.U32 R0, R2, R6, RZ ;  /* 0x0000000602007227 */ /* 0x000fe200078e00ff */
[----:B------:R-:W-:-:S03]  /*9600*/  IABS R19, R19 ;  /* 0x0000001300137213 */ /* 0x000fc60000000000 */
[C---:B------:R-:W-:Y:S01]  /*9610*/  IMAD.HI.U32 R4, R2.reuse, R17, RZ ;  /* 0x0000001102047227 */ /* 0x040fe200078e00ff */
[----:B------:R-:W-:Y:S02]  /*9620*/  IABS R54, R54 ;  /* 0x0000003600367213 */ /* 0x000fe40000000000 */
[----:B---3--:R-:W-:Y:S01]  /*9630*/  IABS R8, R60 ;  /* 0x0000003c00087213 */ /* 0x008fe20000000000 */
[----:B------:R-:W-:Y:S02]  /*9640*/  IMAD.MOV R0, RZ, RZ, -R0 ;  /* 0x000000ffff007224 */ /* 0x000fe400078e0a00 */
[----:B------:R-:W-:Y:S02]  /*9650*/  IMAD.MOV R4, RZ, RZ, -R4 ;  /* 0x000000ffff047224 */ /* 0x000fe400078e0a04 */
[----:B------:R-:W-:-:S04]  /*9660*/  IMAD.HI.U32 R5, R2, R19, RZ ;  /* 0x0000001302057227 */ /* 0x000fc800078e00ff */
[C---:B------:R-:W-:Y:S02]  /*9670*/  IMAD R6, R59.reuse, R0, R6 ;  /* 0x000000003b067224 */ /* 0x040fe400078e0206 */
[----:B------:R-:W-:Y:S02]  /*9680*/  IMAD R17, R59, R4, R17 ;  /* 0x000000043b117224 */ /* 0x000fe400078e0211 */
[----:B------:R-:W-:Y:S01]  /*9690*/  IMAD.HI.U32 R0, R2, R54, RZ ;  /* 0x0000003602007227 */ /* 0x000fe200078e00ff */
[----:B--2---:R-:W-:-:S03]  /*96a0*/  IABS R49, R49 ;  /* 0x0000003100317213 */ /* 0x004fc60000000000 */
[----:B------:R-:W-:-:S04]  /*96b0*/  IMAD.HI.U32 R4, R2, R8, RZ ;  /* 0x0000000802047227 */ /* 0x000fc800078e00ff */
[----:B------:R-:W-:Y:S02]  /*96c0*/  IMAD.MOV R5, RZ, RZ, -R5 ;  /* 0x000000ffff057224 */ /* 0x000fe400078e0a05 */
[----:B------:R-:W-:Y:S02]  /*96d0*/  IMAD.MOV R0, RZ, RZ, -R0 ;  /* 0x000000ffff007224 */ /* 0x000fe400078e0a00 */
[----:B------:R-:W-:Y:S02]  /*96e0*/  IMAD.MOV R4, RZ, RZ, -R4 ;  /* 0x000000ffff047224 */ /* 0x000fe400078e0a04 */
[----:B------:R-:W-:Y:S02]  /*96f0*/  IMAD R19, R59, R5, R19 ;  /* 0x000000053b137224 */ /* 0x000fe400078e0213 */
[----:B------:R-:W-:Y:S01]  /*9700*/  IMAD.HI.U32 R5, R2, R9, RZ ;  /* 0x0000000902057227 */ /* 0x000fe200078e00ff */
[----:B------:R-:W-:-:S03]  /*9710*/  ISETP.GE.AND P3, PT, R61, RZ, PT ;  /* 0x000000ff3d00720c */ /* 0x000fc60003f66270 */
[C---:B------:R-:W-:Y:S02]  /*9720*/  IMAD R54, R59.reuse, R0, R54 ;  /* 0x000000003b367224 */ /* 0x040fe400078e0236 */
[----:B------:R-:W-:Y:S02]  /*9730*/  IMAD R8, R59, R4, R8 ;  /* 0x000000043b087224 */ /* 0x000fe400078e0208 */
[----:B------:R-:W-:-:S04]  /*9740*/  IMAD.HI.U32 R0, R2, R49, RZ ;  /* 0x0000003102007227 */ /* 0x000fc800078e00ff */
[----:B------:R-:W-:Y:S02]  /*9750*/  IMAD.MOV R5, RZ, RZ, -R5 ;  /* 0x000000ffff057224 */ /* 0x000fe400078e0a05 */
[----:B------:R-:W-:Y:S02]  /*9760*/  IMAD.MOV.U32 R61, RZ, RZ, R53 ;  /* 0x000000ffff3d7224 */ /* 0x000fe400078e0035 */
[----:B------:R-:W-:Y:S02]  /*9770*/  IMAD.MOV R0, RZ, RZ, -R0 ;  /* 0x000000ffff007224 */ /* 0x000fe400078e0a00 */
[C---:B------:R-:W-:Y:S01]  /*9780*/  IMAD R9, R59.reuse, R5, R9 ;  /* 0x000000053b097224 */ /* 0x040fe200078e0209 */
[----:B------:R-:W-:Y:S01]  /*9790*/  IABS R5, R39 ;  /* 0x0000002700057213 */ /* 0x000fe20000000000 */
[----:B------:R-:W-:Y:S01]  /*97a0*/  IMAD R49, R59, R0, R49 ;  /* 0x000000003b317224 */ /* 0x000fe200078e0231 */
[----:B------:R-:W-:Y:S01]  /*97b0*/  IABS R0, R40 ;  /* 0x0000002800007213 */ /* 0x000fe20000000000 */
[----:B------:R-:W-:-:S02]  /*97c0*/  IMAD.MOV.U32 R40, RZ, RZ, R27 ;  /* 0x000000ffff287224 */ /* 0x000fc400078e001b */
[----:B----4-:R-:W-:Y:S02]  /*97d0*/  IMAD.MOV.U32 R23, RZ, RZ, R50 ;  /* 0x000000ffff177224 */ /* 0x010fe400078e0032 */
[----:B------:R-:W-:Y:S02]  /*97e0*/  IMAD.MOV.U32 R50, RZ, RZ, R51 ;  /* 0x000000ffff327224 */ /* 0x000fe400078e0033 */
[----:B------:R-:W-:Y:S02]  /*97f0*/  IMAD.MOV.U32 R51, RZ, RZ, R52 ;  /* 0x000000ffff337224 */ /* 0x000fe400078e0034 */
[----:B------:R-:W2:Y:S04]  /*9800*/  LDL R52, [R1+0x1150] ;  /* 0x0011500001347983 */ /* 0x000ea80000100800 */
[----:B------:R-:W-:Y:S04]  /*9810*/  STL [R1+0x2c88], R42 ;  /* 0x002c882a01007387 */ /* 0x000fe80000100800 */
[----:B------:R-:W-:Y:S04]  /*9820*/  STL [R1+0x2c8c], R41 ;  /* 0x002c8c2901007387 */ /* 0x000fe80000100800 */
[----:B------:R-:W3:Y:S04]  /*9830*/  LDL R21, [R1+0x2154] ;  /* 0x0021540001157983 */ /* 0x000ee80000100800 */
[----:B------:R-:W-:Y:S04]  /*9840*/  STL [R1+0x2c90], R60 ;  /* 0x002c903c01007387 */ /* 0x000fe80000100800 */
[----:B------:R0:W-:Y:S04]  /*9850*/  STL [R1+0x2c94], R43 ;  /* 0x002c942b01007387 */ /* 0x0001e80000100800 */
[----:B------:R-:W-:Y:S04]  /*9860*/  STL [R1+0x2c98], R44 ;  /* 0x002c982c01007387 */ /* 0x000fe80000100800 */
[----:B------:R-:W-:Y:S04]  /*9870*/  STL [R1+0x2c9c], R39 ;  /* 0x002c9c2701007387 */ /* 0x000fe80000100800 */
[----:B------:R-:W4:Y:S01]  /*9880*/  LDL R22, [R1+0x2148] ;  /* 0x0021480001167983 */ /* 0x000f220000100800 */
[----:B------:R-:W-:Y:S01]  /*9890*/  IABS R4, R57 ;  /* 0x0000003900047213 */ /* 0x000fe20000000000 */
[----:B0-----:R-:W-:-:S02]  /*98a0*/  IMAD.MOV.U32 R43, RZ, RZ, R56 ;  /* 0x000000ffff2b7224 */ /* 0x001fc400078e0038 */
[----:B------:R0:W-:Y:S01]  /*98b0*/  STL [R1+0x2ca0], R57 ;  /* 0x002ca03901007387 */ /* 0x0001e20000100800 */
[----:B------:R-:W-:-:S03]  /*98c0*/  IMAD.MOV.U32 R56, RZ, RZ, R25 ;  /* 0x000000ffff387224 */ /* 0x000fc600078e0019 */
[----:B------:R1:W-:Y:S01]  /*98d0*/  STL [R1+0x2ca4], R58 ;  /* 0x002ca43a01007387 */ /* 0x0003e20000100800 */
[----:B------:R-:W-:-:S03]  /*98e0*/  IABS R53, R58 ;  /* 0x0000003a00357213 */ /* 0x000fc60000000000 */
[----:B------:R-:W4:Y:S04]  /*98f0*/  LDL R25, [R1+0x1178] ;  /* 0x0011780001197983 */ /* 0x000f280000100800 */
[----:B0-----:R-:W4:Y:S04]  /*9900*/  LDL R57, [R1+0x1180] ;  /* 0x0011800001397983 */ /* 0x001f280000100800 */
[----:B-1----:R-:W4:Y:S04]  /*9910*/  LDL R58, [R1+0x117c] ;  /* 0x00117c00013a7983 */ /* 0x002f280000100800 */
[----:B------:R-:W4:Y:S04]  /*9920*/  LDL R39, [R1+0x1184] ;  /* 0x0011840001277983 */ /* 0x000f280000100800 */
[----:B------:R-:W4:Y:S01]  /*9930*/  LDL R27, [R1+0x1174] ;  /* 0x00117400011b7983 */ /* 0x000f220000100800 */
[----:B------:R-:W-:Y:S01]  /*9940*/  IABS R10, R41 ;  /* 0x00000029000a7213 */ /* 0x000fe20000000000 */
[----:B------:R-:W-:-:S04]  /*9950*/  IMAD.MOV.U32 R20, RZ, RZ, R15 ;  /* 0x000000ffff147224 */ /* 0x000fc800078e000f */
[----:B------:R-:W-:Y:S01]  /*9960*/  IMAD.HI.U32 R15, R2, R10, RZ ;  /* 0x0000000a020f7227 */ /* 0x000fe200078e00ff */
[----:B------:R-:W-:-:S03]  /*9970*/  IABS R55, R55 ;  /* 0x0000003700377213 */ /* 0x000fc60000000000 */
[----:B------:R-:W-:Y:S02]  /*9980*/  IMAD.MOV.U32 R60, RZ, RZ, R20 ;  /* 0x000000ffff3c7224 */ /* 0x000fe400078e0014 */
[----:B------:R-:W-:Y:S01]  /*9990*/  IMAD.HI.U32 R20, R2, R4, RZ ;  /* 0x0000000402147227 */ /* 0x000fe200078e00ff */
[----:B------:R-:W-:-:S03]  /*99a0*/  IABS R51, R51 ;  /* 0x0000003300337213 */ /* 0x000fc60000000000 */
[----:B------:R-:W-:Y:S02]  /*99b0*/  IMAD.MOV R15, RZ, RZ, -R15 ;  /* 0x000000ffff0f7224 */ /* 0x000fe400078e0a0f */
[----:B------:R-:W-:Y:S02]  /*99c0*/  IMAD.MOV R20, RZ, RZ, -R20 ;  /* 0x000000ffff147224 */ /* 0x000fe400078e0a14 */
[----:B------:R-:W-:Y:S02]  /*99d0*/  IMAD R10, R59, R15, R10 ;  /* 0x0000000f3b0a7224 */ /* 0x000fe400078e020a */
[----:B------:R-:W-:Y:S01]  /*99e0*/  IMAD.HI.U32 R15, R2, R55, RZ ;  /* 0x00000037020f7227 */ /* 0x000fe200078e00ff */
[----:B------:R-:W-:-:S03]  /*99f0*/  IABS R50, R50 ;  /* 0x0000003200327213 */ /* 0x000fc60000000000 */
[----:B------:R-:W-:Y:S02]  /*9a00*/  IMAD R4, R59, R20, R4 ;  /* 0x000000143b047224 */ /* 0x000fe400078e0204 */
[----:B------:R-:W-:Y:S01]  /*9a10*/  IMAD.HI.U32 R20, R2, R51, RZ ;  /* 0x0000003302147227 */ /* 0x000fe200078e00ff */
[----:B------:R-:W-:-:S03]  /*9a20*/  IABS R45, R45 ;  /* 0x0000002d002d7213 */ /* 0x000fc60000000000 */
[----:B------:R-:W-:Y:S02]  /*9a30*/  IMAD.MOV R15, RZ, RZ, -R15 ;  /* 0x000000ffff0f7224 */ /* 0x000fe400078e0a0f */
[----:B------:R-:W-:Y:S02]  /*9a40*/  IMAD.MOV R20, RZ, RZ, -R20 ;  /* 0x000000ffff147224 */ /* 0x000fe400078e0a14 */
[----:B------:R-:W-:Y:S01]  /*9a50*/  IMAD R55, R59, R15, R55 ;  /* 0x0000000f3b377224 */ /* 0x000fe200078e0237 */
[----:B------:R-:W-:Y:S01]  /*9a60*/  IABS R47, R47 ;  /* 0x0000002f002f7213 */ /* 0x000fe20000000000 */
[----:B------:R-:W-:-:S04]  /*9a70*/  IMAD.HI.U32 R15, R2, R50, RZ ;  /* 0x00000032020f7227 */ /* 0x000fc800078e00ff */
[----:B------:R-:W-:Y:S02]  /*9a80*/  IMAD R51, R59, R20, R51 ;  /* 0x000000143b337224 */ /* 0x000fe400078e0233 */
[----:B------:R-:W-:Y:S01]  /*9a90*/  IMAD.HI.U32 R20, R2, R45, RZ ;  /* 0x0000002d02147227 */ /* 0x000fe200078e00ff */
[----:B------:R-:W-:-:S03]  /*9aa0*/  IABS R48, R48 ;  /* 0x0000003000307213 */ /* 0x000fc60000000000 */
[----:B------:R-:W-:Y:S01]  /*9ab0*/  IMAD.MOV R15, RZ, RZ, -R15 ;  /* 0x000000ffff0f7224 */ /* 0x000fe200078e0a0f */
[----:B------:R-:W-:Y:S01]  /*9ac0*/  IABS R46, R46 ;  /* 0x0000002e002e7213 */ /* 0x000fe20000000000 */
[----:B------:R-:W-:Y:S02]  /*9ad0*/  IMAD.MOV.U32 R44, RZ, RZ, R43 ;  /* 0x000000ffff2c7224 */ /* 0x000fe400078e002b */
[----:B------:R-:W-:Y:S02]  /*9ae0*/  IMAD.MOV.U32 R43, RZ, RZ, R60 ;  /* 0x000000ffff2b7224 */ /* 0x000fe400078e003c */
[----:B------:R-:W-:Y:S02]  /*9af0*/  IMAD.MOV R20, RZ, RZ, -R20 ;  /* 0x000000ffff147224 */ /* 0x000fe400078e0a14 */
[----:B------:R-:W-:Y:S02]  /*9b00*/  IMAD R50, R59, R15, R50 ;  /* 0x0000000f3b327224 */ /* 0x000fe400078e0232 */
[----:B------:R-:W-:-:S04]  /*9b10*/  IMAD.HI.U32 R15, R2, R0, RZ ;  /* 0x00000000020f7227 */ /* 0x000fc800078e00ff */
[----:B------:R-:W-:Y:S02]  /*9b20*/  IMAD R45, R59, R20, R45 ;  /* 0x000000143b2d7224 */ /* 0x000fe400078e022d */
[----:B------:R-:W-:-:S04]  /*9b30*/  IMAD.MOV R15, RZ, RZ, -R15 ;  /* 0x000000ffff0f7224 */ /* 0x000fc800078e0a0f */
[----:B------:R-:W-:Y:S01]  /*9b40*/  IMAD R0, R59, R15, R0 ;  /* 0x0000000f3b007224 */ /* 0x000fe200078e0200 */
[----:B--2---:R-:W-:Y:S01]  /*9b50*/  IABS R52, R52 ;  /* 0x0000003400347213 */ /* 0x004fe20000000000 */
[----:B---3--:R-:W-:Y:S02]  /*9b60*/  IMAD.MOV.U32 R42, RZ, RZ, R21 ;  /* 0x000000ffff2a7224 */ /* 0x008fe400078e0015 */
[----:B------:R-:W-:-:S04]  /*9b70*/  IMAD.HI.U32 R21, R2, R3, RZ ;  /* 0x0000000302157227 */ /* 0x000fc800078e00ff */
[----:B------:R-:W-:Y:S02]  /*9b80*/  IMAD.MOV R21, RZ, RZ, -R21 ;  /* 0x000000ffff157224 */ /* 0x000fe400078e0a15 */
[----:B----4-:R-:W-:Y:S02]  /*9b90*/  IMAD.MOV.U32 R41, RZ, RZ, R22 ;  /* 0x000000ffff297224 */ /* 0x010fe400078e0016 */
[----:B------:R-:W-:-:S04]  /*9ba0*/  IMAD.HI.U32 R22, R2, R5, RZ ;  /* 0x0000000502167227 */ /* 0x000fc800078e00ff */
[----:B------:R-:W-:-:S04]  /*9bb0*/  IMAD.MOV R22, RZ, RZ, -R22 ;  /* 0x000000ffff167224 */ /* 0x000fc800078e0a16 */
[----:B------:R-:W-:Y:S02]  /*9bc0*/  IMAD R5, R59, R22, R5 ;  /* 0x000000163b057224 */ /* 0x000fe400078e0205 */
[----:B------:R-:W-:-:S04]  /*9bd0*/  IMAD.HI.U32 R22, R2, R53, RZ ;  /* 0x0000003502167227 */ /* 0x000fc800078e00ff */
[----:B------:R-:W-:Y:S02]  /*9be0*/  IMAD.MOV R22, RZ, RZ, -R22 ;  /* 0x000000ffff167224 */ /* 0x000fe400078e0a16 */
[----:B------:R-:W-:Y:S02]  /*9bf0*/  IMAD R3, R59, R21, R3 ;  /* 0x000000153b037224 */ /* 0x000fe400078e0203 */
[----:B------:R-:W-:-:S04]  /*9c00*/  IMAD.HI.U32 R21, R2, R52, RZ ;  /* 0x0000003402157227 */ /* 0x000fc800078e00ff */
[----:B------:R-:W-:Y:S02]  /*9c10*/  IMAD R53, R59, R22, R53 ;  /* 0x000000163b357224 */ /* 0x000fe400078e0235 */
[----:B------:R-:W-:-:S04]  /*9c20*/  IMAD.HI.U32 R22, R2, R47, RZ ;  /* 0x0000002f02167227 */ /* 0x000fc800078e00ff */
[----:B------:R-:W-:Y:S02]  /*9c30*/  IMAD.MOV R21, RZ, RZ, -R21 ;  /* 0x000000ffff157224 */ /* 0x000fe400078e0a15 */
[----:B------:R-:W-:Y:S02]  /*9c40*/  IMAD.MOV.U32 R60, RZ, RZ, R41 ;  /* 0x000000ffff3c7224 */ /* 0x000fe400078e0029 */
[----:B------:R-:W-:Y:S02]  /*9c50*/  IMAD.MOV.U32 R41, RZ, RZ, R61 ;  /* 0x000000ffff297224 */ /* 0x000fe400078e003d */
[----:B------:R-:W-:Y:S02]  /*9c60*/  IMAD.MOV.U32 R61, RZ, RZ, R23 ;  /* 0x000000ffff3d7224 */ /* 0x000fe400078e0017 */
[----:B------:R-:W-:Y:S01]  /*9c70*/  IMAD.MOV R22, RZ, RZ, -R22 ;  /* 0x000000ffff167224 */ /* 0x000fe200078e0a16 */
[----:B------:R-:W-:Y:S01]  /*9c80*/  IABS R20, R57 ;  /* 0x0000003900147213 */ /* 0x000fe20000000000 */
[----:B------:R-:W-:-:S02]  /*9c90*/  IMAD R52, R59, R21, R52 ;  /* 0x000000153b347224 */ /* 0x000fc400078e0234 */
[----:B------:R-:W-:Y:S01]  /*9ca0*/  IMAD.HI.U32 R23, R2, R48, RZ ;  /* 0x0000003002177227 */ /* 0x000fe200078e00ff */
[----:B------:R-:W-:-:S03]  /*9cb0*/  IABS R25, R25 ;  /* 0x0000001900197213 */ /* 0x000fc60000000000 */
[----:B------:R-:W-:-:S04]  /*9cc0*/  IMAD.HI.U32 R21, R2, R46, RZ ;  /* 0x0000002e02157227 */ /* 0x000fc800078e00ff */
[----:B------:R-:W-:Y:S02]  /*9cd0*/  IMAD.MOV.U32 R57, RZ, RZ, R44 ;  /* 0x000000ffff397224 */ /* 0x000fe400078e002c */
[----:B------:R-:W-:Y:S01]  /*9ce0*/  IMAD R47, R59, R22, R47 ;  /* 0x000000163b2f7224 */ /* 0x000fe200078e022f */
[----:B------:R-:W-:Y:S01]  /*9cf0*/  IABS R22, R58 ;  /* 0x0000003a00167213 */ /* 0x000fe20000000000 */
[----:B------:R-:W-:Y:S02]  /*9d00*/  IMAD.MOV.U32 R44, RZ, RZ, R60 ;  /* 0x000000ffff2c7224 */ /* 0x000fe400078e003c */
[----:B------:R-:W-:Y:S02]  /*9d10*/  IMAD.MOV R23, RZ, RZ, -R23 ;  /* 0x000000ffff177224 */ /* 0x000fe400078e0a17 */
[----:B------:R-:W-:Y:S02]  /*9d20*/  IMAD.MOV.U32 R60, RZ, RZ, R40 ;  /* 0x000000ffff3c7224 */ /* 0x000fe400078e0028 */
[----:B------:R-:W-:-:S02]  /*9d30*/  IMAD.MOV R21, RZ, RZ, -R21 ;  /* 0x000000ffff157224 */ /* 0x000fc400078e0a15 */
[----:B------:R-:W-:Y:S02]  /*9d40*/  IMAD.MOV.U32 R40, RZ, RZ, R37 ;  /* 0x000000ffff287224 */ /* 0x000fe400078e0025 */
[----:B------:R-:W-:Y:S01]  /*9d50*/  IMAD.MOV.U32 R58, RZ, RZ, R18 ;  /* 0x000000ffff3a7224 */ /* 0x000fe200078e0012 */
[----:B------:R-:W-:Y:S01]  /*9d60*/  IABS R15, R39 ;  /* 0x00000027000f7213 */ /* 0x000fe20000000000 */
[----:B------:R-:W-:Y:S02]  /*9d70*/  IMAD.MOV.U32 R37, RZ, RZ, R36 ;  /* 0x000000ffff257224 */ /* 0x000fe400078e0024 */
[----:B------:R-:W-:Y:S02]  /*9d80*/  IMAD.MOV.U32 R36, RZ, RZ, R26 ;  /* 0x000000ffff247224 */ /* 0x000fe400078e001a */
[----:B------:R-:W-:Y:S02]  /*9d90*/  IMAD R48, R59, R23, R48 ;  /* 0x000000173b307224 */ /* 0x000fe400078e0230 */
[----:B------:R-:W-:-:S02]  /*9da0*/  IMAD.MOV.U32 R39, RZ, RZ, R43 ;  /* 0x000000ffff277224 */ /* 0x000fc400078e002b */
[----:B------:R-:W-:Y:S01]  /*9db0*/  IMAD.HI.U32 R26, R2, R25, RZ ;  /* 0x00000019021a7227 */ /* 0x000fe200078e00ff */
[----:B------:R-:W-:-:S03]  /*9dc0*/  IABS R27, R27 ;  /* 0x0000001b001b7213 */ /* 0x000fc60000000000 */
[----:B------:R-:W-:Y:S02]  /*9dd0*/  IMAD R46, R59, R21, R46 ;  /* 0x000000153b2e7224 */ /* 0x000fe400078e022e */
[----:B------:R-:W-:Y:S02]  /*9de0*/  IMAD.MOV.U32 R43, RZ, RZ, R41 ;  /* 0x000000ffff2b7224 */ /* 0x000fe400078e0029 */
[----:B------:R-:W-:-:S04]  /*9df0*/  IMAD.HI.U32 R23, R2, R22, RZ ;  /* 0x0000001602177227 */ /* 0x000fc800078e00ff */
[----:B------:R-:W-:Y:S02]  /*9e00*/  @!P4 IMAD.MOV R58, RZ, RZ, -R58 ;  /* 0x000000ffff3ac224 */ /* 0x000fe400078e0a3a */
[----:B------:R-:W-:Y:S02]  /*9e10*/  IMAD.MOV.U32 R41, RZ, RZ, R56 ;  /* 0x000000ffff297224 */ /* 0x000fe400078e0038 */
[----:B------:R-:W-:Y:S01]  /*9e20*/  IMAD.HI.U32 R21, R2, R20, RZ ;  /* 0x0000001402157227 */ /* 0x000fe200078e00ff */
[----:B------:R0:W-:Y:S03]  /*9e30*/  STL [R1+0x388], R58 ;  /* 0x0003883a01007387 */ /* 0x0001e60000100800 */
[----:B------:R-:W-:Y:S02]  /*9e40*/  IMAD.MOV.U32 R56, RZ, RZ, R38 ;  /* 0x000000ffff387224 */ /* 0x000fe400078e0026 */
[----:B------:R-:W-:-:S02]  /*9e50*/  IMAD.MOV.U32 R38, RZ, RZ, R34 ;  /* 0x000000ffff267224 */ /* 0x000fc400078e0022 */
[----:B------:R-:W-:Y:S02]  /*9e60*/  IMAD.MOV R26, RZ, RZ, -R26 ;  /* 0x000000ffff1a7224 */ /* 0x000fe400078e0a1a */
[----:B------:R-:W-:Y:S02]  /*9e70*/  IMAD.MOV.U32 R34, RZ, RZ, R32 ;  /* 0x000000ffff227224 */ /* 0x000fe400078e0020 */
[----:B------:R-:W-:Y:S02]  /*9e80*/  IMAD.MOV R23, RZ, RZ, -R23 ;  /* 0x000000ffff177224 */ /* 0x000fe400078e0a17 */
[----:B------:R-:W-:Y:S02]  /*9e90*/  IMAD.MOV.U32 R32, RZ, RZ, R28 ;  /* 0x000000ffff207224 */ /* 0x000fe400078e001c */
[----:B------:R-:W-:Y:S02]  /*9ea0*/  IMAD.MOV R21, RZ, RZ, -R21 ;  /* 0x000000ffff157224 */ /* 0x000fe400078e0a15 */
[----:B------:R-:W-:-:S04]  /*9eb0*/  IMAD.HI.U32 R28, R2, R27, RZ ;  /* 0x0000001b021c7227 */ /* 0x000fc800078e00ff */
[----:B0-----:R-:W-:Y:S02]  /*9ec0*/  IMAD.MOV.U32 R58, RZ, RZ, R39 ;  /* 0x000000ffff3a7224 */ /* 0x001fe400078e0027 */
[----:B------:R-:W-:Y:S02]  /*9ed0*/  IMAD.MOV.U32 R39, RZ, RZ, R44 ;  /* 0x000000ffff277224 */ /* 0x000fe400078e002c */
[----:B------:R-:W-:Y:S02]  /*9ee0*/  IMAD R25, R59, R26, R25 ;  /* 0x0000001a3b197224 */ /* 0x000fe400078e0219 */
[----:B------:R-:W-:-:S04]  /*9ef0*/  IMAD.HI.U32 R18, R2, R15, RZ ;  /* 0x0000000f02127227 */ /* 0x000fc800078e00ff */
[----:B------:R-:W-:Y:S02]  /*9f00*/  IMAD.MOV.U32 R44, RZ, RZ, R43 ;  /* 0x000000ffff2c7224 */ /* 0x000fe400078e002b */
[C---:B------:R-:W-:Y:S02]  /*9f10*/  IMAD R22, R59.reuse, R23, R22 ;  /* 0x000000173b167224 */ /* 0x040fe400078e0216 */
[C---:B------:R-:W-:Y:S02]  /*9f20*/  IMAD R20, R59.reuse, R21, R20 ;  /* 0x000000153b147224 */ /* 0x040fe400078e0214 */
[----:B------:R-:W-:Y:S01]  /*9f30*/  IMAD.MOV R28, RZ, RZ, -R28 ;  /* 0x000000ffff1c7224 */ /* 0x000fe200078e0a1c */
[----:B------:R0:W-:Y:S01]  /*9f40*/  STL [R1+0x68], R25 ;  /* 0x0000681901007387 */ /* 0x0001e20000100800 */
[----:B------:R-:W-:Y:S01]  /*9f50*/  IMAD.MOV.U32 R43, RZ, RZ, R56 ;  /* 0x000000ffff2b7224 */ /* 0x000fe200078e0038 */
[----:B------:R-:W-:Y:S01]  /*9f60*/  IABS R21, R44 ;  /* 0x0000002c00157213 */ /* 0x000fe20000000000 */
[----:B------:R-:W-:Y:S01]  /*9f70*/  IMAD.MOV R18, RZ, RZ, -R18 ;  /* 0x000000ffff127224 */ /* 0x000fe200078e0a12 */
[----:B------:R1:W-:Y:S01]  /*9f80*/  STL [R1+0x64], R22 ;  /* 0x0000641601007387 */ /* 0x0003e20000100800 */
[----:B------:R-:W-:-:S02]  /*9f90*/  IMAD R56, R59, R28, R27 ;  /* 0x0000001c3b387224 */ /* 0x000fc400078e021b */
[----:B------:R-:W-:Y:S01]  /*9fa0*/  IMAD.MOV.U32 R44, RZ, RZ, R42 ;  /* 0x000000ffff2c7224 */ /* 0x000fe200078e002a */
[----:B------:R2:W-:Y:S01]  /*9fb0*/  STL [R1+0x60], R20 ;  /* 0x0000601401007387 */ /* 0x0005e20000100800 */
[----:B------:R-:W-:Y:S02]  /*9fc0*/  IMAD.MOV.U32 R27, RZ, RZ, R57 ;  /* 0x000000ffff1b7224 */ /* 0x000fe400078e0039 */
[C---:B------:R-:W-:Y:S01]  /*9fd0*/  IMAD R57, R59.reuse, R18, R15 ;  /* 0x000000123b397224 */ /* 0x040fe200078e020f */
[----:B------:R-:W3:Y:S01]  /*9fe0*/  LDL R42, [R1+0x28cc] ;  /* 0x0028cc00012a7983 */ /* 0x000ee20000100800 */
[----:B------:R-:W-:Y:S01]  /*9ff0*/  IABS R18, R43 ;  /* 0x0000002b00127213 */ /* 0x000fe20000000000 */
[----:B------:R-:W-:Y:S02]  /*a000*/  IMAD.MOV.U32 R43, RZ, RZ, R41 ;  /* 0x000000ffff2b7224 */ /* 0x000fe400078e0029 */
[----:B------:R-:W4:Y:S01]  /*a010*/  LDL R41, [R1+0x28c8] ;  /* 0x0028c80001297983 */ /* 0x000f220000100800 */
[----:B------:R-:W-:-:S13]  /*a020*/  ISETP.GT.U32.AND P4, PT, R59, R13, PT ;  /* 0x0000000d3b00720c */ /* 0x000fda0003f84070 */
[----:B------:R-:W-:-:S05]  /*a030*/  @!P4 IMAD.IADD R13, R13, 0x1, -R59 ;  /* 0x000000010d0dc824 */ /* 0x000fca00078e0a3b */
[----:B------:R-:W-:Y:S02]  /*a040*/  ISETP.GT.U32.AND P4, PT, R59, R13, PT ;  /* 0x0000000d3b00720c */ /* 0x000fe40003f84070 */
[----:B------:R-:W-:Y:S02]  /*a050*/  IABS R27, R27 ;  /* 0x0000001b001b7213 */ /* 0x000fe40000000000 */
[----:B------:R-:W-:Y:S02]  /*a060*/  IABS R15, R58 ;  /* 0x0000003a000f7213 */ /* 0x000fe40000000000 */
[----:B------:R-:W-:-:S07]  /*a070*/  IABS R23, R39 ;  /* 0x0000002700177213 */ /* 0x000fce0000000000 */
[----:B------:R-:W-:Y:S01]  /*a080*/  @!P4 IMAD.IADD R13, R13, 0x1, -R59 ;  /* 0x000000010d0dc824 */ /* 0x000fe200078e0a3b */
[----:B------:R-:W-:-:S03]  /*a090*/  ISETP.GT.U32.AND P4, PT, R59, R24, PT ;  /* 0x000000183b00720c */ /* 0x000fc60003f84070 */
[----:B------:R-:W-:Y:S01]  /*a0a0*/  @!P5 IMAD.MOV R13, RZ, RZ, -R13 ;  /* 0x000000ffff0dd224 */ /* 0x000fe200078e0a0d */
[----:B------:R-:W-:Y:S01]  /*a0b0*/  ISETP.GT.U32.AND P5, PT, R59, R11, PT ;  /* 0x0000000b3b00720c */ /* 0x000fe20003fa4070 */
[----:B------:R-:W-:-:S04]  /*a0c0*/  IMAD.HI.U32 R28, R2, R27, RZ ;  /* 0x0000001b021c7227 */ /* 0x000fc800078e00ff */
[----:B------:R-:W-:-:S04]  /*a0d0*/  IMAD.HI.U32 R26, R2, R15, RZ ;  /* 0x0000000f021a7227 */ /* 0x000fc800078e00ff */
[----:B0-----:R-:W-:-:S04]  /*a0e0*/  IMAD.HI.U32 R25, R2, R23, RZ ;  /* 0x0000001702197227 */ /* 0x001fc800078e00ff */
[----:B-1----:R-:W-:-:S04]  /*a0f0*/  IMAD.HI.U32 R22, R2, R21, RZ ;  /* 0x0000001502167227 */ /* 0x002fc800078e00ff */
[----:B------:R-:W-:Y:S02]  /*a100*/  IMAD.MOV R28, RZ, RZ, -R28 ;  /* 0x000000ffff1c7224 */ /* 0x000fe400078e0a1c */
[----:B--2---:R-:W-:-:S04]  /*a110*/  IMAD.HI.U32 R20, R2, R18, RZ ;  /* 0x0000001202147227 */ /* 0x004fc800078e00ff */
[----:B------:R-:W-:Y:S02]  /*a120*/  IMAD.MOV R26, RZ, RZ, -R26 ;  /* 0x000000ffff1a7224 */ /* 0x000fe400078e0a1a */
[----:B------:R-:W-:Y:S02]  /*a130*/  IMAD.MOV R25, RZ, RZ, -R25 ;  /* 0x000000ffff197224 */ /* 0x000fe400078e0a19 */
[----:B------:R-:W-:Y:S02]  /*a140*/  IMAD.MOV R22, RZ, RZ, -R22 ;  /* 0x000000ffff167224 */ /* 0x000fe400078e0a16 */
[C---:B------:R-:W-:Y:S02]  /*a150*/  IMAD R27, R59.reuse, R28, R27 ;  /* 0x0000001c3b1b7224 */ /* 0x040fe400078e021b */
[----:B------:R-:W-:Y:S02]  /*a160*/  IMAD.MOV R20, RZ, RZ, -R20 ;  /* 0x000000ffff147224 */ /* 0x000fe400078e0a14 */
[----:B------:R-:W-:Y:S01]  /*a170*/  IMAD R26, R59, R26, R15 ;  /* 0x0000001a3b1a7224 */ /* 0x000fe200078e020f */
[----:B------:R-:W-:Y:S01]  /*a180*/  IABS R15, R44 ;  /* 0x0000002c000f7213 */ /* 0x000fe20000000000 */
[----:B------:R-:W-:-:S02]  /*a190*/  @!P4 IMAD.IADD R24, R24, 0x1, -R59 ;  /* 0x000000011818c824 */ /* 0x000fc400078e0a3b */
[C---:B------:R-:W-:Y:S02]  /*a1a0*/  IMAD R23, R59.reuse, R25, R23 ;  /* 0x000000193b177224 */ /* 0x040fe400078e0217 */
[----:B------:R-:W-:Y:S02]  /*a1b0*/  IMAD R21, R59, R22, R21 ;  /* 0x000000163b157224 */ /* 0x000fe400078e0215 */
[----:B------:R-:W-:Y:S01]  /*a1c0*/  @!P5 IMAD.IADD R11, R11, 0x1, -R59 ;  /* 0x000000010b0bd824 */ /* 0x000fe200078e0a3b */
[----:B------:R-:W-:Y:S01]  /*a1d0*/  STL [R1+0x58], R27 ;  /* 0x0000581b01007387 */ /* 0x000fe20000100800 */
[C---:B------:R-:W-:Y:S01]  /*a1e0*/  IMAD R18, R59.reuse, R20, R18 ;  /* 0x000000143b127224 */ /* 0x040fe200078e0212 */
[C---:B------:R-:W-:Y:S01]  /*a1f0*/  ISETP.GT.U32.AND P4, PT, R59.reuse, R24, PT ;  /* 0x000000183b00720c */ /* 0x040fe20003f84070 */
[----:B------:R-:W-:Y:S01]  /*a200*/  IMAD.HI.U32 R20, R2, R15, RZ ;  /* 0x0000000f02147227 */ /* 0x000fe200078e00ff */
[----:B------:R-:W-:Y:S01]  /*a210*/  STL [R1+0x54], R26 ;  /* 0x0000541a01007387 */ /* 0x000fe20000100800 */
[----:B------:R-:W-:-:S03]  /*a220*/  ISETP.GT.U32.AND P5, PT, R59, R11, PT ;  /* 0x0000000b3b00720c */ /* 0x000fc60003fa4070 */
[----:B------:R0:W-:Y:S01]  /*a230*/  STL [R1+0x50], R23 ;  /* 0x0000501701007387 */ /* 0x0001e20000100800 */
[----:B------:R-:W-:-:S03]  /*a240*/  IMAD.MOV R20, RZ, RZ, -R20 ;  /* 0x000000ffff147224 */ /* 0x000fc600078e0a14 */
[----:B------:R1:W-:Y:S04]  /*a250*/  STL [R1+0x4c], R21 ;  /* 0x00004c1501007387 */ /* 0x0003e80000100800 */
[----:B------:R-:W-:Y:S04]  /*a260*/  STL [R1+0x48], R18 ;  /* 0x0000481201007387 */ /* 0x000fe80000100800 */
[----:B------:R3:W-:Y:S01]  /*a270*/  STL [R1+0x38c], R13 ;  /* 0x00038c0d01007387 */ /* 0x0007e20000100800 */
[----:B------:R-:W-:Y:S01]  /*a280*/  IMAD.MOV.U32 R44, RZ, RZ, R61 ;  /* 0x000000ffff2c7224 */ /* 0x000fe200078e003d */
[----:B0-----:R-:W-:Y:S01]  /*a290*/  IABS R23, R43 ;  /* 0x0000002b00177213 */ /* 0x001fe20000000000 */
[----:B------:R-:W-:Y:S01]  /*a2a0*/  IMAD R61, R59, R20, R15 ;  /* 0x000000143b3d7224 */ /* 0x000fe200078e020f */
[----:B------:R-:W2:Y:S01]  /*a2b0*/  LDL R43, [R1+0x28d4] ;  /* 0x0028d400012b7983 */ /* 0x000ea20000100800 */
[----:B------:R-:W-:-:S02]  /*a2c0*/  @!P4 IMAD.IADD R24, R24, 0x1, -R59 ;  /* 0x000000011818c824 */ /* 0x000fc400078e0a3b */
[----:B------:R-:W-:Y:S01]  /*a2d0*/  @!P5 IMAD.IADD R11, R11, 0x1, -R59 ;  /* 0x000000010b0bd824 */ /* 0x000fe200078e0a3b */
[----:B-1----:R-:W-:Y:S01]  /*a2e0*/  IABS R21, R60 ;  /* 0x0000003c00157213 */ /* 0x002fe20000000000 */
[----:B------:R-:W-:-:S04]  /*a2f0*/  IMAD.MOV.U32 R26, RZ, RZ, R24 ;  /* 0x000000ffff1a7224 */ /* 0x000fc800078e0018 */
[----:B------:R-:W-:Y:S01]  /*a300*/  @!P6 IMAD.MOV R26, RZ, RZ, -R26 ;  /* 0x000000ffff1ae224 */ /* 0x000fe200078e0a1a */
[----:B---3--:R-:W-:Y:S02]  /*a310*/  IABS R13, R42 ;  /* 0x0000002a000d7213 */ /* 0x008fe40000000000 */
[----:B------:R-:W3:Y:S01]  /*a320*/  LDL R42, [R1+0x28d8] ;  /* 0x0028d800012a7983 */ /* 0x000ee20000100800 */
[----:B----4-:R-:W-:Y:S02]  /*a330*/  IABS R18, R41 ;  /* 0x0000002900127213 */ /* 0x010fe40000000000 */
[----:B------:R-:W-:-:S04]  /*a340*/  IMAD.HI.U32 R15, R2, R13, RZ ;  /* 0x0000000d020f7227 */ /* 0x000fc800078e00ff */
[----:B------:R-:W-:-:S04]  /*a350*/  IMAD.HI.U32 R20, R2, R18, RZ ;  /* 0x0000001202147227 */ /* 0x000fc800078e00ff */
[----:B------:R-:W-:Y:S02]  /*a360*/  IMAD.MOV R15, RZ, RZ, -R15 ;  /* 0x000000ffff0f7224 */ /* 0x000fe400078e0a0f */
[----:B------:R-:W-:Y:S02]  /*a370*/  IMAD.MOV R20, RZ, RZ, -R20 ;  /* 0x000000ffff147224 */ /* 0x000fe400078e0a14 */
[C---:B------:R-:W-:Y:S02]  /*a380*/  IMAD R60, R59.reuse, R15, R13 ;  /* 0x0000000f3b3c7224 */ /* 0x040fe400078e020d */
[----:B------:R-:W-:Y:S02]  /*a390*/  IMAD.MOV.U32 R13, RZ, RZ, R11 ;  /* 0x000000ffff0d7224 */ /* 0x000fe400078e000b */
[C---:B------:R-:W-:Y:S02]  /*a3a0*/  IMAD R18, R59.reuse, R20, R18 ;  /* 0x000000143b127224 */ /* 0x040fe400078e0212 */
[----:B------:R-:W-:Y:S01]  /*a3b0*/  @!P3 IMAD.MOV R13, RZ, RZ, -R13 ;  /* 0x000000ffff0db224 */ /* 0x000fe200078e0a0d */
[----:B------:R-:W-:Y:S04]  /*a3c0*/  STL [R1+0x380], R26 ;  /* 0x0003801a01007387 */ /* 0x000fe80000100800 */
[----:B------:R-:W-:Y:S04]  /*a3d0*/  STL [R1+0x38], R18 ;  /* 0x0000381201007387 */ /* 0x000fe80000100800 */
[----:B------:R0:W-:Y:S04]  /*a3e0*/  STL [R1+0x370], R13 ;  /* 0x0003700d01007387 */ /* 0x0001e80000100800 */
[----:B------:R-:W4:Y:S01]  /*a3f0*/  LDL R58, [R1+0x28dc] ;  /* 0x0028dc00013a7983 */ /* 0x000f220000100800 */
[----:B------:R-:W-:-:S02]  /*a400*/  ISETP.GT.U32.AND P4, PT, R59, R12, PT ;  /* 0x0000000c3b00720c */ /* 0x000fc40003f84070 */
[C---:B------:R-:W-:Y:S02]  /*a410*/  ISETP.GT.U32.AND P6, PT, R59.reuse, R19, PT ;  /* 0x000000133b00720c */ /* 0x040fe40003fc4070 */
[----:B------:R-:W-:Y:S01]  /*a420*/  ISETP.GT.U32.AND P5, PT, R59, R17, PT ;  /* 0x000000113b00720c */ /* 0x000fe20003fa4070 */
[----:B------:R-:W-:-:S08]  /*a430*/  IMAD.HI.U32 R22, R2, R21, RZ ;  /* 0x0000001502167227 */ /* 0x000fd000078e00ff */
[--C-:B------:R-:W-:Y:S02]  /*a440*/  @!P4 IMAD.IADD R12, R12, 0x1, -R59.reuse ;  /* 0x000000010c0cc824 */ /* 0x100fe400078e0a3b */
[--C-:B------:R-:W-:Y:S02]  /*a450*/  @!P6 IMAD.IADD R19, R19, 0x1, -R59.reuse ;  /* 0x000000011313e824 */ /* 0x100fe400078e0a3b */
[----:B------:R-:W-:Y:S01]  /*a460*/  @!P5 IMAD.IADD R17, R17, 0x1, -R59 ;  /* 0x000000011111d824 */ /* 0x000fe200078e0a3b */
[C---:B------:R-:W-:Y:S02]  /*a470*/  ISETP.GT.U32.AND P4, PT, R59.reuse, R12, PT ;  /* 0x0000000c3b00720c */ /* 0x040fe40003f84070 */
[C---:B------:R-:W-:Y:S02]  /*a480*/  ISETP.GT.U32.AND P6, PT, R59.reuse, R19, PT ;  /* 0x000000133b00720c */ /* 0x040fe40003fc4070 */
[----:B------:R-:W-:Y:S01]  /*a490*/  ISETP.GT.U32.AND P5, PT, R59, R17, PT ;  /* 0x000000113b00720c */ /* 0x000fe20003fa4070 */
[----:B------:R-:W-:Y:S01]  /*a4a0*/  IMAD.MOV R22, RZ, RZ, -R22 ;  /* 0x000000ffff167224 */ /* 0x000fe200078e0a16 */
[----:B------:R-:W-:-:S02]  /*a4b0*/  IABS R20, R44 ;  /* 0x0000002c00147213 */ /* 0x000fc40000000000 */
[----:B------:R-:W4:Y:S01]  /*a4c0*/  LDL R44, [R1+0x28e0] ;  /* 0x0028e000012c7983 */ /* 0x000f220000100800 */
[----:B------:R-:W-:Y:S02]  /*a4d0*/  IMAD R27, R59, R22, R21 ;  /* 0x000000163b1b7224 */ /* 0x000fe400078e0215 */
[----:B------:R-:W-:-:S04]  /*a4e0*/  IMAD.HI.U32 R21, R2, R20, RZ ;  /* 0x0000001402157227 */ /* 0x000fc800078e00ff */
[--C-:B------:R-:W-:Y:S02]  /*a4f0*/  @!P4 IMAD.IADD R12, R12, 0x1, -R59.reuse ;  /* 0x000000010c0cc824 */ /* 0x100fe400078e0a3b */
[----:B------:R-:W-:Y:S02]  /*a500*/  @!P6 IMAD.IADD R19, R19, 0x1, -R59 ;  /* 0x000000011313e824 */ /* 0x000fe400078e0a3b */
[----:B------:R-:W-:Y:S02]  /*a510*/  IMAD.MOV R21, RZ, RZ, -R21 ;  /* 0x000000ffff157224 */ /* 0x000fe400078e0a15 */
[----:B------:R-:W-:Y:S01]  /*a520*/  @!P5 IMAD.IADD R17, R17, 0x1, -R59 ;  /* 0x000000011111d824 */ /* 0x000fe200078e0a3b */
[----:B--2---:R-:W-:Y:S02]  /*a530*/  IABS R15, R43 ;  /* 0x0000002b000f7213 */ /* 0x004fe40000000000 */
[----:B------:R-:W2:Y:S04]  /*a540*/  LDL R43, [R1+0x28e4] ;  /* 0x0028e400012b7983 */ /* 0x000ea80000100800 */
[----:B------:R-:W-:Y:S04]  /*a550*/  STL [R1+0x2ca8], R12 ;  /* 0x002ca80c01007387 */ /* 0x000fe80000100800 */
[----:B------:R-:W-:Y:S01]  /*a560*/  STL [R1+0x2cac], R19 ;  /* 0x002cac1301007387 */ /* 0x000fe20000100800 */
[----:B---3--:R-:W-:-:S05]  /*a570*/  IABS R11, R42 ;  /* 0x0000002a000b7213 */ /* 0x008fca0000000000 */
[----:B0-----:R-:W-:-:S04]  /*a580*/  IMAD.HI.U32 R13, R2, R11, RZ ;  /* 0x0000000b020d7227 */ /* 0x001fc800078e00ff */
[----:B------:R-:W-:-:S04]  /*a590*/  IMAD.MOV R13, RZ, RZ, -R13 ;  /* 0x000000ffff0d7224 */ /* 0x000fc800078e0a0d */
[C---:B------:R-:W-:Y:S02]  /*a5a0*/  IMAD R11, R59.reuse, R13, R11 ;  /* 0x0000000d3b0b7224 */ /* 0x040fe400078e020b */
[----:B------:R-:W-:-:S03]  /*a5b0*/  IMAD R42, R59, R21, R20 ;  /* 0x000000153b2a7224 */ /* 0x000fc600078e0214 */
[----:B------:R2:W-:Y:S04]  /*a5c0*/  STL [R1+0x28], R11 ;  /* 0x0000280b01007387 */ /* 0x0005e80000100800 */
[----:B------:R0:W-:Y:S04]  /*a5d0*/  STL [R1+0x2cb0], R17 ;  /* 0x002cb01101007387 */ /* 0x0001e80000100800 */
[----:B------:R-:W3:Y:S01]  /*a5e0*/  LDL R28, [R1+0x28e8] ;  /* 0x0028e800011c7983 */ /* 0x000ee20000100800 */
[----:B----4-:R-:W-:-:S03]  /*a5f0*/  IABS R20, R58 ;  /* 0x0000003a00147213 */ /* 0x010fc60000000000 */
[----:B------:R-:W4:Y:S01]  /*a600*/  LDL R58, [R1+0x28ec] ;  /* 0x0028ec00013a7983 */ /* 0x000f220000100800 */
[C---:B------:R-:W-:Y:S02]  /*a610*/  ISETP.GT.U32.AND P3, PT, R59.reuse, R14, PT ;  /* 0x0000000e3b00720c */ /* 0x040fe40003f64070 */
[C---:B------:R-:W-:Y:S02]  /*a620*/  ISETP.GT.U32.AND P4, PT, R59.reuse, R16, PT ;  /* 0x000000103b00720c */ /* 0x040fe40003f84070 */
[C---:B------:R-:W-:Y:S02]  /*a630*/  ISETP.GT.U32.AND P6, PT, R59.reuse, R10, PT ;  /* 0x0000000a3b00720c */ /* 0x040fe40003fc4070 */
[----:B------:R-:W-:Y:S01]  /*a640*/  ISETP.GT.U32.AND P5, PT, R59, R9, PT ;  /* 0x000000093b00720c */ /* 0x000fe20003fa4070 */
[----:B------:R-:W-:-:S06]  /*a650*/  IMAD.HI.U32 R18, R2, R15, RZ ;  /* 0x0000000f02127227 */ /* 0x000fcc00078e00ff */
[--C-:B------:R-:W-:Y:S02]  /*a660*/  @!P3 IMAD.IADD R14, R14, 0x1, -R59.reuse ;  /* 0x000000010e0eb824 */ /* 0x100fe400078e0a3b */
[--C-:B------:R-:W-:Y:S02]  /*a670*/  @!P4 IMAD.IADD R16, R16, 0x1, -R59.reuse ;  /* 0x000000011010c824 */ /* 0x100fe400078e0a3b */
[--C-:B------:R-:W-:Y:S01]  /*a680*/  @!P6 IMAD.IADD R10, R10, 0x1, -R59.reuse ;  /* 0x000000010a0ae824 */ /* 0x100fe200078e0a3b */
[----:B------:R-:W-:Y:S01]  /*a690*/  ISETP.GT.U32.AND P3, PT, R59, R14, PT ;  /* 0x0000000e3b00720c */ /* 0x000fe20003f64070 */
[----:B------:R-:W-:Y:S01]  /*a6a0*/  @!P5 IMAD.IADD R9, R9, 0x1, -R59 ;  /* 0x000000010909d824 */ /* 0x000fe200078e0a3b */
[C---:B------:R-:W-:Y:S01]  /*a6b0*/  ISETP.GT.U32.AND P4, PT, R59.reuse, R16, PT ;  /* 0x000000103b00720c */ /* 0x040fe20003f84070 */
[----:B------:R-:W-:Y:S01]  /*a6c0*/  IMAD.MOV R18, RZ, RZ, -R18 ;  /* 0x000000ffff127224 */ /* 0x000fe200078e0a12 */
[C---:B------:R-:W-:Y:S02]  /*a6d0*/  ISETP.GT.U32.AND P6, PT, R59.reuse, R10, PT ;  /* 0x0000000a3b00720c */ /* 0x040fe40003fc4070 */
[C---:B------:R-:W-:Y:S01]  /*a6e0*/  ISETP.GT.U32.AND P5, PT, R59.reuse, R9, PT ;  /* 0x000000093b00720c */ /* 0x040fe20003fa4070 */
[----:B------:R-:W-:Y:S01]  /*a6f0*/  IMAD R39, R59, R18, R15 ;  /* 0x000000123b277224 */ /* 0x000fe200078e020f */
[----:B------:R-:W-:Y:S01]  /*a700*/  IABS R15, R44 ;  /* 0x0000002c000f7213 */ /* 0x000fe20000000000 */
[----:B------:R-:W-:-:S04]  /*a710*/  IMAD.HI.U32 R21, R2, R20, RZ ;  /* 0x0000001402157227 */ /* 0x000fc800078e00ff */
[----:B------:R-:W-:Y:S02]  /*a720*/  IMAD.MOV R21, RZ, RZ, -R21 ;  /* 0x000000ffff157224 */ /* 0x000fe400078e0a15 */
[----:B------:R-:W-:Y:S02]  /*a730*/  @!P3 IMAD.IADD R14, R14, 0x1, -R59 ;  /* 0x000000010e0eb824 */ /* 0x000fe400078e0a3b */
[----:B------:R-:W-:-:S04]  /*a740*/  IMAD.HI.U32 R18, R2, R15, RZ ;  /* 0x0000000f02127227 */ /* 0x000fc800078e00ff */
[--C-:B------:R-:W-:Y:S02]  /*a750*/  @!P4 IMAD.IADD R16, R16, 0x1, -R59.reuse ;  /* 0x000000011010c824 */ /* 0x100fe400078e0a3b */
[----:B------:R-:W-:Y:S02]  /*a760*/  @!P6 IMAD.IADD R10, R10, 0x1, -R59 ;  /* 0x000000010a0ae824 */ /* 0x000fe400078e0a3b */
[----:B------:R-:W-:-:S04]  /*a770*/  IMAD.HI.U32 R25, R2, R23, RZ ;  /* 0x0000001702197227 */ /* 0x000fc800078e00ff */
[----:B------:R-:W-:Y:S02]  /*a780*/  IMAD R44, R59, R21, R20 ;  /* 0x000000153b2c7224 */ /* 0x000fe400078e0214 */
[----:B------:R-:W-:Y:S02]  /*a790*/  IMAD.MOV R18, RZ, RZ, -R18 ;  /* 0x000000ffff127224 */ /* 0x000fe400078e0a12 */
[----:B------:R-:W-:Y:S02]  /*a7a0*/  @!P5 IMAD.IADD R9, R9, 0x1, -R59 ;  /* 0x000000010909d824 */ /* 0x000fe400078e0a3b */
[----:B------:R-:W-:Y:S01]  /*a7b0*/  IMAD.MOV R24, RZ, RZ, -R25 ;  /* 0x000000ffff187224 */ /* 0x000fe200078e0a19 */
[----:B--2---:R-:W-:Y:S02]  /*a7c0*/  IABS R11, R43 ;  /* 0x0000002b000b7213 */ /* 0x004fe40000000000 */
[----:B------:R-:W2:Y:S01]  /*a7d0*/  LDL R43, [R1+0x28f0] ;  /* 0x0028f000012b7983 */ /* 0x000ea20000100800 */
[----:B------:R-:W-:-:S03]  /*a7e0*/  IMAD R25, R59, R18, R15 ;  /* 0x000000123b197224 */ /* 0x000fc600078e020f */
[----:B------:R-:W-:Y:S04]  /*a7f0*/  STL [R1+0x2cb4], R14 ;  /* 0x002cb40e01007387 */ /* 0x000fe80000100800 */
[----:B------:R-:W-:Y:S04]  /*a800*/  STL [R1+0x2cb8], R16 ;  /* 0x002cb81001007387 */ /* 0x000fe80000100800 */
[----:B------:R-:W-:Y:S04]  /*a810*/  STL [R1+0x2cbc], R10 ;  /* 0x002cbc0a01007387 */ /* 0x000fe80000100800 */
[----:B------:R-:W-:Y:S04]  /*a820*/  STL [R1+0x2cd4], R44 ;  /* 0x002cd42c01007387 */ /* 0x000fe80000100800 */
[----:B------:R-:W-:Y:S01]  /*a830*/  STL [R1+0x2cc0], R9 ;  /* 0x002cc00901007387 */ /* 0x000fe20000100800 */
[----:B---3--:R-:W-:-:S03]  /*a840*/  IABS R20, R28 ;  /* 0x0000001c00147213 */ /* 0x008fc60000000000 */
[----:B------:R-:W3:Y:S01]  /*a850*/  LDL R28, [R1+0x28f4] ;  /* 0x0028f400011c7983 */ /* 0x000ee20000100800 */
[----:B----4-:R-:W-:-:S03]  /*a860*/  IABS R15, R58 ;  /* 0x0000003a000f7213 */ /* 0x010fc60000000000 */
[----:B------:R-:W4:Y:S01]  /*a870*/  LDL R58, [R1+0x28f8] ;  /* 0x0028f800013a7983 */ /* 0x000f220000100800 */
[C---:B------:R-:W-:Y:S02]  /*a880*/  ISETP.GT.U32.AND P3, PT, R59.reuse, R8, PT ;  /* 0x000000083b00720c */ /* 0x040fe40003f64070 */
[C---:B------:R-:W-:Y:S02]  /*a890*/  ISETP.GT.U32.AND P4, PT, R59.reuse, R7, PT ;  /* 0x000000073b00720c */ /* 0x040fe40003f84070 */
[----:B------:R-:W-:Y:S01]  /*a8a0*/  ISETP.GT.U32.AND P6, PT, R59, R6, PT ;  /* 0x000000063b00720c */ /* 0x000fe20003fc4070 */
[----:B------:R-:W-:-:S04]  /*a8b0*/  IMAD.HI.U32 R13, R2, R11, RZ ;  /* 0x0000000b020d7227 */ /* 0x000fc800078e00ff */
[----:B------:R-:W-:-:S04]  /*a8c0*/  IMAD.MOV R13, RZ, RZ, -R13 ;  /* 0x000000ffff0d7224 */ /* 0x000fc800078e0a0d */
[--C-:B------:R-:W-:Y:S02]  /*a8d0*/  @!P3 IMAD.IADD R8, R8, 0x1, -R59.reuse ;  /* 0x000000010808b824 */ /* 0x100fe400078e0a3b */
[--C-:B------:R-:W-:Y:S02]  /*a8e0*/  @!P4 IMAD.IADD R7, R7, 0x1, -R59.reuse ;  /* 0x000000010707c824 */ /* 0x100fe400078e0a3b */
[----:B------:R-:W-:Y:S01]  /*a8f0*/  @!P6 IMAD.IADD R6, R6, 0x1, -R59 ;  /* 0x000000010606e824 */ /* 0x000fe200078e0a3b */
[C---:B------:R-:W-:Y:S01]  /*a900*/  ISETP.GT.U32.AND P3, PT, R59.reuse, R8, PT ;  /* 0x000000083b00720c */ /* 0x040fe20003f64070 */
[C---:B0-----:R-:W-:Y:S01]  /*a910*/  IMAD R17, R59.reuse, R13, R11 ;  /* 0x0000000d3b117224 */ /* 0x041fe200078e020b */
[C---:B------:R-:W-:Y:S02]  /*a920*/  ISETP.GT.U32.AND P4, PT, R59.reuse, R7, PT ;  /* 0x000000073b00720c */ /* 0x040fe40003f84070 */
[----:B------:R-:W-:Y:S01]  /*a930*/  ISETP.GT.U32.AND P6, PT, R59, R6, PT ;  /* 0x000000063b00720c */ /* 0x000fe20003fc4070 */
[----:B------:R-:W-:-:S04]  /*a940*/  IMAD.HI.U32 R18, R2, R15, RZ ;  /* 0x0000000f02127227 */ /* 0x000fc800078e00ff */
[----:B------:R-:W-:-:S04]  /*a950*/  IMAD.HI.U32 R21, R2, R20, RZ ;  /* 0x0000001402157227 */ /* 0x000fc800078e00ff */
[--C-:B------:R-:W-:Y:S02]  /*a960*/  @!P3 IMAD.IADD R8, R8, 0x1, -R59.reuse ;  /* 0x000000010808b824 */ /* 0x100fe400078e0a3b */
[--C-:B------:R-:W-:Y:S02]  /*a970*/  @!P4 IMAD.IADD R7, R7, 0x1, -R59.reuse ;  /* 0x000000010707c824 */ /* 0x100fe400078e0a3b */
[----:B------:R-:W-:Y:S02]  /*a980*/  @!P6 IMAD.IADD R6, R6, 0x1, -R59 ;  /* 0x000000010606e824 */ /* 0x000fe400078e0a3b */
[----:B------:R-:W-:Y:S02]  /*a990*/  IMAD.MOV R18, RZ, RZ, -R18 ;  /* 0x000000ffff127224 */ /* 0x000fe400078e0a12 */
[----:B------:R-:W-:Y:S02]  /*a9a0*/  IMAD.MOV R21, RZ, RZ, -R21 ;  /* 0x000000ffff157224 */ /* 0x000fe400078e0a15 */
[----:B------:R-:W-:Y:S01]  /*a9b0*/  IMAD R26, R59, R18, R15 ;  /* 0x000000123b1a7224 */ /* 0x000fe200078e020f */
[----:B--2---:R-:W-:-:S02]  /*a9c0*/  IABS R11, R43 ;  /* 0x0000002b000b7213 */ /* 0x004fc40000000000 */
[----:B------:R-:W2:Y:S03]  /*a9d0*/  LDL R43, [R1+0x28fc] ;  /* 0x0028fc00012b7983 */ /* 0x000ea60000100800 */
[----:B------:R-:W-:-:S04]  /*a9e0*/  IMAD.HI.U32 R13, R2, R11, RZ ;  /* 0x0000000b020d7227 */ /* 0x000fc800078e00ff */
[----:B------:R-:W-:Y:S01]  /*a9f0*/  IMAD.MOV R13, RZ, RZ, -R13 ;  /* 0x000000ffff0d7224 */ /* 0x000fe200078e0a0d */
[----:B------:R-:W-:Y:S03]  /*aa00*/  STL [R1+0x2cc4], R8 ;  /* 0x002cc40801007387 */ /* 0x000fe60000100800 */
[C---:B------:R-:W-:Y:S01]  /*aa10*/  IMAD R22, R59.reuse, R13, R11 ;  /* 0x0000000d3b167224 */ /* 0x040fe200078e020b */
[----:B------:R-:W-:Y:S04]  /*aa20*/  STL [R1+0x2cc8], R7 ;  /* 0x002cc80701007387 */ /* 0x000fe80000100800 */
[----:B------:R0:W-:Y:S04]  /*aa30*/  STL [R1+0x2ccc], R6 ;  /* 0x002ccc0601007387 */ /* 0x0001e80000100800 */
[----:B------:R-:W-:Y:S01]  /*aa40*/  STL [R1+0x2cd0], R22 ;  /* 0x002cd01601007387 */ /* 0x000fe20000100800 */
[----:B------:R-:W-:-:S02]  /*aa50*/  ISETP.GT.U32.AND P5, PT, R59, R5, PT ;  /* 0x000000053b00720c */ /* 0x000fc40003fa4070 */
[C---:B------:R-:W-:Y:S01]  /*aa60*/  ISETP.GT.U32.AND P3, PT, R59.reuse, R3, PT ;  /* 0x000000033b00720c */ /* 0x040fe20003f64070 */
[C---:B------:R-:W-:Y:S01]  /*aa70*/  IMAD R41, R59.reuse, R24, R23 ;  /* 0x000000183b297224 */ /* 0x040fe200078e0217 */
[C---:B------:R-:W-:Y:S01]  /*aa80*/  ISETP.GT.U32.AND P4, PT, R59.reuse, R4, PT ;  /* 0x000000043b00720c */ /* 0x040fe20003f84070 */
[C---:B0-----:R-:W-:Y:S01]  /*aa90*/  IMAD R6, R59.reuse, R21, R20 ;  /* 0x000000153b067224 */ /* 0x041fe200078e0214 */
[----:B------:R-:W-:Y:S01]  /*aaa0*/  ISETP.GT.U32.AND P6, PT, R59, R55, PT ;  /* 0x000000373b00720c */ /* 0x000fe20003fc4070 */
[----:B------:R-:W2:Y:S04]  /*aab0*/  LDL R23, [R1+0x2900] ;  /* 0x0029000001177983 */ /* 0x000ea80000100800 */
[----:B------:R-:W2:Y:S01]  /*aac0*/  LDL R12, [R1+0x290c] ;  /* 0x00290c00010c7983 */ /* 0x000ea20000100800 */
[----:B---3--:R-:W-:-:S03]  /*aad0*/  IABS R20, R28 ;  /* 0x0000001c00147213 */ /* 0x008fc60000000000 */
[----:B------:R-:W3:Y:S01]  /*aae0*/  LDL R28, [R1+0x2904] ;  /* 0x00290400011c7983 */ /* 0x000ee20000100800 */
[----:B----4-:R-:W-:-:S03]  /*aaf0*/  IABS R15, R58 ;  /* 0x0000003a000f7213 */ /* 0x010fc60000000000 */
[----:B------:R-:W4:Y:S01]  /*ab00*/  LDL R58, [R1+0x2908] ;  /* 0x00290800013a7983 */ /* 0x000f220000100800 */
[----:B------:R-:W-:-:S05]  /*ab10*/  @!P5 IMAD.IADD R5, R5, 0x1, -R59 ;  /* 0x000000010505d824 */ /* 0x000fca00078e0a3b */
[----:B------:R-:W-:Y:S01]  /*ab20*/  ISETP.GT.U32.AND P5, PT, R59, R5, PT ;  /* 0x000000053b00720c */ /* 0x000fe20003fa4070 */
[----:B------:R-:W-:-:S12]  /*ab30*/  @!P3 IMAD.IADD R3, R3, 0x1, -R59 ;  /* 0x000000010303b824 */ /* 0x000fd800078e0a3b */
[--C-:B------:R-:W-:Y:S01]  /*ab40*/  @!P5 IMAD.IADD R5, R5, 0x1, -R59.reuse ;  /* 0x000000010505d824 */ /* 0x100fe200078e0a3b */
[----:B------:R-:W-:Y:S01]  /*ab50*/  ISETP.GT.U32.AND P5, PT, R59, R54, PT ;  /* 0x000000363b00720c */ /* 0x000fe20003fa4070 */
[--C-:B------:R-:W-:Y:S02]  /*ab60*/  @!P4 IMAD.IADD R4, R4, 0x1, -R59.reuse ;  /* 0x000000010404c824 */ /* 0x100fe400078e0a3b */
[----:B------:R-:W-:Y:S01]  /*ab70*/  @!P6 IMAD.IADD R55, R55, 0x1, -R59 ;  /* 0x000000013737e824 */ /* 0x000fe200078e0a3b */
[C---:B------:R-:W-:Y:S02]  /*ab80*/  ISETP.GT.U32.AND P3, PT, R59.reuse, R3, PT ;  /* 0x000000033b00720c */ /* 0x040fe40003f64070 */
[C---:B------:R-:W-:Y:S02]  /*ab90*/  ISETP.GT.U32.AND P4, PT, R59.reuse, R4, PT ;  /* 0x000000043b00720c */ /* 0x040fe40003f84070 */
[----:B------:R-:W-:-:S05]  /*aba0*/  ISETP.GT.U32.AND P6, PT, R59, R55, PT ;  /* 0x000000373b00720c */ /* 0x000fca0003fc4070 */
[----:B------:R-:W-:-:S05]  /*abb0*/  @!P5 IMAD.IADD R54, R54, 0x1, -R59 ;  /* 0x000000013636d824 */ /* 0x000fca00078e0a3b */
[----:B------:R-:W-:Y:S01]  /*abc0*/  ISETP.GT.U32.AND P5, PT, R59, R54, PT ;  /* 0x000000363b00720c */ /* 0x000fe20003fa4070 */
[--C-:B------:R-:W-:Y:S01]  /*abd0*/  @!P3 IMAD.IADD R3, R3, 0x1, -R59.reuse ;  /* 0x000000010303b824 */ /* 0x100fe200078e0a3b */
[C---:B------:R-:W-:Y:S01]  /*abe0*/  ISETP.GT.U32.AND P3, PT, R59.reuse, R53, PT ;  /* 0x000000353b00720c */ /* 0x040fe20003f64070 */
[--C-:B------:R-:W-:Y:S01]  /*abf0*/  @!P4 IMAD.IADD R4, R4, 0x1, -R59.reuse ;  /* 0x000000010404c824 */ /* 0x100fe200078e0a3b */
[----:B------:R-:W-:Y:S01]  /*ac00*/  ISETP.GT.U32.AND P4, PT, R59, R52, PT ;  /* 0x000000343b00720c */ /* 0x000fe20003f84070 */
[----:B------:R-:W-:Y:S01]  /*ac10*/  @!P6 IMAD.IADD R55, R55, 0x1, -R59 ;  /* 0x000000013737e824 */ /* 0x000fe200078e0a3b */
[----:B------:R-:W-:-:S07]  /*ac20*/  ISETP.GT.U32.AND P6, PT, R59, R51, PT ;  /* 0x000000333b00720c */ /* 0x000fce0003fc4070 */
[--C-:B------:R-:W-:Y:S01]  /*ac30*/  @!P5 IMAD.IADD R54, R54, 0x1, -R59.reuse ;  /* 0x000000013636d824 */ /* 0x100fe200078e0a3b */
[----:B------:R-:W-:Y:S01]  /*ac40*/  ISETP.GT.U32.AND P5, PT, R59, R50, PT ;  /* 0x000000323b00720c */ /* 0x000fe20003fa4070 */
[--C-:B------:R-:W-:Y:S02]  /*ac50*/  @!P3 IMAD.IADD R53, R53, 0x1, -R59.reuse ;  /* 0x000000013535b824 */ /* 0x100fe400078e0a3b */
[--C-:B------:R-:W-:Y:S02]  /*ac60*/  @!P4 IMAD.IADD R52, R52, 0x1, -R59.reuse ;  /* 0x000000013434c824 */ /* 0x100fe400078e0a3b */
[----:B------:R-:W-:Y:S01]  /*ac70*/  @!P6 IMAD.IADD R51, R51, 0x1, -R59 ;  /* 0x000000013333e824 */ /* 0x000fe200078e0a3b */
[C---:B------:R-:W-:Y:S01]  /*ac80*/  ISETP.GT.U32.AND P3, PT, R59.reuse, R53, PT ;  /* 0x000000353b00720c */ /* 0x040fe20003f64070 */
[----:B------:R-:W-:Y:S01]  /*ac90*/  IMAD.HI.U32 R18, R2, R15, RZ ;  /* 0x0000000f02127227 */ /* 0x000fe200078e00ff */
[----:B------:R-:W-:Y:S02]  /*aca0*/  ISETP.GT.U32.AND P4, PT, R59, R52, PT ;  /* 0x000000343b00720c */ /* 0x000fe40003f84070 */
[----:B--2---:R-:W-:-:S03]  /*acb0*/  IABS R11, R43 ;  /* 0x0000002b000b7213 */ /* 0x004fc60000000000 */
[----:B------:R-:W-:Y:S02]  /*acc0*/  @!P5 IMAD.IADD R50, R50, 0x1, -R59 ;  /* 0x000000013232d824 */ /* 0x000fe400078e0a3b */
[----:B------:R-:W-:Y:S01]  /*acd0*/  IMAD.HI.U32 R13, R2, R11, RZ ;  /* 0x0000000b020d7227 */ /* 0x000fe200078e00ff */
[----:B------:R-:W-:-:S03]  /*ace0*/  ISETP.GT.U32.AND P6, PT, R59, R51, PT ;  /* 0x000000333b00720c */ /* 0x000fc60003fc4070 */
[----:B------:R-:W-:Y:S01]  /*acf0*/  IMAD.MOV R13, RZ, RZ, -R13 ;  /* 0x000000ffff0d7224 */ /* 0x000fe200078e0a0d */
[C---:B------:R-:W-:Y:S01]  /*ad00*/  ISETP.GT.U32.AND P5, PT, R59.reuse, R50, PT ;  /* 0x000000323b00720c */ /* 0x040fe20003fa4070 */
[----:B------:R-:W-:Y:S02]  /*ad10*/  IMAD.MOV R18, RZ, RZ, -R18 ;  /* 0x000000ffff127224 */ /* 0x000fe400078e0a12 */
[C---:B------:R-:W-:Y:S02]  /*ad20*/  IMAD R43, R59.reuse, R13, R11 ;  /* 0x0000000d3b2b7224 */ /* 0x040fe400078e020b */
[----:B------:R-:W-:Y:S02]  /*ad30*/  IMAD R7, R59, R18, R15 ;  /* 0x000000123b077224 */ /* 0x000fe400078e020f */
[--C-:B------:R-:W-:Y:S02]  /*ad40*/  @!P3 IMAD.IADD R53, R53, 0x1, -R59.reuse ;  /* 0x000000013535b824 */ /* 0x100fe400078e0a3b */
[----:B------:R-:W-:-:S02]  /*ad50*/  @!P4 IMAD.IADD R52, R52, 0x1, -R59 ;  /* 0x000000013434c824 */ /* 0x000fc400078e0a3b */
[--C-:B------:R-:W-:Y:S02]  /*ad60*/  @!P6 IMAD.IADD R51, R51, 0x1, -R59.reuse ;  /* 0x000000013333e824 */ /* 0x100fe400078e0a3b */
[----:B------:R-:W-:Y:S01]  /*ad70*/  @!P5 IMAD.IADD R50, R50, 0x1, -R59 ;  /* 0x000000013232d824 */ /* 0x000fe200078e0a3b */
[----:B---3--:R-:W-:Y:S02]  /*ad80*/  IABS R15, R28 ;  /* 0x0000001c000f7213 */ /* 0x008fe40000000000 */
[----:B------:R-:W2:Y:S01]  /*ad90*/  LDL R28, [R1+0x2910] ;  /* 0x00291000011c7983 */ /* 0x000ea20000100800 */
[----:B----4-:R-:W-:-:S03]  /*ada0*/  IABS R11, R58 ;  /* 0x0000003a000b7213 */ /* 0x010fc60000000000 */
[----:B------:R-:W3:Y:S04]  /*adb0*/  LDL R58, [R1+0x2914] ;  /* 0x00291400013a7983 */ /* 0x000ee80000100800 */
[----:B------:R0:W-:Y:S04]  /*adc0*/  STL [R1+0x2c80], R53 ;  /* 0x002c803501007387 */ /* 0x0001e80000100800 */
[----:B------:R-:W-:Y:S04]  /*add0*/  STL [R1+0x2c7c], R52 ;  /* 0x002c7c3401007387 */ /* 0x000fe80000100800 */
[----:B------:R1:W-:Y:S04]  /*ade0*/  STL [R1+0x2c78], R51 ;  /* 0x002c783301007387 */ /* 0x0003e80000100800 */
[----:B------:R4:W-:Y:S04]  /*adf0*/  STL [R1+0x2c84], R50 ;  /* 0x002c843201007387 */ /* 0x0009e80000100800 */
[----:B------:R-:W4:Y:S04]  /*ae00*/  LDL R16, [R1+0x2918] ;  /* 0x0029180001107983 */ /* 0x000f280000100800 */
[----:B------:R-:W4:Y:S01]  /*ae10*/  LDL R14, [R1+0x291c] ;  /* 0x00291c00010e7983 */ /* 0x000f220000100800 */
[----:B------:R-:W-:Y:S01]  /*ae20*/  ISETP.GT.U32.AND P6, PT, R59, R47, PT ;  /* 0x0000002f3b00720c */ /* 0x000fe20003fc4070 */
[----:B------:R-:W-:-:S12]  /*ae30*/  IMAD.HI.U32 R21, R2, R20, RZ ;  /* 0x0000001402157227 */ /* 0x000fd800078e00ff */
[----:B------:R-:W-:-:S05]  /*ae40*/  @!P6 IMAD.IADD R47, R47, 0x1, -R59 ;  /* 0x000000012f2fe824 */ /* 0x000fca00078e0a3b */
[C---:B------:R-:W-:Y:S01]  /*ae50*/  ISETP.GT.U32.AND P6, PT, R59.reuse, R47, PT ;  /* 0x0000002f3b00720c */ /* 0x040fe20003fc4070 */
[----:B------:R-:W-:Y:S01]  /*ae60*/  IMAD.MOV R21, RZ, RZ, -R21 ;  /* 0x000000ffff157224 */ /* 0x000fe200078e0a15 */
[----:B------:R-:W-:-:S03]  /*ae70*/  ISETP.GT.U32.AND P3, PT, R59, R49, PT ;  /* 0x000000313b00720c */ /* 0x000fc60003f64070 */
[----:B------:R-:W-:Y:S01]  /*ae80*/  IMAD R19, R59, R21, R20 ;  /* 0x000000153b137224 */ /* 0x000fe200078e0214 */
[----:B------:R-:W-:Y:S01]  /*ae90*/  IABS R20, R23 ;  /* 0x0000001700147213 */ /* 0x000fe20000000000 */
[----:B------:R-:W-:-:S04]  /*aea0*/  IMAD.HI.U32 R13, R2, R11, RZ ;  /* 0x0000000b020d7227 */ /* 0x000fc800078e00ff */
[----:B------:R-:W-:-:S04]  /*aeb0*/  IMAD.HI.U32 R21, R2, R20, RZ ;  /* 0x0000001402157227 */ /* 0x000fc800078e00ff */
[----:B------:R-:W-:Y:S01]  /*aec0*/  @!P6 IMAD.IADD R47, R47, 0x1, -R59 ;  /* 0x000000012f2fe824 */ /* 0x000fe200078e0a3b */
[----:B------:R-:W-:Y:S01]  /*aed0*/  ISETP.GT.U32.AND P6, PT, R59, R56, PT ;  /* 0x000000383b00720c */ /* 0x000fe20003fc4070 */
[----:B------:R-:W-:-:S04]  /*aee0*/  IMAD.HI.U32 R18, R2, R15, RZ ;  /* 0x0000000f02127227 */ /* 0x000fc800078e00ff */
[----:B------:R-:W-:Y:S02]  /*aef0*/  IMAD.MOV R13, RZ, RZ, -R13 ;  /* 0x000000ffff0d7224 */ /* 0x000fe400078e0a0d */
[----:B------:R-:W-:Y:S02]  /*af00*/  IMAD.MOV R21, RZ, RZ, -R21 ;  /* 0x000000ffff157224 */ /* 0x000fe400078e0a15 */
[----:B------:R-:W-:Y:S02]  /*af10*/  IMAD.MOV R18, RZ, RZ, -R18 ;  /* 0x000000ffff127224 */ /* 0x000fe400078e0a12 */
[----:B------:R-:W-:Y:S02]  /*af20*/  IMAD R8, R59, R13, R11 ;  /* 0x0000000d3b087224 */ /* 0x000fe400078e020b */
[----:B------:R-:W-:Y:S02]  /*af30*/  @!P3 IMAD.IADD R49, R49, 0x1, -R59 ;  /* 0x000000013131b824 */ /* 0x000fe400078e0a3b */
[C---:B------:R-:W-:Y:S01]  /*af40*/  IMAD R24, R59.reuse, R21, R20 ;  /* 0x000000153b187224 */ /* 0x040fe200078e0214 */
[----:B------:R-:W-:Y:S01]  /*af50*/  IABS R20, R12 ;  /* 0x0000000c00147213 */ /* 0x000fe20000000000 */
[C---:B------:R-:W-:Y:S01]  /*af60*/  IMAD R23, R59.reuse, R18, R15 ;  /* 0x000000123b177224 */ /* 0x040fe200078e020f */
[----:B------:R-:W-:Y:S01]  /*af70*/  ISETP.GT.U32.AND P3, PT, R59, R49, PT ;  /* 0x000000313b00720c */ /* 0x000fe20003f64070 */
[----:B------:R-:W-:-:S02]  /*af80*/  @!P6 IMAD.IADD R56, R56, 0x1, -R59 ;  /* 0x000000013838e824 */ /* 0x000fc400078e0a3b */
[----:B------:R-:W-:-:S03]  /*af90*/  IMAD.HI.U32 R21, R2, R20, RZ ;  /* 0x0000001402157227 */ /* 0x000fc600078e00ff */
[----:B------:R-:W-:Y:S01]  /*afa0*/  ISETP.GT.U32.AND P6, PT, R59, R56, PT ;  /* 0x000000383b00720c */ /* 0x000fe20003fc4070 */
[----:B------:R-:W-:-:S04]  /*afb0*/  IMAD.MOV R21, RZ, RZ, -R21 ;  /* 0x000000ffff157224 */ /* 0x000fc800078e0a15 */
[----:B0-----:R-:W-:Y:S02]  /*afc0*/  IMAD R53, R59, R21, R20 ;  /* 0x000000153b357224 */ /* 0x001fe400078e0214 */
[----:B------:R-:W-:-:S06]  /*afd0*/  @!P3 IMAD.IADD R49, R49, 0x1, -R59 ;  /* 0x000000013131b824 */ /* 0x000fcc00078e0a3b */
[----:B------:R-:W-:Y:S01]  /*afe0*/  @!P6 IMAD.IADD R56, R56, 0x1, -R59 ;  /* 0x000000013838e824 */ /* 0x000fe200078e0a3b */
[----:B--2---:R-:W-:Y:S02]  /*aff0*/  IABS R15, R28 ;  /* 0x0000001c000f7213 */ /* 0x004fe40000000000 */
[----:B---3--:R-:W-:Y:S02]  /*b000*/  IABS R11, R58 ;  /* 0x0000003a000b7213 */ /* 0x008fe40000000000 */
[----:B------:R-:W2:Y:S04]  /*b010*/  LDL R58, [R1+0x2920] ;  /* 0x00292000013a7983 */ /* 0x000ea80000100800 */
[----:B------:R-:W3:Y:S04]  /*b020*/  LDL.LU R22, [R1+0x68] ;  /* 0x0000680001167983 */ /* 0x000ee80000300800 */
[----:B------:R-:W2:Y:S04]  /*b030*/  LDL.LU R10, [R1+0x64] ;  /* 0x00006400010a7983 */ /* 0x000ea80000300800 */
[----:B------:R-:W2:Y:S01]  /*b040*/  LDL.LU R28, [R1+0x60] ;  /* 0x00006000011c7983 */ /* 0x000ea20000300800 */
[----:B------:R-:W-:Y:S01]  /*b050*/  IMAD.HI.U32 R18, R2, R15, RZ ;  /* 0x0000000f02127227 */ /* 0x000fe200078e00ff */
[----:B----4-:R-:W-:-:S03]  /*b060*/  IABS R20, R16 ;  /* 0x0000001000147213 */ /* 0x010fc60000000000 */
[----:B------:R-:W-:Y:S01]  /*b070*/  IMAD.MOV R18, RZ, RZ, -R18 ;  /* 0x000000ffff127224 */ /* 0x000fe200078e0a12 */
[----:B------:R0:W-:Y:S01]  /*b080*/  STL [R1+0x2c74], R49 ;  /* 0x002c743101007387 */ /* 0x0001e20000100800 */
[----:B------:R-:W-:-:S03]  /*b090*/  IMAD.HI.U32 R21, R2, R20, RZ ;  /* 0x0000001402157227 */ /* 0x000fc600078e00ff */
[----:B-1----:R-:W4:Y:S01]  /*b0a0*/  LDL R51, [R1+0x292c] ;  /* 0x00292c0001337983 */ /* 0x002f220000100800 */
[C---:B------:R-:W-:Y:S01]  /*b0b0*/  IMAD R50, R59.reuse, R18, R15 ;  /* 0x000000123b327224 */ /* 0x040fe200078e020f */
[----:B------:R-:W-:Y:S01]  /*b0c0*/  IABS R15, R14 ;  /* 0x0000000e000f7213 */ /* 0x000fe20000000000 */
[----:B------:R-:W-:Y:S01]  /*b0d0*/  IMAD.MOV R21, RZ, RZ, -R21 ;  /* 0x000000ffff157224 */ /* 0x000fe200078e0a15 */
[----:B0-----:R-:W4:Y:S04]  /*b0e0*/  LDL R49, [R1+0x2928] ;  /* 0x0029280001317983 */ /* 0x001f280000100800 */
[----:B------:R-:W4:Y:S01]  /*b0f0*/  LDL.LU R44, [R1+0x58] ;  /* 0x00005800012c7983 */ /* 0x000f220000300800 */
[----:B------:R-:W-:-:S03]  /*b100*/  IMAD R9, R59, R21, R20 ;  /* 0x000000153b097224 */ /* 0x000fc600078e0214 */
[----:B------:R-:W4:Y:S04]  /*b110*/  LDL.LU R52, [R1+0x54] ;  /* 0x0000540001347983 */ /* 0x000f280000300800 */
[----:B------:R-:W4:Y:S04]  /*b120*/  LDL.LU R14, [R1+0x50] ;  /* 0x00005000010e7983 */ /* 0x000f280000300800 */
[----:B------:R-:W-:Y:S04]  /*b130*/  STL [R1+0x6c], R56 ;  /* 0x00006c3801007387 */ /* 0x000fe80000100800 */
[----:B------:R-:W4:Y:S04]  /*b140*/  LDL.LU R16, [R1+0x4c] ;  /* 0x00004c0001107983 */ /* 0x000f280000300800 */
[----:B------:R-:W4:Y:S01]  /*b150*/  LDL R20, [R1+0x2924] ;  /* 0x0029240001147983 */ /* 0x000f220000100800 */
[----:B------:R-:W-:-:S13]  /*b160*/  ISETP.GT.U32.AND P4, PT, R59, R48, PT ;  /* 0x000000303b00720c */ /* 0x000fda0003f84070 */
[----:B------:R-:W-:-:S05]  /*b170*/  @!P4 IMAD.IADD R48, R48, 0x1, -R59 ;  /* 0x000000013030c824 */ /* 0x000fca00078e0a3b */
[C---:B------:R-:W-:Y:S02]  /*b180*/  ISETP.GT.U32.AND P4, PT, R59.reuse, R48, PT ;  /* 0x000000303b00720c */ /* 0x040fe40003f84070 */
[C---:B------:R-:W-:Y:S02]  /*b190*/  ISETP.GT.U32.AND P5, PT, R59.reuse, R46, PT ;  /* 0x0000002e3b00720c */ /* 0x040fe40003fa4070 */
[----:B------:R-:W-:-:S09]  /*b1a0*/  ISETP.GT.U32.AND P3, PT, R59, R45, PT ;  /* 0x0000002d3b00720c */ /* 0x000fd20003f64070 */
[--C-:B------:R-:W-:Y:S01]  /*b1b0*/  @!P4 IMAD.IADD R48, R48, 0x1, -R59.reuse ;  /* 0x000000013030c824 */ /* 0x100fe200078e0a3b */
[----:B------:R-:W-:Y:S01]  /*b1c0*/  ISETP.GT.U32.AND P4, PT, R59, R0, PT ;  /* 0x000000003b00720c */ /* 0x000fe20003f84070 */
[--C-:B------:R-:W-:Y:S02]  /*b1d0*/  @!P5 IMAD.IADD R46, R46, 0x1, -R59.reuse ;  /* 0x000000012e2ed824 */ /* 0x100fe400078e0a3b */
[----:B------:R-:W-:-:S03]  /*b1e0*/  @!P3 IMAD.IADD R45, R45, 0x1, -R59 ;  /* 0x000000012d2db824 */ /* 0x000fc600078e0a3b */
[C---:B------:R-:W-:Y:S02]  /*b1f0*/  ISETP.GT.U32.AND P5, PT, R59.reuse, R46, PT ;  /* 0x0000002e3b00720c */ /* 0x040fe40003fa4070 */
[----:B------:R-:W-:-:S05]  /*b200*/  ISETP.GT.U32.AND P3, PT, R59, R45, PT ;  /* 0x0000002d3b00720c */ /* 0x000fca0003f64070 */
[----:B------:R-:W-:-:S05]  /*b210*/  @!P4 IMAD.IADD R0, R0, 0x1, -R59 ;  /* 0x000000010000c824 */ /* 0x000fca00078e0a3b */
[----:B------:R-:W-:Y:S01]  /*b220*/  ISETP.GT.U32.AND P4, PT, R59, R0, PT ;  /* 0x000000003b00720c */ /* 0x000fe20003f84070 */
[--C-:B------:R-:W-:Y:S02]  /*b230*/  @!P5 IMAD.IADD R46, R46, 0x1, -R59.reuse ;  /* 0x000000012e2ed824 */ /* 0x100fe400078e0a3b */
[----:B------:R-:W-:Y:S01]  /*b240*/  @!P3 IMAD.IADD R45, R45, 0x1, -R59 ;  /* 0x000000012d2db824 */ /* 0x000fe200078e0a3b */
[----:B------:R-:W-:-:S09]  /*b250*/  ISETP.GT.U32.AND P6, PT, R59, R57, PT ;  /* 0x000000393b00720c */ /* 0x000fd20003fc4070 */
[----:B------:R-:W-:Y:S02]  /*b260*/  @!P4 IMAD.IADD R0, R0, 0x1, -R59 ;  /* 0x000000010000c824 */ /* 0x000fe400078e0a3b */
[----:B------:R-:W-:-:S04]  /*b270*/  IMAD.HI.U32 R13, R2, R11, RZ ;  /* 0x0000000b020d7227 */ /* 0x000fc800078e00ff */
[----:B------:R-:W-:Y:S02]  /*b280*/  @!P6 IMAD.IADD R57, R57, 0x1, -R59 ;  /* 0x000000013939e824 */ /* 0x000fe400078e0a3b */
[----:B------:R-:W-:-:S03]  /*b290*/  IMAD.MOV R13, RZ, RZ, -R13 ;  /* 0x000000ffff0d7224 */ /* 0x000fc600078e0a0d */
[C---:B------:R-:W-:Y:S01]  /*b2a0*/  ISETP.GT.U32.AND P6, PT, R59.reuse, R57, PT ;  /* 0x000000393b00720c */ /* 0x040fe20003fc4070 */
[----:B------:R-:W-:Y:S02]  /*b2b0*/  IMAD R12, R59, R13, R11 ;  /* 0x0000000d3b0c7224 */ /* 0x000fe400078e020b */
[----:B------:R-:W-:-:S04]  /*b2c0*/  IMAD.HI.U32 R18, R2, R15, RZ ;  /* 0x0000000f02127227 */ /* 0x000fc800078e00ff */
[----:B------:R-:W-:-:S06]  /*b2d0*/  IMAD.MOV R18, RZ, RZ, -R18 ;  /* 0x000000ffff127224 */ /* 0x000fcc00078e0a12 */
[----:B------:R-:W-:Y:S01]  /*b2e0*/  @!P6 IMAD.IADD R57, R57, 0x1, -R59 ;  /* 0x000000013939e824 */ /* 0x000fe200078e0a3b */
[C---:B---3--:R-:W-:Y:S02]  /*b2f0*/  ISETP.GT.U32.AND P5, PT, R59.reuse, R22, PT ;  /* 0x000000163b00720c */ /* 0x048fe40003fa4070 */
[C---:B--2---:R-:W-:Y:S02]  /*b300*/  ISETP.GT.U32.AND P3, PT, R59.reuse, R10, PT ;  /* 0x0000000a3b00720c */ /* 0x044fe40003f64070 */
[----:B------:R-:W-:-:S09]  /*b310*/  ISETP.GT.U32.AND P4, PT, R59, R28, PT ;  /* 0x0000001c3b00720c */ /* 0x000fd20003f84070 */
[--C-:B------:R-:W-:Y:S02]  /*b320*/  @!P5 IMAD.IADD R22, R22, 0x1, -R59.reuse ;  /* 0x000000011616d824 */ /* 0x100fe400078e0a3b */
[----:B------:R-:W-:-:S03]  /*b330*/  @!P3 IMAD.IADD R10, R10, 0x1, -R59 ;  /* 0x000000010a0ab824 */ /* 0x000fc600078e0a3b */
[C---:B------:R-:W-:Y:S01]  /*b340*/  ISETP.GT.U32.AND P5, PT, R59.reuse, R22, PT ;  /* 0x000000163b00720c */ /* 0x040fe20003fa4070 */
[----:B------:R-:W-:Y:S01]  /*b350*/  @!P4 IMAD.IADD R28, R28, 0x1, -R59 ;  /* 0x000000011c1cc824 */ /* 0x000fe200078e0a3b */
[----:B------:R-:W-:-:S04]  /*b360*/  ISETP.GT.U32.AND P3, PT, R59, R10, PT ;  /* 0x0000000a3b00720c */ /* 0x000fc80003f64070 */
[----:B------:R-:W-:Y:S02]  /*b370*/  ISETP.GT.U32.AND P4, PT, R59, R28, PT ;  /* 0x0000001c3b00720c */ /* 0x000fe40003f84070 */
[----:B------:R-:W-:-:S05]  /*b380*/  IABS R11, R58 ;  /* 0x0000003a000b7213 */ /* 0x000fca0000000000 */
[----:B------:R-:W-:Y:S02]  /*b390*/  @!P5 IMAD.IADD R22, R22, 0x1, -R59 ;  /* 0x000000011616d824 */ /* 0x000fe400078e0a3b */
[----:B------:R-:W-:-:S04]  /*b3a0*/  IMAD.HI.U32 R13, R2, R11, RZ ;  /* 0x0000000b020d7227 */ /* 0x000fc800078e00ff */
[----:B------:R-:W-:Y:S02]  /*b3b0*/  @!P3 IMAD.IADD R10, R10, 0x1, -R59 ;  /* 0x000000010a0ab824 */ /* 0x000fe400078e0a3b */
[----:B------:R-:W-:Y:S02]  /*b3c0*/  IMAD.MOV R13, RZ, RZ, -R13 ;  /* 0x000000ffff0d7224 */ /* 0x000fe400078e0a0d */
[----:B------:R-:W-:Y:S01]  /*b3d0*/  @!P4 IMAD.IADD R28, R28, 0x1, -R59 ;  /* 0x000000011c1cc824 */ /* 0x000fe200078e0a3b */
[----:B------:R0:W-:Y:S01]  /*b3e0*/  STL [R1+0x68], R22 ;  /* 0x0000681601007387 */ /* 0x0001e20000100800 */
[----:B----4-:R-:W-:Y:S01]  /*b3f0*/  IABS R20, R20 ;  /* 0x0000001400147213 */ /* 0x010fe20000000000 */
[----:B------:R-:W-:Y:S02]  /*b400*/  IMAD R58, R59, R18, R15 ;  /* 0x000000123b3a7224 */ /* 0x000fe400078e020f */
[----:B0-----:R-:W2:Y:S02]  /*b410*/  LDL.LU R22, [R1+0x48] ;  /* 0x0000480001167983 */ /* 0x001ea40000300800 */
[----:B------:R-:W-:-:S02]  /*b420*/  IMAD.HI.U32 R21, R2, R20, RZ ;  /* 0x0000001402157227 */ /* 0x000fc400078e00ff */
[----:B------:R-:W-:Y:S01]  /*b430*/  STL [R1+0x64], R10 ;  /* 0x0000640a01007387 */ /* 0x000fe20000100800 */
[----:B------:R-:W-:Y:S01]  /*b440*/  IABS R15, R49 ;  /* 0x00000031000f7213 */ /* 0x000fe20000000000 */
[----:B------:R-:W-:Y:S02]  /*b450*/  IMAD.MOV R21, RZ, RZ, -R21 ;  /* 0x000000ffff157224 */ /* 0x000fe400078e0a15 */
[----:B------:R0:W-:Y:S01]  /*b460*/  STL [R1+0x60], R28 ;  /* 0x0000601c01007387 */ /* 0x0001e20000100800 */
[C---:B------:R-:W-:Y:S01]  /*b470*/  IMAD R56, R59.reuse, R13, R11 ;  /* 0x0000000d3b387224 */ /* 0x040fe200078e020b */
[----:B------:R-:W-:Y:S02]  /*b480*/  IABS R11, R51 ;  /* 0x00000033000b7213 */ /* 0x000fe40000000000 */
[----:B------:R-:W3:Y:S04]  /*b490*/  LDL R49, [R1+0x2934] ;  /* 0x0029340001317983 */ /* 0x000ee80000100800 */
[----:B------:R-:W4:Y:S01]  /*b4a0*/  LDL R51, [R1+0x2938] ;  /* 0x0029380001337983 */ /* 0x000f220000100800 */
[----:B0-----:R-:W-:-:S03]  /*b4b0*/  IMAD R28, R59, R21, R20 ;  /* 0x000000153b1c7224 */ /* 0x001fc600078e0214 */
[----:B------:R0:W-:Y:S04]  /*b4c0*/  STL [R1+0x5c], R57 ;  /* 0x00005c3901007387 */ /* 0x0001e80000100800 */
[----:B------:R-:W2:Y:S01]  /*b4d0*/  LDL R20, [R1+0x2930] ;  /* 0x0029300001147983 */ /* 0x000ea20000100800 */
[C---:B------:R-:W-:Y:S02]  /*b4e0*/  ISETP.GT.U32.AND P5, PT, R59.reuse, R44, PT ;  /* 0x0000002c3b00720c */ /* 0x040fe40003fa4070 */
[C---:B------:R-:W-:Y:S02]  /*b4f0*/  ISETP.GT.U32.AND P3, PT, R59.reuse, R52, PT ;  /* 0x000000343b00720c */ /* 0x040fe40003f64070 */
[C---:B------:R-:W-:Y:S02]  /*b500*/  ISETP.GT.U32.AND P4, PT, R59.reuse, R14, PT ;  /* 0x0000000e3b00720c */ /* 0x040fe40003f84070 */
[----:B------:R-:W-:-:S07]  /*b510*/  ISETP.GT.U32.AND P6, PT, R59, R16, PT ;  /* 0x000000103b00720c */ /* 0x000fce0003fc4070 */
[--C-:B------:R-:W-:Y:S02]  /*b520*/  @!P5 IMAD.IADD R44, R44, 0x1, -R59.reuse ;  /* 0x000000012c2cd824 */ /* 0x100fe400078e0a3b */
[--C-:B------:R-:W-:Y:S02]  /*b530*/  @!P3 IMAD.IADD R52, R52, 0x1, -R59.reuse ;  /* 0x000000013434b824 */ /* 0x100fe400078e0a3b */
[--C-:B------:R-:W-:Y:S01]  /*b540*/  @!P4 IMAD.IADD R14, R14, 0x1, -R59.reuse ;  /* 0x000000010e0ec824 */ /* 0x100fe200078e0a3b */
[C---:B------:R-:W-:Y:S01]  /*b550*/  ISETP.GT.U32.AND P5, PT, R59.reuse, R44, PT ;  /* 0x0000002c3b00720c */ /* 0x040fe20003fa4070 */
[----:B------:R-:W-:Y:S01]  /*b560*/  @!P6 IMAD.IADD R16, R16, 0x1, -R59 ;  /* 0x000000011010e824 */ /* 0x000fe200078e0a3b */
[C---:B------:R-:W-:Y:S02]  /*b570*/  ISETP.GT.U32.AND P3, PT, R59.reuse, R52, PT ;  /* 0x000000343b00720c */ /* 0x040fe40003f64070 */
[C---:B------:R-:W-:Y:S02]  /*b580*/  ISETP.GT.U32.AND P4, PT, R59.reuse, R14, PT ;  /* 0x0000000e3b00720c */ /* 0x040fe40003f84070 */
[----:B------:R-:W-:Y:S01]  /*b590*/  ISETP.GT.U32.AND P6, PT, R59, R16, PT ;  /* 0x000000103b00720c */ /* 0x000fe20003fc4070 */
[----:B------:R-:W-:-:S04]  /*b5a0*/  IMAD.HI.U32 R13, R2, R11, RZ ;  /* 0x0000000b020d7227 */ /* 0x000fc800078e00ff */
[----:B------:R-:W-:Y:S02]  /*b5b0*/  IMAD.MOV R13, RZ, RZ, -R13 ;  /* 0x000000ffff0d7224 */ /* 0x000fe400078e0a0d */
[--C-:B------:R-:W-:Y:S02]  /*b5c0*/  @!P5 IMAD.IADD R44, R44, 0x1, -R59.reuse ;  /* 0x000000012c2cd824 */ /* 0x100fe400078e0a3b */
[--C-:B------:R-:W-:Y:S02]  /*b5d0*/  @!P3 IMAD.IADD R52, R52, 0x1, -R59.reuse ;  /* 0x000000013434b824 */ /* 0x100fe400078e0a3b */
[----:B------:R-:W-:Y:S01]  /*b5e0*/  @!P4 IMAD.IADD R14, R14, 0x1, -R59 ;  /* 0x000000010e0ec824 */ /* 0x000fe200078e0a3b */
[----:B------:R1:W-:Y:S01]  /*b5f0*/  STL [R1+0x58], R44 ;  /* 0x0000582c01007387 */ /* 0x0003e20000100800 */
[----:B0-----:R-:W-:Y:S02]  /*b600*/  IMAD R57, R59, R13, R11 ;  /* 0x0000000d3b397224 */ /* 0x001fe400078e020b */
[----:B------:R-:W-:Y:S01]  /*b610*/  @!P6 IMAD.IADD R16, R16, 0x1, -R59 ;  /* 0x000000011010e824 */ /* 0x000fe200078e0a3b */
[----:B-1----:R-:W3:Y:S04]  /*b620*/  LDL.LU R44, [R1+0x38] ;  /* 0x00003800012c7983 */ /* 0x002ee80000300800 */
[----:B------:R0:W-:Y:S01]  /*b630*/  STL [R1+0x54], R52 ;  /* 0x0000543401007387 */ /* 0x0001e20000100800 */
[----:B--2---:R-:W-:-:S05]  /*b640*/  IABS R20, R20 ;  /* 0x0000001400147213 */ /* 0x004fca0000000000 */
[----:B------:R-:W-:Y:S01]  /*b650*/  IMAD.HI.U32 R21, R2, R20, RZ ;  /* 0x0000001402157227 */ /* 0x000fe200078e00ff */
[----:B----4-:R-:W-:Y:S02]  /*b660*/  IABS R11, R51 ;  /* 0x00000033000b7213 */ /* 0x010fe40000000000 */
[----:B------:R-:W2:Y:S01]  /*b670*/  LDL R51, [R1+0x2940] ;  /* 0x0029400001337983 */ /* 0x000ea20000100800 */
[----:B------:R-:W-:-:S03]  /*b680*/  IMAD.MOV R21, RZ, RZ, -R21 ;  /* 0x000000ffff157224 */ /* 0x000fc600078e0a15 */
[----:B------:R1:W-:Y:S01]  /*b690*/  STL [R1+0x50], R14 ;  /* 0x0000500e01007387 */ /* 0x0003e20000100800 */
[----:B0-----:R-:W-:-:S03]  /*b6a0*/  IMAD R52, R59, R21, R20 ;  /* 0x000000153b347224 */ /* 0x001fc600078e0214 */
[----:B-1----:R-:W4:Y:S04]  /*b6b0*/  LDL R14, [R1+0x2944] ;  /* 0x00294400010e7983 */ /* 0x002f280000100800 */
[----:B------:R0:W-:Y:S04]  /*b6c0*/  STL [R1+0x4c], R16 ;  /* 0x00004c1001007387 */ /* 0x0001e80000100800 */
[----:B------:R-:W4:Y:S01]  /*b6d0*/  LDL R20, [R1+0x293c] ;  /* 0x00293c0001147983 */ /* 0x000f220000100800 */
[C---:B------:R-:W-:Y:S02]  /*b6e0*/  ISETP.GT.U32.AND P5, PT, R59.reuse, R22, PT ;  /* 0x000000163b00720c */ /* 0x040fe40003fa4070 */
[----:B------:R-:W-:-:S02]  /*b6f0*/  ISETP.GT.U32.AND P3, PT, R59, R61, PT ;  /* 0x0000003d3b00720c */ /* 0x000fc40003f64070 */
        /* <DEDUP_REMOVED lines=13> */
[----:B---3--:R-:W-:Y:S01]  /*b7d0*/  IABS R15, R49 ;  /* 0x00000031000f7213 */ /* 0x008fe20000000000 */
[----:B------:R-:W-:-:S04]  /*b7e0*/  IMAD.HI.U32 R13, R2, R11, RZ ;  /* 0x0000000b020d7227 */ /* 0x000fc800078e00ff */
[----:B------:R-:W-:-:S04]  /*b7f0*/  IMAD.HI.U32 R18, R2, R15, RZ ;  /* 0x0000000f02127227 */ /* 0x000fc800078e00ff */
[--C-:B------:R-:W-:Y:S02]  /*b800*/  @!P5 IMAD.IADD R22, R22, 0x1, -R59.reuse ;  /* 0x000000011616d824 */ /* 0x100fe400078e0a3b */
[----:B------:R-:W-:Y:S02]  /*b810*/  @!P3 IMAD.IADD R61, R61, 0x1, -R59 ;  /* 0x000000013d3db824 */ /* 0x000fe400078e0a3b */
[----:B------:R-:W-:Y:S02]  /*b820*/  IMAD.MOV R13, RZ, RZ, -R13 ;  /* 0x000000ffff0d7224 */ /* 0x000fe400078e0a0d */
[--C-:B------:R-:W-:Y:S01]  /*b830*/  @!P4 IMAD.IADD R41, R41, 0x1, -R59.reuse ;  /* 0x000000012929c824 */ /* 0x100fe200078e0a3b */
[----:B------:R1:W-:Y:S01]  /*b840*/  STL [R1+0x48], R22 ;  /* 0x0000481601007387 */ /* 0x0003e20000100800 */
[----:B------:R-:W-:Y:S02]  /*b850*/  IMAD.MOV R18, RZ, RZ, -R18 ;  /* 0x000000ffff127224 */ /* 0x000fe400078e0a12 */
[----:B------:R-:W-:-:S02]  /*b860*/  @!P6 IMAD.IADD R27, R27, 0x1, -R59 ;  /* 0x000000011b1be824 */ /* 0x000fc400078e0a3b */
[C---:B0-----:R-:W-:Y:S02]  /*b870*/  IMAD R16, R59.reuse, R13, R11 ;  /* 0x0000000d3b107224 */ /* 0x041fe400078e020b */
[----:B------:R-:W-:Y:S01]  /*b880*/  IMAD R49, R59, R18, R15 ;  /* 0x000000123b317224 */ /* 0x000fe200078e020f */
[----:B-1----:R-:W3:Y:S04]  /*b890*/  LDL.LU R22, [R1+0x28] ;  /* 0x0000280001167983 */ /* 0x002ee80000300800 */
[----:B------:R0:W-:Y:S04]  /*b8a0*/  STL [R1+0x44], R61 ;  /* 0x0000443d01007387 */ /* 0x0001e80000100800 */
[----:B------:R-:W-:Y:S04]  /*b8b0*/  STL [R1+0x40], R41 ;  /* 0x0000402901007387 */ /* 0x000fe80000100800 */
[----:B0-----:R-:W3:Y:S01]  /*b8c0*/  LDL R61, [R1+0x2950] ;  /* 0x00295000013d7983 */ /* 0x001ee20000100800 */
[----:B--2---:R-:W-:-:S02]  /*b8d0*/  IABS R15, R51 ;  /* 0x00000033000f7213 */ /* 0x004fc40000000000 */
[----:B----4-:R-:W-:-:S05]  /*b8e0*/  IABS R20, R20 ;  /* 0x0000001400147213 */ /* 0x010fca0000000000 */
[----:B------:R-:W-:Y:S01]  /*b8f0*/  IMAD.HI.U32 R21, R2, R20, RZ ;  /* 0x0000001402157227 */ /* 0x000fe200078e00ff */
[----:B------:R-:W-:Y:S02]  /*b900*/  IABS R11, R14 ;  /* 0x0000000e000b7213 */ /* 0x000fe40000000000 */
[----:B------:R-:W2:Y:S01]  /*b910*/  LDL R14, [R1+0x294c] ;  /* 0x00294c00010e7983 */ /* 0x000ea20000100800 */
[----:B------:R-:W-:-:S03]  /*b920*/  IMAD.MOV R21, RZ, RZ, -R21 ;  /* 0x000000ffff157224 */ /* 0x000fc600078e0a15 */
[----:B------:R-:W-:Y:S01]  /*b930*/  STL [R1+0x3c], R27 ;  /* 0x00003c1b01007387 */ /* 0x000fe20000100800 */
[----:B------:R-:W-:-:S03]  /*b940*/  IMAD R51, R59, R21, R20 ;  /* 0x000000153b337224 */ /* 0x000fc600078e0214 */
[----:B------:R-:W4:Y:S01]  /*b950*/  LDL R20, [R1+0x2948] ;  /* 0x0029480001147983 */ /* 0x000f220000100800 */
[----:B------:R-:W-:-:S13]  /*b960*/  ISETP.GT.U32.AND P5, PT, R59, R44, PT ;  /* 0x0000002c3b00720c */ /* 0x000fda0003fa4070 */
[----:B------:R-:W-:-:S05]  /*b970*/  @!P5 IMAD.IADD R44, R44, 0x1, -R59 ;  /* 0x000000012c2cd824 */ /* 0x000fca00078e0a3b */
[C---:B------:R-:W-:Y:S02]  /*b980*/  ISETP.GT.U32.AND P5, PT, R59.reuse, R44, PT ;  /* 0x0000002c3b00720c */ /* 0x040fe40003fa4070 */
[C---:B------:R-:W-:Y:S02]  /*b990*/  ISETP.GT.U32.AND P3, PT, R59.reuse, R60, PT ;  /* 0x0000003c3b00720c */ /* 0x040fe40003f64070 */
[----:B------:R-:W-:-:S09]  /*b9a0*/  ISETP.GT.U32.AND P4, PT, R59, R42, PT ;  /* 0x0000002a3b00720c */ /* 0x000fd20003f84070 */
[----:B------:R-:W-:-:S05]  /*b9b0*/  @!P5 IMAD.IADD R44, R44, 0x1, -R59 ;  /* 0x000000012c2cd824 */ /* 0x000fca00078e0a3b */
[----:B------:R0:W-:Y:S01]  /*b9c0*/  STL [R1+0x38], R44 ;  /* 0x0000382c01007387 */ /* 0x0001e20000100800 */
[----:B------:R-:W-:-:S03]  /*b9d0*/  ISETP.GT.U32.AND P6, PT, R59, R39, PT ;  /* 0x000000273b00720c */ /* 0x000fc60003fc4070 */
[----:B0-----:R-:W2:Y:S01]  /*b9e0*/  LDL.LU R44, [R1+0x2cd4] ;  /* 0x002cd400012c7983 */ /* 0x001ea20000300800 */
[--C-:B------:R-:W-:Y:S02]  /*b9f0*/  @!P3 IMAD.IADD R60, R60, 0x1, -R59.reuse ;  /* 0x000000013c3cb824 */ /* 0x100fe400078e0a3b */
[----:B------:R-:W-:-:S07]  /*ba00*/  @!P4 IMAD.IADD R42, R42, 0x1, -R59 ;  /* 0x000000012a2ac824 */ /* 0x000fce00078e0a3b */
[----:B------:R-:W-:Y:S01]  /*ba10*/  @!P6 IMAD.IADD R39, R39, 0x1, -R59 ;  /* 0x000000012727e824 */ /* 0x000fe200078e0a3b */
[C---:B------:R-:W-:Y:S02]  /*ba20*/  ISETP.GT.U32.AND P3, PT, R59.reuse, R60, PT ;  /* 0x0000003c3b00720c */ /* 0x040fe40003f64070 */
[C---:B------:R-:W-:Y:S02]  /*ba30*/  ISETP.GT.U32.AND P4, PT, R59.reuse, R42, PT ;  /* 0x0000002a3b00720c */ /* 0x040fe40003f84070 */
[----:B------:R-:W-:Y:S01]  /*ba40*/  ISETP.GT.U32.AND P6, PT, R59, R39, PT ;  /* 0x000000273b00720c */ /* 0x000fe20003fc4070 */
[----:B------:R-:W-:-:S04]  /*ba50*/  IMAD.HI.U32 R13, R2, R11, RZ ;  /* 0x0000000b020d7227 */ /* 0x000fc800078e00ff */
[----:B------:R-:W-:-:S04]  /*ba60*/  IMAD.HI.U32 R18, R2, R15, RZ ;  /* 0x0000000f02127227 */ /* 0x000fc800078e00ff */
[----:B------:R-:W-:Y:S02]  /*ba70*/  IMAD.MOV R13, RZ, RZ, -R13 ;  /* 0x000000ffff0d7224 */ /* 0x000fe400078e0a0d */
[--C-:B------:R-:W-:Y:S02]  /*ba80*/  @!P3 IMAD.IADD R60, R60, 0x1, -R59.reuse ;  /* 0x000000013c3cb824 */ /* 0x100fe400078e0a3b */
[----:B------:R-:W-:Y:S02]  /*ba90*/  IMAD.MOV R18, RZ, RZ, -R18 ;  /* 0x000000ffff127224 */ /* 0x000fe400078e0a12 */
[----:B------:R-:W-:Y:S01]  /*baa0*/  @!P4 IMAD.IADD R42, R42, 0x1, -R59 ;  /* 0x000000012a2ac824 */ /* 0x000fe200078e0a3b */
[----:B------:R0:W-:Y:S01]  /*bab0*/  STL [R1+0x34], R60 ;  /* 0x0000343c01007387 */ /* 0x0001e20000100800 */
[----:B------:R-:W-:Y:S01]  /*bac0*/  IMAD R27, R59, R13, R11 ;  /* 0x0000000d3b1b7224 */ /* 0x000fe200078e020b */
[----:B---3--:R-:W-:Y:S01]  /*bad0*/  IABS R11, R61 ;  /* 0x0000003d000b7213 */ /* 0x008fe20000000000 */
[----:B------:R-:W-:Y:S01]  /*bae0*/  @!P6 IMAD.IADD R39, R39, 0x1, -R59 ;  /* 0x000000012727e824 */ /* 0x000fe200078e0a3b */
[----:B------:R-:W3:Y:S01]  /*baf0*/  LDL R61, [R1+0x295c] ;  /* 0x00295c00013d7983 */ /* 0x000ee20000100800 */
[----:B------:R-:W-:-:S03]  /*bb00*/  IMAD R41, R59, R18, R15 ;  /* 0x000000123b297224 */ /* 0x000fc600078e020f */
[----:B0-----:R-:W3:Y:S04]  /*bb10*/  LDL R60, [R1+0x2958] ;  /* 0x00295800013c7983 */ /* 0x001ee80000100800 */
[----:B------:R-:W-:Y:S04]  /*bb20*/  STL [R1+0x30], R42 ;  /* 0x0000302a01007387 */ /* 0x000fe80000100800 */
[----:B------:R-:W-:Y:S01]  /*bb30*/  STL [R1+0x2c], R39 ;  /* 0x00002c2701007387 */ /* 0x000fe20000100800 */
[----:B----4-:R-:W-:-:S05]  /*bb40*/  IABS R20, R20 ;  /* 0x0000001400147213 */ /* 0x010fca0000000000 */
[----:B------:R-:W-:Y:S01]  /*bb50*/  IMAD.HI.U32 R21, R2, R20, RZ ;  /* 0x0000001402157227 */ /* 0x000fe200078e00ff */
[----:B--2---:R-:W-:-:S03]  /*bb60*/  IABS R15, R14 ;  /* 0x0000000e000f7213 */ /* 0x004fc60000000000 */
[----:B------:R-:W-:-:S04]  /*bb70*/  IMAD.MOV R21, RZ, RZ, -R21 ;  /* 0x000000ffff157224 */ /* 0x000fc800078e0a15 */
[C---:B------:R-:W-:Y:S02]  /*bb80*/  IMAD R14, R59.reuse, R21, R20 ;  /* 0x000000153b0e7224 */ /* 0x040fe400078e0214 */
[----:B------:R-:W2:Y:S01]  /*bb90*/  LDL R20, [R1+0x2954] ;  /* 0x0029540001147983 */ /* 0x000ea20000100800 */
[C---:B------:R-:W-:Y:S02]  /*bba0*/  ISETP.GT.U32.AND P5, PT, R59.reuse, R22, PT ;  /* 0x000000163b00720c */ /* 0x040fe40003fa4070 */
[----:B------:R-:W-:-:S11]  /*bbb0*/  ISETP.GT.U32.AND P4, PT, R59, R25, PT ;  /* 0x000000193b00720c */ /* 0x000fd60003f84070 */
[--C-:B------:R-:W-:Y:S02]  /*bbc0*/  @!P5 IMAD.IADD R22, R22, 0x1, -R59.reuse ;  /* 0x000000011616d824 */ /* 0x100fe400078e0a3b */
[----:B------:R-:W-:-:S03]  /*bbd0*/  @!P4 IMAD.IADD R25, R25, 0x1, -R59 ;  /* 0x000000011919c824 */ /* 0x000fc600078e0a3b */
[C---:B------:R-:W-:Y:S02]  /*bbe0*/  ISETP.GT.U32.AND P5, PT, R59.reuse, R22, PT ;  /* 0x000000163b00720c */ /* 0x040fe40003fa4070 */
[C---:B------:R-:W-:Y:S02]  /*bbf0*/  ISETP.GT.U32.AND P3, PT, R59.reuse, R44, PT ;  /* 0x0000002c3b00720c */ /* 0x040fe40003f64070 */
[C---:B------:R-:W-:Y:S02]  /*bc00*/  ISETP.GT.U32.AND P6, PT, R59.reuse, R17, PT ;  /* 0x000000113b00720c */ /* 0x040fe40003fc4070 */
[----:B------:R-:W-:-:S09]  /*bc10*/  ISETP.GT.U32.AND P4, PT, R59, R25, PT ;  /* 0x000000193b00720c */ /* 0x000fd20003f84070 */
[----:B------:R-:W-:-:S05]  /*bc20*/  @!P3 IMAD.IADD R44, R44, 0x1, -R59 ;  /* 0x000000012c2cb824 */ /* 0x000fca00078e0a3b */
[----:B------:R-:W-:Y:S01]  /*bc30*/  ISETP.GT.U32.AND P3, PT, R59, R44, PT ;  /* 0x0000002c3b00720c */ /* 0x000fe20003f64070 */
[----:B------:R-:W-:Y:S02]  /*bc40*/  @!P5 IMAD.IADD R22, R22, 0x1, -R59 ;  /* 0x000000011616d824 */ /* 0x000fe400078e0a3b */
[----:B------:R-:W-:-:S03]  /*bc50*/  IMAD.HI.U32 R13, R2, R11, RZ ;  /* 0x0000000b020d7227 */ /* 0x000fc600078e00ff */
[----:B------:R0:W-:Y:S01]  /*bc60*/  STL [R1+0x28], R22 ;  /* 0x0000281601007387 */ /* 0x0001e20000100800 */
[----:B------:R-:W-:Y:S02]  /*bc70*/  @!P6 IMAD.IADD R17, R17, 0x1, -R59 ;  /* 0x000000011111e824 */ /* 0x000fe400078e0a3b */
[----:B------:R-:W-:Y:S02]  /*bc80*/  IMAD.MOV R13, RZ, RZ, -R13 ;  /* 0x000000ffff0d7224 */ /* 0x000fe400078e0a0d */
[--C-:B------:R-:W-:Y:S02]  /*bc90*/  @!P4 IMAD.IADD R25, R25, 0x1, -R59.reuse ;  /* 0x000000011919c824 */ /* 0x100fe400078e0a3b */
[----:B------:R-:W-:Y:S01]  /*bca0*/  @!P3 IMAD.IADD R44, R44, 0x1, -R59 ;  /* 0x000000012c2cb824 */ /* 0x000fe200078e0a3b */
[----:B0-----:R-:W4:Y:S01]  /*bcb0*/  LDL.LU R22, [R1+0x2cd0] ;  /* 0x002cd00001167983 */ /* 0x001f220000300800 */
[C---:B------:R-:W-:Y:S01]  /*bcc0*/  IMAD R39, R59.reuse, R13, R11 ;  /* 0x0000000d3b277224 */ /* 0x040fe200078e020b */
[----:B------:R-:W-:-:S02]  /*bcd0*/  ISETP.GT.U32.AND P6, PT, R59, R17, PT ;  /* 0x000000113b00720c */ /* 0x000fc40003fc4070 */
[----:B------:R-:W-:Y:S01]  /*bce0*/  STL [R1+0x24], R44 ;  /* 0x0000242c01007387 */ /* 0x000fe20000100800 */
[----:B---3--:R-:W-:-:S03]  /*bcf0*/  IABS R11, R61 ;  /* 0x0000003d000b7213 */ /* 0x008fc60000000000 */
[----:B------:R0:W-:Y:S04]  /*bd00*/  STL [R1+0x20], R25 ;  /* 0x0000201901007387 */ /* 0x0001e80000100800 */
[----:B------:R-:W3:Y:S01]  /*bd10*/  LDL R61, [R1+0x2968] ;  /* 0x00296800013d7983 */ /* 0x000ee20000100800 */
[----:B------:R-:W-:-:S04]  /*bd20*/  IMAD.HI.U32 R18, R2, R15, RZ ;  /* 0x0000000f02127227 */ /* 0x000fc800078e00ff */
[----:B------:R-:W-:Y:S02]  /*bd30*/  IMAD.MOV R18, RZ, RZ, -R18 ;  /* 0x000000ffff127224 */ /* 0x000fe400078e0a12 */
[----:B------:R-:W-:Y:S02]  /*bd40*/  @!P6 IMAD.IADD R17, R17, 0x1, -R59 ;  /* 0x000000011111e824 */ /* 0x000fe400078e0a3b */
[----:B------:R-:W-:Y:S01]  /*bd50*/  IMAD R42, R59, R18, R15 ;  /* 0x000000123b2a7224 */ /* 0x000fe200078e020f */
[----:B------:R-:W-:Y:S02]  /*bd60*/  IABS R15, R60 ;  /* 0x0000003c000f7213 */ /* 0x000fe40000000000 */
[----:B------:R-:W3:Y:S04]  /*bd70*/  LDL R60, [R1+0x2964] ;  /* 0x00296400013c7983 */ /* 0x000ee80000100800 */
[----:B------:R-:W-:Y:S01]  /*bd80*/  STL [R1+0x1b4], R17 ;  /* 0x0001b41101007387 */ /* 0x000fe20000100800 */
[----:B--2---:R-:W-:-:S05]  /*bd90*/  IABS R20, R20 ;  /* 0x0000001400147213 */ /* 0x004fca0000000000 */
[----:B------:R-:W-:-:S04]  /*bda0*/  IMAD.HI.U32 R21, R2, R20, RZ ;  /* 0x0000001402157227 */ /* 0x000fc800078e00ff */
[----:B------:R-:W-:-:S04]  /*bdb0*/  IMAD.MOV R21, RZ, RZ, -R21 ;  /* 0x000000ffff157224 */ /* 0x000fc800078e0a15 */
[C---:B0-----:R-:W-:Y:S02]  /*bdc0*/  IMAD R25, R59.reuse, R21, R20 ;  /* 0x000000153b197224 */ /* 0x041fe400078e0214 */
[----:B------:R-:W2:Y:S01]  /*bdd0*/  LDL R20, [R1+0x2960] ;  /* 0x0029600001147983 */ /* 0x000ea20000100800 */
[C---:B------:R-:W-:Y:S02]  /*bde0*/  ISETP.GT.U32.AND P5, PT, R59.reuse, R6, PT ;  /* 0x000000063b00720c */ /* 0x040fe40003fa4070 */
[----:B------:R-:W-:-:S11]  /*bdf0*/  ISETP.GT.U32.AND P3, PT, R59, R26, PT ;  /* 0x0000001a3b00720c */ /* 0x000fd60003f64070 */
[--C-:B------:R-:W-:Y:S02]  /*be00*/  @!P5 IMAD.IADD R6, R6, 0x1, -R59.reuse ;  /* 0x000000010606d824 */ /* 0x100fe400078e0a3b */
[----:B------:R-:W-:-:S03]  /*be10*/  @!P3 IMAD.IADD R26, R26, 0x1, -R59 ;  /* 0x000000011a1ab824 */ /* 0x000fc600078e0a3b */
[C---:B------:R-:W-:Y:S02]  /*be20*/  ISETP.GT.U32.AND P5, PT, R59.reuse, R6, PT ;  /* 0x000000063b00720c */ /* 0x040fe40003fa4070 */
[C---:B------:R-:W-:Y:S01]  /*be30*/  ISETP.GT.U32.AND P3, PT, R59.reuse, R26, PT ;  /* 0x0000001a3b00720c */ /* 0x040fe20003f64070 */
[----:B------:R-:W-:Y:S01]  /*be40*/  IMAD.HI.U32 R13, R2, R11, RZ ;  /* 0x0000000b020d7227 */ /* 0x000fe200078e00ff */
[----:B------:R-:W-:-:S03]  /*be50*/  ISETP.GT.U32.AND P6, PT, R59, R19, PT ;  /* 0x000000133b00720c */ /* 0x000fc60003fc4070 */
[----:B------:R-:W-:-:S06]  /*be60*/  IMAD.MOV R13, RZ, RZ, -R13 ;  /* 0x000000ffff0d7224 */ /* 0x000fcc00078e0a0d */
[--C-:B------:R-:W-:Y:S02]  /*be70*/  @!P5 IMAD.IADD R6, R6, 0x1, -R59.reuse ;  /* 0x000000010606d824 */ /* 0x100fe400078e0a3b */
[----:B------:R-:W-:Y:S02]  /*be80*/  @!P3 IMAD.IADD R26, R26, 0x1, -R59 ;  /* 0x000000011a1ab824 */ /* 0x000fe400078e0a3b */
[C---:B------:R-:W-:Y:S01]  /*be90*/  IMAD R44, R59.reuse, R13, R11 ;  /* 0x0000000d3b2c7224 */ /* 0x040fe200078e020b */
[----:B------:R0:W-:Y:S01]  /*bea0*/  STL [R1+0x1a8], R6 ;  /* 0x0001a80601007387 */ /* 0x0001e20000100800 */
[----:B----4-:R-:W-:-:S03]  /*beb0*/  ISETP.GT.U32.AND P4, PT, R59, R22, PT ;  /* 0x000000163b00720c */ /* 0x010fc60003f84070 */
[----:B0-----:R-:W4:Y:S04]  /*bec0*/  LDL.LU R6, [R1+0x2ccc] ;  /* 0x002ccc0001067983 */ /* 0x001f280000300800 */
[----:B------:R0:W-:Y:S01]  /*bed0*/  STL [R1+0x1ac], R26 ;  /* 0x0001ac1a01007387 */ /* 0x0001e20000100800 */
[----:B---3--:R-:W-:-:S03]  /*bee0*/  IABS R11, R61 ;  /* 0x0000003d000b7213 */ /* 0x008fc60000000000 */
[----:B------:R-:W3:Y:S02]  /*bef0*/  LDL R61, [R1+0x2974] ;  /* 0x00297400013d7983 */ /* 0x000ee40000100800 */
[--C-:B------:R-:W-:Y:S02]  /*bf00*/  @!P4 IMAD.IADD R22, R22, 0x1, -R59.reuse ;  /* 0x000000011616c824 */ /* 0x100fe400078e0a3b */
[----:B------:R-:W-:-:S03]  /*bf10*/  @!P6 IMAD.IADD R19, R19, 0x1, -R59 ;  /* 0x000000011313e824 */ /* 0x000fc600078e0a3b */
[C---:B------:R-:W-:Y:S02]  /*bf20*/  ISETP.GT.U32.AND P4, PT, R59.reuse, R22, PT ;  /* 0x000000163b00720c */ /* 0x040fe40003f84070 */
[----:B------:R-:W-:Y:S01]  /*bf30*/  ISETP.GT.U32.AND P6, PT, R59, R19, PT ;  /* 0x000000133b00720c */ /* 0x000fe20003fc4070 */
[----:B------:R-:W-:-:S04]  /*bf40*/  IMAD.HI.U32 R18, R2, R15, RZ ;  /* 0x0000000f02127227 */ /* 0x000fc800078e00ff */
[----:B------:R-:W-:-:S04]  /*bf50*/  IMAD.MOV R18, RZ, RZ, -R18 ;  /* 0x000000ffff127224 */ /* 0x000fc800078e0a12 */
[----:B------:R-:W-:Y:S02]  /*bf60*/  IMAD R17, R59, R18, R15 ;  /* 0x000000123b117224 */ /* 0x000fe400078e020f */
[--C-:B------:R-:W-:Y:S02]  /*bf70*/  @!P4 IMAD.IADD R22, R22, 0x1, -R59.reuse ;  /* 0x000000011616c824 */ /* 0x100fe400078e0a3b */
[----:B------:R-:W-:Y:S01]  /*bf80*/  @!P6 IMAD.IADD R19, R19, 0x1, -R59 ;  /* 0x000000011313e824 */ /* 0x000fe200078e0a3b */
[----:B------:R-:W-:Y:S02]  /*bf90*/  IABS R15, R60 ;  /* 0x0000003c000f7213 */ /* 0x000fe40000000000 */
[----:B------:R-:W4:Y:S04]  /*bfa0*/  LDL R60, [R1+0x2970] ;  /* 0x00297000013c7983 */ /* 0x000f280000100800 */
[----:B------:R-:W-:Y:S04]  /*bfb0*/  STL [R1+0x1b0], R22 ;  /* 0x0001b01601007387 */ /* 0x000fe80000100800 */
[----:B------:R1:W-:Y:S01]  /*bfc0*/  STL [R1+0x19c], R19 ;  /* 0x00019c1301007387 */ /* 0x0003e20000100800 */
[----:B--2---:R-:W-:-:S05]  /*bfd0*/  IABS R20, R20 ;  /* 0x0000001400147213 */ /* 0x004fca0000000000 */
[----:B------:R-:W-:-:S04]  /*bfe0*/  IMAD.HI.U32 R21, R2, R20, RZ ;  /* 0x0000001402157227 */ /* 0x000fc800078e00ff */
[----:B------:R-:W-:-:S04]  /*bff0*/  IMAD.MOV R21, RZ, RZ, -R21 ;  /* 0x000000ffff157224 */ /* 0x000fc800078e0a15 */
[C---:B0-----:R-:W-:Y:S02]  /*c000*/  IMAD R26, R59.reuse, R21, R20 ;  /* 0x000000153b1a7224 */ /* 0x041fe400078e0214 */
[----:B------:R-:W2:Y:S01]  /*c010*/  LDL R20, [R1+0x296c] ;  /* 0x00296c0001147983 */ /* 0x000ea20000100800 */
[C---:B------:R-:W-:Y:S02]  /*c020*/  ISETP.GT.U32.AND P5, PT, R59.reuse, R7, PT ;  /* 0x000000073b00720c */ /* 0x040fe40003fa4070 */
[C---:B------:R-:W-:Y:S02]  /*c030*/  ISETP.GT.U32.AND P3, PT, R59.reuse, R43, PT ;  /* 0x0000002b3b00720c */ /* 0x040fe40003f64070 */
[----:B------:R-:W-:-:S09]  /*c040*/  ISETP.GT.U32.AND P4, PT, R59, R24, PT ;  /* 0x000000183b00720c */ /* 0x000fd20003f84070 */
[--C-:B------:R-:W-:Y:S02]  /*c050*/  @!P5 IMAD.IADD R7, R7, 0x1, -R59.reuse ;  /* 0x000000010707d824 */ /* 0x100fe400078e0a3b */
[--C-:B------:R-:W-:Y:S02]  /*c060*/  @!P3 IMAD.IADD R43, R43, 0x1, -R59.reuse ;  /* 0x000000012b2bb824 */ /* 0x100fe400078e0a3b */
[----:B------:R-:W-:Y:S01]  /*c070*/  @!P4 IMAD.IADD R24, R24, 0x1, -R59 ;  /* 0x000000011818c824 */ /* 0x000fe200078e0a3b */
        /* <DEDUP_REMOVED lines=8> */
[----:B------:R0:W-:Y:S01]  /*c100*/  STL [R1+0x1a0], R7 ;  /* 0x0001a00701007387 */ /* 0x0001e20000100800 */
[----:B-1----:R-:W-:-:S03]  /*c110*/  IMAD R19, R59, R13, R11 ;  /* 0x0000000d3b137224 */ /* 0x002fc600078e020b */
[----:B0-----:R-:W2:Y:S01]  /*c120*/  LDL.LU R7, [R1+0x2cc8] ;  /* 0x002cc80001077983 */ /* 0x001ea20000300800 */
[----:B---3--:R-:W-:-:S03]  /*c130*/  IABS R11, R61 ;  /* 0x0000003d000b7213 */ /* 0x008fc60000000000 */
[----:B------:R0:W-:Y:S04]  /*c140*/  STL [R1+0x1a4], R43 ;  /* 0x0001a42b01007387 */ /* 0x0001e80000100800 */
[----:B------:R-:W-:Y:S04]  /*c150*/  STL [R1+0x190], R24 ;  /* 0x0001901801007387 */ /* 0x000fe80000100800 */
[----:B------:R-:W3:Y:S01]  /*c160*/  LDL R61, [R1+0x2980] ;  /* 0x00298000013d7983 */ /* 0x000ee20000100800 */
[----:B------:R-:W-:Y:S01]  /*c170*/  ISETP.GT.U32.AND P6, PT, R59, R23, PT ;  /* 0x000000173b00720c */ /* 0x000fe20003fc4070 */
[----:B------:R-:W-:-:S12]  /*c180*/  IMAD.HI.U32 R18, R2, R15, RZ ;  /* 0x0000000f02127227 */ /* 0x000fd800078e00ff */
[----:B------:R-:W-:-:S05]  /*c190*/  @!P6 IMAD.IADD R23, R23, 0x1, -R59 ;  /* 0x000000011717e824 */ /* 0x000fca00078e0a3b */
[----:B------:R-:W-:Y:S01]  /*c1a0*/  ISETP.GT.U32.AND P6, PT, R59, R23, PT ;  /* 0x000000173b00720c */ /* 0x000fe20003fc4070 */
[----:B------:R-:W-:-:S04]  /*c1b0*/  IMAD.MOV R18, RZ, RZ, -R18 ;  /* 0x000000ffff127224 */ /* 0x000fc800078e0a12 */
[----:B------:R-:W-:Y:S01]  /*c1c0*/  IMAD R22, R59, R18, R15 ;  /* 0x000000123b167224 */ /* 0x000fe200078e020f */
[----:B----4-:R-:W-:Y:S02]  /*c1d0*/  IABS R15, R60 ;  /* 0x0000003c000f7213 */ /* 0x010fe40000000000 */
[----:B------:R-:W4:Y:S05]  /*c1e0*/  LDL R60, [R1+0x297c] ;  /* 0x00297c00013c7983 */ /* 0x000f2a0000100800 */
[----:B------:R-:W-:-:S05]  /*c1f0*/  @!P6 IMAD.IADD R23, R23, 0x1, -R59 ;  /* 0x000000011717e824 */ /* 0x000fca00078e0a3b */
[----:B------:R1:W-:Y:S01]  /*c200*/  STL [R1+0x194], R23 ;  /* 0x0001941701007387 */ /* 0x0003e20000100800 */
        /* <DEDUP_REMOVED lines=10> */
[----:B------:R-:W-:Y:S01]  /*c2b0*/  ISETP.GT.U32.AND P3, PT, R59, R53, PT ;  /* 0x000000353b00720c */ /* 0x000fe20003f64070 */
[----:B------:R-:W-:-:S04]  /*c2c0*/  IMAD.HI.U32 R13, R2, R11, RZ ;  /* 0x0000000b020d7227 */ /* 0x000fc800078e00ff */
[----:B------:R-:W-:-:S06]  /*c2d0*/  IMAD.MOV R13, RZ, RZ, -R13 ;  /* 0x000000ffff0d7224 */ /* 0x000fcc00078e0a0d */
[--C-:B------:R-:W-:Y:S02]  /*c2e0*/  @!P5 IMAD.IADD R8, R8, 0x1, -R59.reuse ;  /* 0x000000010808d824 */ /* 0x100fe400078e0a3b */
[----:B------:R-:W-:Y:S02]  /*c2f0*/  @!P3 IMAD.IADD R53, R53, 0x1, -R59 ;  /* 0x000000013535b824 */ /* 0x000fe400078e0a3b */
[----:B-1----:R-:W-:Y:S01]  /*c300*/  IMAD R23, R59, R13, R11 ;  /* 0x0000000d3b177224 */ /* 0x002fe200078e020b */
[----:B------:R0:W-:Y:S01]  /*c310*/  STL [R1+0x198], R8 ;  /* 0x0001980801007387 */ /* 0x0001e20000100800 */
[----:B---3--:R-:W-:-:S03]  /*c320*/  IABS R11, R61 ;  /* 0x0000003d000b7213 */ /* 0x008fc60000000000 */
[----:B0-----:R-:W3:Y:S04]  /*c330*/  LDL.LU R8, [R1+0x2cc4] ;  /* 0x002cc40001087983 */ /* 0x001ee80000300800 */
[----:B------:R-:W-:Y:S04]  /*c340*/  STL [R1+0x184], R53 ;  /* 0x0001843501007387 */ /* 0x000fe80000100800 */
[----:B------:R-:W3:Y:S01]  /*c350*/  LDL R61, [R1+0x298c] ;  /* 0x00298c00013d7983 */ /* 0x000ee20000100800 */
[C---:B------:R-:W-:Y:S02]  /*c360*/  ISETP.GT.U32.AND P4, PT, R59.reuse, R50, PT ;  /* 0x000000323b00720c */ /* 0x040fe40003f84070 */
[----:B------:R-:W-:-:S11]  /*c370*/  ISETP.GT.U32.AND P6, PT, R59, R12, PT ;  /* 0x0000000c3b00720c */ /* 0x000fd60003fc4070 */
        /* <DEDUP_REMOVED lines=9> */
[----:B----4-:R-:W-:Y:S02]  /*c410*/  IABS R15, R60 ;  /* 0x0000003c000f7213 */ /* 0x010fe40000000000 */
        /* <DEDUP_REMOVED lines=23> */
[C---:B------:R-:W-:Y:S01]  /*c590*/  IMAD R50, R59.reuse, R13, R11 ;  /* 0x0000000d3b327224 */ /* 0x040fe200078e020b */
[----:B---3--:R-:W-:Y:S02]  /*c5a0*/  IABS R11, R61 ;  /* 0x0000003d000b7213 */ /* 0x008fe40000000000 */
[----:B0-----:R-:W3:Y:S04]  /*c5b0*/  LDL.LU R9, [R1+0x2cc0] ;  /* 0x002cc00001097983 */ /* 0x001ee80000300800 */
[----:B------:R-:W-:Y:S04]  /*c5c0*/  STL [R1+0x17c], R58 ;  /* 0x00017c3a01007387 */ /* 0x000fe80000100800 */
        /* <DEDUP_REMOVED lines=27> */
[----:B------:R-:W-:Y:S01]  /*c780*/  IMAD R56, R59, R13, R11 ;  /* 0x0000000d3b387224 */ /* 0x000fe200078e020b */
        /* <DEDUP_REMOVED lines=18> */
[----:B------:R0:W-:Y:S04]  /*c8b0*/  STL [R1+0x160], R52 ;  /* 0x0001603401007387 */ /* 0x0001e80000100800 */
[----:B------:R-:W-:Y:S01]  /*c8c0*/  STL [R1+0x164], R49 ;  /* 0x0001643101007387 */ /* 0x000fe20000100800 */
[----:B------:R-:W-:-:S02]  /*c8d0*/  ISETP.GT.U32.AND P5, PT, R59, R16, PT ;  /* 0x000000103b00720c */ /* 0x000fc40003fa4070 */
[----:B------:R-:W-:Y:S02]  /*c8e0*/  ISETP.GT.U32.AND P3, PT, R59, R51, PT ;  /* 0x000000333b00720c */ /* 0x000fe40003f64070 */
[----:B--2---:R-:W-:-:S05]  /*c8f0*/  IABS R20, R20 ;  /* 0x0000001400147213 */ /* 0x004fca0000000000 */
[----:B------:R-:W-:-:S04]  /*c900*/  IMAD.HI.U32 R21, R2, R20, RZ ;  /* 0x0000001402157227 */ /* 0x000fc800078e00ff */
[----:B------:R-:W-:-:S04]  /*c910*/  IMAD.MOV R21, RZ, RZ, -R21 ;  /* 0x000000ffff157224 */ /* 0x000fc800078e0a15 */
[C---:B0-----:R-:W-:Y:S02]  /*c920*/  IMAD R52, R59.reuse, R21, R20 ;  /* 0x000000153b347224 */ /* 0x041fe400078e0214 */
[----:B------:R-:W2:Y:S01]  /*c930*/  LDL R20, [R1+0x299c] ;  /* 0x00299c0001147983 */ /* 0x000ea20000100800 */
[----:B------:R-:W-:Y:S01]  /*c940*/  ISETP.GT.U32.AND P4, PT, R59, R41, PT ;  /* 0x000000293b00720c */ /* 0x000fe20003f84070 */
[--C-:B------:R-:W-:Y:S02]  /*c950*/  @!P5 IMAD.IADD R16, R16, 0x1, -R59.reuse ;  /* 0x000000011010d824 */ /* 0x100fe400078e0a3b */
[----:B------:R-:W-:-:S03]  /*c960*/  @!P3 IMAD.IADD R51, R51, 0x1, -R59 ;  /* 0x000000013333b824 */ /* 0x000fc600078e0a3b */
[C---:B------:R-:W-:Y:S02]  /*c970*/  ISETP.GT.U32.AND P5, PT, R59.reuse, R16, PT ;  /* 0x000000103b00720c */ /* 0x040fe40003fa4070 */
[----:B------:R-:W-:-:S05]  /*c980*/  ISETP.GT.U32.AND P3, PT, R59, R51, PT ;  /* 0x000000333b00720c */ /* 0x000fca0003f64070 */
[----:B------:R-:W-:-:S05]  /*c990*/  @!P4 IMAD.IADD R41, R41, 0x1, -R59 ;  /* 0x000000012929c824 */ /* 0x000fca00078e0a3b */
[----:B------:R-:W-:Y:S01]  /*c9a0*/  ISETP.GT.U32.AND P4, PT, R59, R41, PT ;  /* 0x000000293b00720c */ /* 0x000fe20003f84070 */
[----:B------:R-:W-:-:S04]  /*c9b0*/  IMAD.HI.U32 R13, R2, R11, RZ ;  /* 0x0000000b020d7227 */ /* 0x000fc800078e00ff */
[--C-:B------:R-:W-:Y:S02]  /*c9c0*/  @!P5 IMAD.IADD R16, R16, 0x1, -R59.reuse ;  /* 0x000000011010d824 */ /* 0x100fe400078e0a3b */
[----:B------:R-:W-:Y:S02]  /*c9d0*/  @!P3 IMAD.IADD R51, R51, 0x1, -R59 ;  /* 0x000000013333b824 */ /* 0x000fe400078e0a3b */
[----:B------:R-:W-:Y:S01]  /*c9e0*/  IMAD.MOV R13, RZ, RZ, -R13 ;  /* 0x000000ffff0d7224 */ /* 0x000fe200078e0a0d */
[----:B------:R0:W-:Y:S03]  /*c9f0*/  STL [R1+0x168], R16 ;  /* 0x0001681001007387 */ /* 0x0001e60000100800 */
[----:B------:R-:W-:Y:S02]  /*ca00*/  @!P4 IMAD.IADD R41, R41, 0x1, -R59 ;  /* 0x000000012929c824 */ /* 0x000fe400078e0a3b */
[----:B------:R-:W-:Y:S01]  /*ca10*/  IMAD R57, R59, R13, R11 ;  /* 0x0000000d3b397224 */ /* 0x000fe200078e020b */
        /* <DEDUP_REMOVED lines=15> */
[C---:B------:R-:W-:Y:S02]  /*cb10*/  ISETP.GT.U32.AND P5, PT, R59.reuse, R14, PT ;  /* 0x0000000e3b00720c */ /* 0x040fe40003fa4070 */
[----:B------:R-:W-:-:S11]  /*cb20*/  ISETP.GT.U32.AND P3, PT, R59, R42, PT ;  /* 0x0000002a3b00720c */ /* 0x000fd60003f64070 */
[--C-:B------:R-:W-:Y:S02]  /*cb30*/  @!P5 IMAD.IADD R14, R14, 0x1, -R59.reuse ;  /* 0x000000010e0ed824 */ /* 0x100fe400078e0a3b */
[----:B------:R-:W-:Y:S01]  /*cb40*/  @!P3 IMAD.IADD R42, R42, 0x1, -R59 ;  /* 0x000000012a2ab824 */ /* 0x000fe200078e0a3b */
[----:B--2---:R-:W-:-:S05]  /*cb50*/  IABS R20, R20 ;  /* 0x0000001400147213 */ /* 0x004fca0000000000 */
[----:B------:R-:W-:-:S04]  /*cb60*/  IMAD.HI.U32 R21, R2, R20, RZ ;  /* 0x0000001402157227 */ /* 0x000fc800078e00ff */
[----:B------:R-:W-:-:S04]  /*cb70*/  IMAD.MOV R21, RZ, RZ, -R21 ;  /* 0x000000ffff157224 */ /* 0x000fc800078e0a15 */
[C---:B0-----:R-:W-:Y:S02]  /*cb80*/  IMAD R51, R59.reuse, R21, R20 ;  /* 0x000000153b337224 */ /* 0x041fe400078e0214 */
[----:B------:R-:W2:Y:S01]  /*cb90*/  LDL R20, [R1+0x29a8] ;  /* 0x0029a80001147983 */ /* 0x000ea20000100800 */
[C---:B------:R-:W-:Y:S02]  /*cba0*/  ISETP.GT.U32.AND P5, PT, R59.reuse, R14, PT ;  /* 0x0000000e3b00720c */ /* 0x040fe40003fa4070 */
[----:B------:R-:W-:Y:S01]  /*cbb0*/  ISETP.GT.U32.AND P3, PT, R59, R42, PT ;  /* 0x0000002a3b00720c */ /* 0x000fe20003f64070 */
[----:B------:R-:W-:-:S04]  /*cbc0*/  IMAD.HI.U32 R13, R2, R11, RZ ;  /* 0x0000000b020d7227 */ /* 0x000fc800078e00ff */
[----:B------:R-:W-:-:S06]  /*cbd0*/  IMAD.MOV R13, RZ, RZ, -R13 ;  /* 0x000000ffff0d7224 */ /* 0x000fcc00078e0a0d */
[--C-:B------:R-:W-:Y:S02]  /*cbe0*/  @!P5 IMAD.IADD R14, R14, 0x1, -R59.reuse ;  /* 0x000000010e0ed824 */ /* 0x100fe400078e0a3b */
[----:B------:R-:W-:Y:S02]  /*cbf0*/  @!P3 IMAD.IADD R42, R42, 0x1, -R59 ;  /* 0x000000012a2ab824 */ /* 0x000fe400078e0a3b */
[----:B-1----:R-:W-:Y:S01]  /*cc00*/  IMAD R27, R59, R13, R11 ;  /* 0x0000000d3b1b7224 */ /* 0x002fe200078e020b */
[----:B------:R0:W-:Y:S04]  /*cc10*/  STL [R1+0x148], R14 ;  /* 0x0001480e01007387 */ /* 0x0001e80000100800 */
[----:B0-----:R-:W2:Y:S04]  /*cc20*/  LDL.LU R14, [R1+0x2cb4] ;  /* 0x002cb400010e7983 */ /* 0x001ea80000300800 */
[----:B------:R-:W-:Y:S01]  /*cc30*/  STL [R1+0x14c], R42 ;  /* 0x00014c2a01007387 */ /* 0x000fe20000100800 */
[----:B---3--:R-:W-:-:S03]  /*cc40*/  IABS R11, R61 ;  /* 0x0000003d000b7213 */ /* 0x008fc60000000000 */
        /* <DEDUP_REMOVED lines=15> */
[----:B------:R1:W-:Y:S01]  /*cd40*/  STL [R1+0x13c], R25 ;  /* 0x00013c1901007387 */ /* 0x0003e20000100800 */
[----:B------:R-:W-:-:S02]  /*cd50*/  ISETP.GT.U32.AND P5, PT, R59, R17, PT ;  /* 0x000000113b00720c */ /* 0x000fc40003fa4070 */
[C---:B------:R-:W-:Y:S02]  /*cd60*/  ISETP.GT.U32.AND P3, PT, R59.reuse, R44, PT ;  /* 0x0000002c3b00720c */ /* 0x040fe40003f64070 */
[----:B------:R-:W-:-:S09]  /*cd70*/  ISETP.GT.U32.AND P4, PT, R59, R26, PT ;  /* 0x0000001a3b00720c */ /* 0x000fd20003f84070 */
[--C-:B------:R-:W-:Y:S02]  /*cd80*/  @!P5 IMAD.IADD R17, R17, 0x1, -R59.reuse ;  /* 0x000000011111d824 */ /* 0x100fe400078e0a3b */
[--C-:B------:R-:W-:Y:S02]  /*cd90*/  @!P3 IMAD.IADD R44, R44, 0x1, -R59.reuse ;  /* 0x000000012c2cb824 */ /* 0x100fe400078e0a3b */
[----:B------:R-:W-:Y:S01]  /*cda0*/  @!P4 IMAD.IADD R26, R26, 0x1, -R59 ;  /* 0x000000011a1ac824 */ /* 0x000fe200078e0a3b */
[C---:B------:R-:W-:Y:S02]  /*cdb0*/  ISETP.GT.U32.AND P5, PT, R59.reuse, R17, PT ;  /* 0x000000113b00720c */ /* 0x040fe40003fa4070 */
[C---:B------:R-:W-:Y:S02]  /*cdc0*/  ISETP.GT.U32.AND P3, PT, R59.reuse, R44, PT ;  /* 0x0000002c3b00720c */ /* 0x040fe40003f64070 */
[----:B------:R-:W-:Y:S02]  /*cdd0*/  ISETP.GT.U32.AND P4, PT, R59, R26, PT ;  /* 0x0000001a3b00720c */ /* 0x000fe40003f84070 */
[----:B--2---:R-:W-:-:S05]  /*cde0*/  IABS R20, R20 ;  /* 0x0000001400147213 */ /* 0x004fca0000000000 */
[----:B------:R-:W-:-:S04]  /*cdf0*/  IMAD.HI.U32 R21, R2, R20, RZ ;  /* 0x0000001402157227 */ /* 0x000fc800078e00ff */
[----:B------:R-:W-:-:S04]  /*ce00*/  IMAD.MOV R21, RZ, RZ, -R21 ;  /* 0x000000ffff157224 */ /* 0x000fc800078e0a15 */
[----:B0-----:R-:W-:Y:S02]  /*ce10*/  IMAD R39, R59, R21, R20 ;  /* 0x000000153b277224 */ /* 0x001fe400078e0214 */
[----:B------:R-:W2:Y:S01]  /*ce20*/  LDL R20, [R1+0x29b4] ;  /* 0x0029b40001147983 */ /* 0x000ea20000100800 */
[----:B------:R-:W-:-:S04]  /*ce30*/  IMAD.HI.U32 R13, R2, R11, RZ ;  /* 0x0000000b020d7227 */ /* 0x000fc800078e00ff */
[--C-:B------:R-:W-:Y:S02]  /*ce40*/  @!P5 IMAD.IADD R17, R17, 0x1, -R59.reuse ;  /* 0x000000011111d824 */ /* 0x100fe400078e0a3b */
[----:B------:R-:W-:Y:S02]  /*ce50*/  @!P3 IMAD.IADD R44, R44, 0x1, -R59 ;  /* 0x000000012c2cb824 */ /* 0x000fe400078e0a3b */
[----:B------:R-:W-:Y:S02]  /*ce60*/  IMAD.MOV R13, RZ, RZ, -R13 ;  /* 0x000000ffff0d7224 */ /* 0x000fe400078e0a0d */
[----:B------:R-:W-:Y:S01]  /*ce70*/  @!P4 IMAD.IADD R26, R26, 0x1, -R59 ;  /* 0x000000011a1ac824 */ /* 0x000fe200078e0a3b */
[----:B------:R0:W-:Y:S01]  /*ce80*/  STL [R1+0x140], R17 ;  /* 0x0001401101007387 */ /* 0x0001e20000100800 */
[----:B-1----:R-:W-:-:S03]  /*ce90*/  IMAD R25, R59, R13, R11 ;  /* 0x0000000d3b197224 */ /* 0x002fc600078e020b */
[----:B0-----:R-:W2:Y:S01]  /*cea0*/  LDL.LU R17, [R1+0x2cb0] ;  /* 0x002cb00001117983 */ /* 0x001ea20000300800 */
[----:B---3--:R-:W-:-:S03]  /*ceb0*/  IABS R11, R61 ;  /* 0x0000003d000b7213 */ /* 0x008fc60000000000 */
[----:B------:R-:W-:Y:S04]  /*cec0*/  STL [R1+0x144], R44 ;  /* 0x0001442c01007387 */ /* 0x000fe80000100800 */
[----:B------:R0:W-:Y:S04]  /*ced0*/  STL [R1+0x130], R26 ;  /* 0x0001301a01007387 */ /* 0x0001e80000100800 */
        /* <DEDUP_REMOVED lines=21> */
[----:B0-----:R-:W-:Y:S01]  /*d030*/  IMAD R26, R59, R13, R11 ;  /* 0x0000000d3b1a7224 */ /* 0x001fe200078e020b */
[----:B--2---:R-:W-:-:S05]  /*d040*/  IABS R20, R20 ;  /* 0x0000001400147213 */ /* 0x004fca0000000000 */
[----:B------:R-:W-:-:S04]  /*d050*/  IMAD.HI.U32 R21, R2, R20, RZ ;  /* 0x0000001402157227 */ /* 0x000fc800078e00ff */
[----:B------:R-:W-:-:S04]  /*d060*/  IMAD.MOV R21, RZ, RZ, -R21 ;  /* 0x000000ffff157224 */ /* 0x000fc800078e0a15 */
[----:B-1----:R-:W-:Y:S02]  /*d070*/  IMAD R22, R59, R21, R20 ;  /* 0x000000153b167224 */ /* 0x002fe400078e0214 */
[----:B------:R-:W2:Y:S04]  /*d080*/  LDL R20, [R1+0x29c0] ;  /* 0x0029c00001147983 */ /* 0x000ea80000100800 */
[----:B------:R0:W-:Y:S04]  /*d090*/  STL [R1+0x138], R19 ;  /* 0x0001381301007387 */ /* 0x0001e80000100800 */
[----:B0-----:R-:W2:Y:S04]  /*d0a0*/  LDL.LU R19, [R1+0x2cac] ;  /* 0x002cac0001137983 */ /* 0x001ea80000300800 */
[----:B------:R0:W-:Y:S01]  /*d0b0*/  STL [R1+0x124], R43 ;  /* 0x0001242b01007387 */ /* 0x0001e20000100800 */
        /* <DEDUP_REMOVED lines=37> */
[----:B------:R0:W-:Y:S01]  /*d310*/  STL [R1+0x118], R12 ;  /* 0x0001180c01007387 */ /* 0x0001e20000100800 */
[----:B---3--:R-:W-:-:S03]  /*d320*/  IABS R11, R61 ;  /* 0x0000003d000b7213 */ /* 0x008fc60000000000 */
        /* <DEDUP_REMOVED lines=19> */
[----:B------:R-:W-:-:S11]  /*d460*/  ISETP.GT.U32.AND P3, PT, R59, R56, PT ;  /* 0x000000383b00720c */ /* 0x000fd60003f64070 */
[--C-:B------:R-:W-:Y:S02]  /*d470*/  @!P5 IMAD.IADD R58, R58, 0x1, -R59.reuse ;  /* 0x000000013a3ad824 */ /* 0x100fe400078e0a3b */
[----:B------:R-:W-:Y:S02]  /*d480*/  @!P3 IMAD.IADD R56, R56, 0x1, -R59 ;  /* 0x000000013838b824 */ /* 0x000fe400078e0a3b */
[----:B------:R-:W-:-:S04]  /*d490*/  IMAD.HI.U32 R13, R2, R11, RZ ;  /* 0x0000000b020d7227 */ /* 0x000fc800078e00ff */
[----:B------:R-:W-:-:S04]  /*d4a0*/  IMAD.MOV R13, RZ, RZ, -R13 ;  /* 0x000000ffff0d7224 */ /* 0x000fc800078e0a0d */
[----:B0-----:R-:W-:Y:S01]  /*d4b0*/  IMAD R28, R59, R13, R11 ;  /* 0x0000000d3b1c7224 */ /* 0x001fe200078e020b */
[----:B--2---:R-:W-:-:S05]  /*d4c0*/  IABS R20, R20 ;  /* 0x0000001400147213 */ /* 0x004fca0000000000 */
[----:B------:R-:W-:-:S04]  /*d4d0*/  IMAD.HI.U32 R21, R2, R20, RZ ;  /* 0x0000001402157227 */ /* 0x000fc800078e00ff */
[----:B------:R-:W-:-:S04]  /*d4e0*/  IMAD.MOV R21, RZ, RZ, -R21 ;  /* 0x000000ffff157224 */ /* 0x000fc800078e0a15 */
[----:B------:R-:W-:Y:S02]  /*d4f0*/  IMAD R53, R59, R21, R20 ;  /* 0x000000153b357224 */ /* 0x000fe400078e0214 */
[----:B------:R-:W2:Y:S04]  /*d500*/  LDL R20, [R1+0x29d8] ;  /* 0x0029d80001147983 */ /* 0x000ea80000100800 */
[----:B------:R0:W-:Y:S04]  /*d510*/  STL [R1+0x110], R58 ;  /* 0x0001103a01007387 */ /* 0x0001e80000100800 */
[----:B0-----:R-:W2:Y:S04]  /*d520*/  LDL.LU R58, [R1+0x2ca4] ;  /* 0x002ca400013a7983 */ /* 0x001ea80000300800 */
[----:B------:R0:W-:Y:S04]  /*d530*/  STL [R1+0x114], R56 ;  /* 0x0001143801007387 */ /* 0x0001e80000100800 */
[----:B0-----:R-:W2:Y:S01]  /*d540*/  LDL R56, [R1+0x29ec] ;  /* 0x0029ec0001387983 */ /* 0x001ea20000100800 */
        /* <DEDUP_REMOVED lines=12> */
[C---:B------:R-:W-:Y:S01]  /*d610*/  IMAD R50, R59.reuse, R18, R15 ;  /* 0x000000123b327224 */ /* 0x040fe200078e020f */
[----:B----4-:R-:W-:Y:S01]  /*d620*/  IABS R15, R60 ;  /* 0x0000003c000f7213 */ /* 0x010fe20000000000 */
[----:B------:R-:W-:Y:S04]  /*d630*/  STL [R1+0x100], R52 ;  /* 0x0001003401007387 */ /* 0x000fe80000100800 */
        /* <DEDUP_REMOVED lines=15> */
[----:B0-----:R-:W-:Y:S02]  /*d730*/  IMAD R49, R59, R13, R11 ;  /* 0x0000000d3b317224 */ /* 0x001fe400078e020b */
[----:B------:R-:W-:-:S04]  /*d740*/  IMAD.HI.U32 R18, R2, R15, RZ ;  /* 0x0000000f02127227 */ /* 0x000fc800078e00ff */
[----:B------:R-:W-:-:S04]  /*d750*/  IMAD.MOV R18, RZ, RZ, -R18 ;  /* 0x000000ffff127224 */ /* 0x000fc800078e0a12 */
[----:B------:R-:W-:Y:S01]  /*d760*/  IMAD R52, R59, R18, R15 ;  /* 0x000000123b347224 */ /* 0x000fe200078e020f */
[----:B--2---:R-:W-:-:S05]  /*d770*/  IABS R20, R20 ;  /* 0x0000001400147213 */ /* 0x004fca0000000000 */
[----:B------:R-:W-:-:S04]  /*d780*/  IMAD.HI.U32 R21, R2, R20, RZ ;  /* 0x0000001402157227 */ /* 0x000fc800078e00ff */
[----:B------:R-:W-:-:S04]  /*d790*/  IMAD.MOV R21, RZ, RZ, -R21 ;  /* 0x000000ffff157224 */ /* 0x000fc800078e0a15 */
[----:B------:R-:W-:Y:S02]  /*d7a0*/  IMAD R60, R59, R21, R20 ;  /* 0x000000153b3c7224 */ /* 0x000fe400078e0214 */
[----:B------:R-:W2:Y:S04]  /*d7b0*/  LDL R20, [R1+0x29e4] ;  /* 0x0029e40001147983 */ /* 0x000ea80000100800 */
[----:B------:R0:W-:Y:S04]  /*d7c0*/  STL [R1+0x108], R57 ;  /* 0x0001083901007387 */ /* 0x0001e80000100800 */
[----:B0-----:R-:W4:Y:S01]  /*d7d0*/  LDL.LU R57, [R1+0x2ca0] ;  /* 0x002ca00001397983 */ /* 0x001f220000300800 */
[----:B------:R-:W-:-:S03]  /*d7e0*/  IABS R11, R56 ;  /* 0x00000038000b7213 */ /* 0x000fc60000000000 */
[----:B------:R0:W-:Y:S04]  /*d7f0*/  STL [R1+0xf4], R51 ;  /* 0x0000f43301007387 */ /* 0x0001e80000100800 */
[----:B------:R1:W-:Y:S04]  /*d800*/  STL [R1+0xf8], R41 ;  /* 0x0000f82901007387 */ /* 0x0003e80000100800 */
[----:B------:R-:W4:Y:S01]  /*d810*/  LDL R56, [R1+0x29f8] ;  /* 0x0029f80001387983 */ /* 0x000f220000100800 */
[----:B---3--:R-:W-:-:S03]  /*d820*/  IABS R15, R61 ;  /* 0x0000003d000f7213 */ /* 0x008fc60000000000 */
[----:B------:R-:W3:Y:S01]  /*d830*/  LDL R61, [R1+0x29f4] ;  /* 0x0029f400013d7983 */ /* 0x000ee20000100800 */
[----:B------:R-:W-:-:S13]  /*d840*/  ISETP.GT.U32.AND P6, PT, R59, R27, PT ;  /* 0x0000001b3b00720c */ /* 0x000fda0003fc4070 */
[----:B------:R-:W-:-:S05]  /*d850*/  @!P6 IMAD.IADD R27, R27, 0x1, -R59 ;  /* 0x000000011b1be824 */ /* 0x000fca00078e0a3b */
[----:B------:R-:W-:-:S13]  /*d860*/  ISETP.GT.U32.AND P6, PT, R59, R27, PT ;  /* 0x0000001b3b00720c */ /* 0x000fda0003fc4070 */
        /* <DEDUP_REMOVED lines=12> */
[----:B0-----:R-:W-:Y:S02]  /*d930*/  IMAD R51, R59, R13, R11 ;  /* 0x0000000d3b337224 */ /* 0x001fe400078e020b */
[----:B------:R-:W-:-:S04]  /*d940*/  IMAD.HI.U32 R18, R2, R15, RZ ;  /* 0x0000000f02127227 */ /* 0x000fc800078e00ff */
[----:B------:R-:W-:-:S04]  /*d950*/  IMAD.MOV R18, RZ, RZ, -R18 ;  /* 0x000000ffff127224 */ /* 0x000fc800078e0a12 */
[----:B-1----:R-:W-:Y:S01]  /*d960*/  IMAD R41, R59, R18, R15 ;  /* 0x000000123b297224 */ /* 0x002fe200078e020f */
[----:B--2---:R-:W-:-:S05]  /*d970*/  IABS R20, R20 ;  /* 0x0000001400147213 */ /* 0x004fca0000000000 */
[----:B------:R-:W-:-:S04]  /*d980*/  IMAD.HI.U32 R21, R2, R20, RZ ;  /* 0x0000001402157227 */ /* 0x000fc800078e00ff */
[----:B------:R-:W-:-:S04]  /*d990*/  IMAD.MOV R21, RZ, RZ, -R21 ;  /* 0x000000ffff157224 */ /* 0x000fc800078e0a15 */
[----:B------:R-:W-:Y:S02]  /*d9a0*/  IMAD R27, R59, R21, R20 ;  /* 0x000000153b1b7224 */ /* 0x000fe400078e0214 */
[----:B------:R-:W2:Y:S04]  /*d9b0*/  LDL R20, [R1+0x29f0] ;  /* 0x0029f00001147983 */ /* 0x000ea80000100800 */
[----:B------:R0:W-:Y:S01]  /*d9c0*/  STL [R1+0xe8], R39 ;  /* 0x0000e82701007387 */ /* 0x0001e20000100800 */
[----:B----4-:R-:W-:-:S03]  /*d9d0*/  IABS R11, R56 ;  /* 0x00000038000b7213 */ /* 0x010fc60000000000 */
[----:B0-----:R-:W4:Y:S04]  /*d9e0*/  LDL.LU R39, [R1+0x2c9c] ;  /* 0x002c9c0001277983 */ /* 0x001f280000300800 */
[----:B------:R0:W-:Y:S04]  /*d9f0*/  STL [R1+0xec], R42 ;  /* 0x0000ec2a01007387 */ /* 0x0001e80000100800 */
[----:B------:R-:W4:Y:S01]  /*da00*/  LDL R56, [R1+0x2a08] ;  /* 0x002a080001387983 */ /* 0x000f220000100800 */
[----:B---3--:R-:W-:-:S03]  /*da10*/  IABS R15, R61 ;  /* 0x0000003d000f7213 */ /* 0x008fc60000000000 */
[----:B------:R-:W3:Y:S01]  /*da20*/  LDL R61, [R1+0x2a04] ;  /* 0x002a0400013d7983 */ /* 0x000ee20000100800 */
[C---:B------:R-:W-:Y:S02]  /*da30*/  ISETP.GT.U32.AND P4, PT, R59.reuse, R25, PT ;  /* 0x000000193b00720c */ /* 0x040fe40003f84070 */
[----:B------:R-:W-:-:S11]  /*da40*/  ISETP.GT.U32.AND P6, PT, R59, R22, PT ;  /* 0x000000163b00720c */ /* 0x000fd60003fc4070 */
[--C-:B------:R-:W-:Y:S02]  /*da50*/  @!P4 IMAD.IADD R25, R25, 0x1, -R59.reuse ;  /* 0x000000011919c824 */ /* 0x100fe400078e0a3b */
[----:B------:R-:W-:-:S03]  /*da60*/  @!P6 IMAD.IADD R22, R22, 0x1, -R59 ;  /* 0x000000011616e824 */ /* 0x000fc600078e0a3b */
[C---:B------:R-:W-:Y:S02]  /*da70*/  ISETP.GT.U32.AND P4, PT, R59.reuse, R25, PT ;  /* 0x000000193b00720c */ /* 0x040fe40003f84070 */
[----:B------:R-:W-:-:S11]  /*da80*/  ISETP.GT.U32.AND P6, PT, R59, R22, PT ;  /* 0x000000163b00720c */ /* 0x000fd60003fc4070 */
[--C-:B------:R-:W-:Y:S02]  /*da90*/  @!P4 IMAD.IADD R25, R25, 0x1, -R59.reuse ;  /* 0x000000011919c824 */ /* 0x100fe400078e0a3b */
[----:B------:R-:W-:-:S03]  /*daa0*/  @!P6 IMAD.IADD R22, R22, 0x1, -R59 ;  /* 0x000000011616e824 */ /* 0x000fc600078e0a3b */
[----:B------:R-:W-:Y:S04]  /*dab0*/  STL [R1+0xf0], R25 ;  /* 0x0000f01901007387 */ /* 0x000fe80000100800 */
[----:B------:R1:W-:Y:S01]  /*dac0*/  STL [R1+0xdc], R22 ;  /* 0x0000dc1601007387 */ /* 0x0003e20000100800 */
        /* <DEDUP_REMOVED lines=26> */
[----:B------:R-:W-:Y:S04]  /*dc70*/  STL [R1+0xe4], R26 ;  /* 0x0000e41a01007387 */ /* 0x000fe80000100800 */
[----:B------:R-:W-:Y:S04]  /*dc80*/  STL [R1+0xd0], R24 ;  /* 0x0000d01801007387 */ /* 0x000fe80000100800 */
        /* <DEDUP_REMOVED lines=71> */
[----:B------:R0:W-:Y:S04]  /*e100*/  STL [R1+0xc0], R49 ;  /* 0x0000c03101007387 */ /* 0x0001e80000100800 */
[----:B------:R-:W4:Y:S01]  /*e110*/  LDL R56, [R1+0x2a2c] ;  /* 0x002a2c0001387983 */ /* 0x000f220000100800 */
[----:B---3--:R-:W-:-:S03]  /*e120*/  IABS R15, R61 ;  /* 0x0000003d000f7213 */ /* 0x008fc60000000000 */
[----:B------:R-:W3:Y:S01]  /*e130*/  LDL R61, [R1+0x2a28] ;  /* 0x002a2800013d7983 */ /* 0x000ee20000100800 */
[----:B------:R-:W-:-:S13]  /*e140*/  ISETP.GT.U32.AND P6, PT, R59, R27, PT ;  /* 0x0000001b3b00720c */ /* 0x000fda0003fc4070 */
[----:B------:R-:W-:-:S05]  /*e150*/  @!P6 IMAD.IADD R27, R27, 0x1, -R59 ;  /* 0x000000011b1be824 */ /* 0x000fca00078e0a3b */
[C---:B------:R-:W-:Y:S02]  /*e160*/  ISETP.GT.U32.AND P6, PT, R59.reuse, R27, PT ;  /* 0x0000001b3b00720c */ /* 0x040fe40003fc4070 */
[----:B------:R-:W-:-:S11]  /*e170*/  ISETP.GT.U32.AND P5, PT, R59, R41, PT ;  /* 0x000000293b00720c */ /* 0x000fd60003fa4070 */
[----:B------:R-:W-:-:S05]  /*e180*/  @!P6 IMAD.IADD R27, R27, 0x1, -R59 ;  /* 0x000000011b1be824 */ /* 0x000fca00078e0a3b */
[----:B------:R1:W-:Y:S01]  /*e190*/  STL [R1+0xac], R27 ;  /* 0x0000ac1b01007387 */ /* 0x0003e20000100800 */
[----:B------:R-:W-:Y:S01]  /*e1a0*/  ISETP.GT.U32.AND P3, PT, R59, R51, PT ;  /* 0x000000333b00720c */ /* 0x000fe20003f64070 */
[----:B------:R-:W-:-:S05]  /*e1b0*/  @!P5 IMAD.IADD R41, R41, 0x1, -R59 ;  /* 0x000000012929d824 */ /* 0x000fca00078e0a3b */
[----:B------:R-:W-:-:S07]  /*e1c0*/  ISETP.GT.U32.AND P5, PT, R59, R41, PT ;  /* 0x000000293b00720c */ /* 0x000fce0003fa4070 */
[----:B------:R-:W-:-:S05]  /*e1d0*/  @!P3 IMAD.IADD R51, R51, 0x1, -R59 ;  /* 0x000000013333b824 */ /* 0x000fca00078e0a3b */
[----:B------:R-:W-:Y:S01]  /*e1e0*/  ISETP.GT.U32.AND P3, PT, R59, R51, PT ;  /* 0x000000333b00720c */ /* 0x000fe20003f64070 */
[----:B------:R-:W-:-:S04]  /*e1f0*/  IMAD.HI.U32 R13, R2, R11, RZ ;  /* 0x0000000b020d7227 */ /* 0x000fc800078e00ff */
[----:B------:R-:W-:Y:S02]  /*e200*/  @!P5 IMAD.IADD R41, R41, 0x1, -R59 ;  /* 0x000000012929d824 */ /* 0x000fe400078e0a3b */
[----:B------:R-:W-:-:S06]  /*e210*/  IMAD.MOV R13, RZ, RZ, -R13 ;  /* 0x000000ffff0d7224 */ /* 0x000fcc00078e0a0d */
        /* <DEDUP_REMOVED lines=8> */
[----:B-1----:R-:W-:Y:S02]  /*e2a0*/  IMAD R27, R59, R21, R20 ;  /* 0x000000153b1b7224 */ /* 0x002fe400078e0214 */
        /* <DEDUP_REMOVED lines=13> */
[C---:B------:R-:W-:Y:S02]  /*e380*/  ISETP.GT.U32.AND P6, PT, R59.reuse, R22, PT ;  /* 0x000000163b00720c */ /* 0x040fe40003fc4070 */
[C---:B------:R-:W-:Y:S02]  /*e390*/  ISETP.GT.U32.AND P5, PT, R59.reuse, R42, PT ;  /* 0x0000002a3b00720c */ /* 0x040fe40003fa4070 */
[----:B------:R-:W-:-:S07]  /*e3a0*/  ISETP.GT.U32.AND P3, PT, R59, R26, PT ;  /* 0x0000001a3b00720c */ /* 0x000fce0003f64070 */
[--C-:B------:R-:W-:Y:S01]  /*e3b0*/  @!P4 IMAD.IADD R25, R25, 0x1, -R59.reuse ;  /* 0x000000011919c824 */ /* 0x100fe200078e0a3b */
[----:B------:R-:W-:Y:S01]  /*e3c0*/  ISETP.GT.U32.AND P4, PT, R59, R24, PT ;  /* 0x000000183b00720c */ /* 0x000fe20003f84070 */
[----:B------:R-:W-:-:S03]  /*e3d0*/  @!P6 IMAD.IADD R22, R22, 0x1, -R59 ;  /* 0x000000011616e824 */ /* 0x000fc600078e0a3b */
[----:B------:R-:W-:Y:S04]  /*e3e0*/  STL [R1+0xa4], R25 ;  /* 0x0000a41901007387 */ /* 0x000fe80000100800 */
[----:B------:R1:W-:Y:S01]  /*e3f0*/  STL [R1+0xa8], R22 ;  /* 0x0000a81601007387 */ /* 0x0003e20000100800 */
[--C-:B------:R-:W-:Y:S02]  /*e400*/  @!P5 IMAD.IADD R42, R42, 0x1, -R59.reuse ;  /* 0x000000012a2ad824 */ /* 0x100fe400078e0a3b */
[--C-:B------:R-:W-:Y:S02]  /*e410*/  @!P3 IMAD.IADD R26, R26, 0x1, -R59.reuse ;  /* 0x000000011a1ab824 */ /* 0x100fe400078e0a3b */
[----:B------:R-:W-:Y:S01]  /*e420*/  @!P4 IMAD.IADD R24, R24, 0x1, -R59 ;  /* 0x000000011818c824 */ /* 0x000fe200078e0a3b */
[----:B------:R-:W-:-:S02]  /*e430*/  ISETP.GT.U32.AND P5, PT, R59, R42, PT ;  /* 0x0000002a3b00720c */ /* 0x000fc40003fa4070 */
        /* <DEDUP_REMOVED lines=24> */
[C---:B------:R-:W-:Y:S02]  /*e5c0*/  ISETP.GT.U32.AND P6, PT, R59.reuse, R23, PT ;  /* 0x000000173b00720c */ /* 0x040fe40003fc4070 */
[C---:B------:R-:W-:Y:S02]  /*e5d0*/  ISETP.GT.U32.AND P5, PT, R59.reuse, R53, PT ;  /* 0x000000353b00720c */ /* 0x040fe40003fa4070 */
[----:B------:R-:W-:-:S09]  /*e5e0*/  ISETP.GT.U32.AND P3, PT, R59, R50, PT ;  /* 0x000000323b00720c */ /* 0x000fd20003f64070 */
[----:B------:R-:W-:-:S05]  /*e5f0*/  @!P6 IMAD.IADD R23, R23, 0x1, -R59 ;  /* 0x000000011717e824 */ /* 0x000fca00078e0a3b */
[----:B------:R-:W-:Y:S01]  /*e600*/  ISETP.GT.U32.AND P6, PT, R59, R23, PT ;  /* 0x000000173b00720c */ /* 0x000fe20003fc4070 */
[--C-:B------:R-:W-:Y:S02]  /*e610*/  @!P5 IMAD.IADD R53, R53, 0x1, -R59.reuse ;  /* 0x000000013535d824 */ /* 0x100fe400078e0a3b */
[----:B------:R-:W-:-:S03]  /*e620*/  @!P3 IMAD.IADD R50, R50, 0x1, -R59 ;  /* 0x000000013232b824 */ /* 0x000fc600078e0a3b */
[C---:B------:R-:W-:Y:S02]  /*e630*/  ISETP.GT.U32.AND P5, PT, R59.reuse, R53, PT ;  /* 0x000000353b00720c */ /* 0x040fe40003fa4070 */
[----:B------:R-:W-:-:S05]  /*e640*/  ISETP.GT.U32.AND P3, PT, R59, R50, PT ;  /* 0x000000323b00720c */ /* 0x000fca0003f64070 */
[----:B------:R-:W-:-:S05]  /*e650*/  @!P6 IMAD.IADD R23, R23, 0x1, -R59 ;  /* 0x000000011717e824 */ /* 0x000fca00078e0a3b */
[----:B------:R0:W-:Y:S01]  /*e660*/  STL [R1+0x294], R23 ;  /* 0x0002941701007387 */ /* 0x0001e20000100800 */
[----:B------:R-:W-:-:S04]  /*e670*/  IMAD.HI.U32 R13, R2, R11, RZ ;  /* 0x0000000b020d7227 */ /* 0x000fc800078e00ff */
[----:B------:R-:W-:Y:S02]  /*e680*/  @!P5 IMAD.IADD R53, R53, 0x1, -R59 ;  /* 0x000000013535d824 */ /* 0x000fe400078e0a3b */
[----:B------:R-:W-:Y:S02]  /*e690*/  IMAD.MOV R13, RZ, RZ, -R13 ;  /* 0x000000ffff0d7224 */ /* 0x000fe400078e0a0d */
        /* <DEDUP_REMOVED lines=12> */
[----:B0-----:R-:W4:Y:S04]  /*e760*/  LDL R53, [R1+0x2a50] ;  /* 0x002a500001357983 */ /* 0x001f280000100800 */
[----:B------:R-:W-:Y:S04]  /*e770*/  STL [R1+0x28c], R50 ;  /* 0x00028c3201007387 */ /* 0x000fe80000100800 */
[----:B------:R-:W4:Y:S01]  /*e780*/  LDL R56, [R1+0x2a58] ;  /* 0x002a580001387983 */ /* 0x000f220000100800 */
[----:B---3--:R-:W-:-:S03]  /*e790*/  IABS R15, R61 ;  /* 0x0000003d000f7213 */ /* 0x008fc60000000000 */
[----:B------:R-:W3:Y:S01]  /*e7a0*/  LDL R61, [R1+0x2a54] ;  /* 0x002a5400013d7983 */ /* 0x000ee20000100800 */
[----:B------:R-:W-:-:S13]  /*e7b0*/  ISETP.GT.U32.AND P4, PT, R59, R28, PT ;  /* 0x0000001c3b00720c */ /* 0x000fda0003f84070 */
[----:B------:R-:W-:-:S05]  /*e7c0*/  @!P4 IMAD.IADD R28, R28, 0x1, -R59 ;  /* 0x000000011c1cc824 */ /* 0x000fca00078e0a3b */
[C---:B------:R-:W-:Y:S02]  /*e7d0*/  ISETP.GT.U32.AND P4, PT, R59.reuse, R28, PT ;  /* 0x0000001c3b00720c */ /* 0x040fe40003f84070 */
[C---:B------:R-:W-:Y:S02]  /*e7e0*/  ISETP.GT.U32.AND P6, PT, R59.reuse, R27, PT ;  /* 0x0000001b3b00720c */ /* 0x040fe40003fc4070 */
[C---:B------:R-:W-:Y:S02]  /*e7f0*/  ISETP.GT.U32.AND P5, PT, R59.reuse, R52, PT ;  /* 0x000000343b00720c */ /* 0x040fe40003fa4070 */
[----:B------:R-:W-:-:S07]  /*e800*/  ISETP.GT.U32.AND P3, PT, R59, R49, PT ;  /* 0x000000313b00720c */ /* 0x000fce0003f64070 */
[--C-:B------:R-:W-:Y:S01]  /*e810*/  @!P4 IMAD.IADD R28, R28, 0x1, -R59.reuse ;  /* 0x000000011c1cc824 */ /* 0x100fe200078e0a3b */
[----:B------:R-:W-:Y:S01]  /*e820*/  ISETP.GT.U32.AND P4, PT, R59, R25, PT ;  /* 0x000000193b00720c */ /* 0x000fe20003f84070 */
[--C-:B------:R-:W-:Y:S02]  /*e830*/  @!P6 IMAD.IADD R27, R27, 0x1, -R59.reuse ;  /* 0x000000011b1be824 */ /* 0x100fe400078e0a3b */
[--C-:B------:R-:W-:Y:S02]  /*e840*/  @!P5 IMAD.IADD R52, R52, 0x1, -R59.reuse ;  /* 0x000000013434d824 */ /* 0x100fe400078e0a3b */
[----:B------:R-:W-:Y:S01]  /*e850*/  @!P3 IMAD.IADD R49, R49, 0x1, -R59 ;  /* 0x000000013131b824 */ /* 0x000fe200078e0a3b */
[C---:B------:R-:W-:Y:S02]  /*e860*/  ISETP.GT.U32.AND P6, PT, R59.reuse, R27, PT ;  /* 0x0000001b3b00720c */ /* 0x040fe40003fc4070 */
[----:B------:R-:W-:-:S05]  /*e870*/  ISETP.GT.U32.AND P5, PT, R59, R52, PT ;  /* 0x000000343b00720c */ /* 0x000fca0003fa4070 */
[----:B------:R-:W-:Y:S01]  /*e880*/  @!P4 IMAD.IADD R25, R25, 0x1, -R59 ;  /* 0x000000011919c824 */ /* 0x000fe200078e0a3b */
[----:B------:R-:W-:-:S04]  /*e890*/  ISETP.GT.U32.AND P3, PT, R59, R49, PT ;  /* 0x000000313b00720c */ /* 0x000fc80003f64070 */
[----:B------:R-:W-:Y:S01]  /*e8a0*/  ISETP.GT.U32.AND P4, PT, R59, R25, PT ;  /* 0x000000193b00720c */ /* 0x000fe20003f84070 */
[----:B------:R-:W-:-:S04]  /*e8b0*/  IMAD.HI.U32 R13, R2, R11, RZ ;  /* 0x0000000b020d7227 */ /* 0x000fc800078e00ff */
[--C-:B------:R-:W-:Y:S02]  /*e8c0*/  @!P6 IMAD.IADD R27, R27, 0x1, -R59.reuse ;  /* 0x000000011b1be824 */ /* 0x100fe400078e0a3b */
[--C-:B------:R-:W-:Y:S01]  /*e8d0*/  @!P5 IMAD.IADD R52, R52, 0x1, -R59.reuse ;  /* 0x000000013434d824 */ /* 0x100fe200078e0a3b */
[----:B------:R-:W-:Y:S01]  /*e8e0*/  STL [R1+0x290], R28 ;  /* 0x0002901c01007387 */ /* 0x000fe20000100800 */
[----:B------:R-:W-:Y:S02]  /*e8f0*/  @!P3 IMAD.IADD R49, R49, 0x1, -R59 ;  /* 0x000000013131b824 */ /* 0x000fe400078e0a3b */
[----:B------:R-:W-:Y:S01]  /*e900*/  IMAD.MOV R13, RZ, RZ, -R13 ;  /* 0x000000ffff0d7224 */ /* 0x000fe200078e0a0d */
[----:B------:R0:W-:Y:S01]  /*e910*/  STL [R1+0x27c], R27 ;  /* 0x00027c1b01007387 */ /* 0x0001e20000100800 */
[----:B------:R-:W-:-:S03]  /*e920*/  @!P4 IMAD.IADD R25, R25, 0x1, -R59 ;  /* 0x000000011919c824 */ /* 0x000fc600078e0a3b */
[----:B------:R-:W-:Y:S01]  /*e930*/  STL [R1+0x280], R52 ;  /* 0x0002803401007387 */ /* 0x000fe20000100800 */
[----:B0-----:R-:W-:Y:S02]  /*e940*/  IMAD R27, R59, R13, R11 ;  /* 0x0000000d3b1b7224 */ /* 0x001fe400078e020b */
[----:B------:R-:W-:-:S04]  /*e950*/  IMAD.HI.U32 R18, R2, R15, RZ ;  /* 0x0000000f02127227 */ /* 0x000fc800078e00ff */
[----:B------:R-:W-:-:S04]  /*e960*/  IMAD.MOV R18, RZ, RZ, -R18 ;  /* 0x000000ffff127224 */ /* 0x000fc800078e0a12 */
[----:B------:R-:W-:Y:S01]  /*e970*/  IMAD R28, R59, R18, R15 ;  /* 0x000000123b1c7224 */ /* 0x000fe200078e020f */
[----:B--2---:R-:W-:-:S05]  /*e980*/  IABS R20, R20 ;  /* 0x0000001400147213 */ /* 0x004fca0000000000 */
[----:B------:R-:W-:-:S04]  /*e990*/  IMAD.HI.U32 R21, R2, R20, RZ ;  /* 0x0000001402157227 */ /* 0x000fc800078e00ff */
[----:B------:R-:W-:-:S04]  /*e9a0*/  IMAD.MOV R21, RZ, RZ, -R21 ;  /* 0x000000ffff157224 */ /* 0x000fc800078e0a15 */
[----:B------:R-:W-:Y:S01]  /*e9b0*/  IMAD R50, R59, R21, R20 ;  /* 0x000000153b327224 */ /* 0x000fe200078e0214 */
[----:B----4-:R-:W-:Y:S02]  /*e9c0*/  IABS R20, R53 ;  /* 0x0000003500147213 */ /* 0x010fe40000000000 */
[----:B------:R-:W2:Y:S04]  /*e9d0*/  LDL R53, [R1+0x2a5c] ;  /* 0x002a5c0001357983 */ /* 0x000ea80000100800 */
[----:B------:R-:W-:Y:S01]  /*e9e0*/  STL [R1+0x284], R49 ;  /* 0x0002843101007387 */ /* 0x000fe20000100800 */
[----:B------:R-:W-:-:S03]  /*e9f0*/  IABS R11, R56 ;  /* 0x00000038000b7213 */ /* 0x000fc60000000000 */
[----:B------:R0:W-:Y:S04]  /*ea00*/  STL [R1+0x270], R25 ;  /* 0x0002701901007387 */ /* 0x0001e80000100800 */
[----:B------:R-:W4:Y:S01]  /*ea10*/  LDL R56, [R1+0x2a64] ;  /* 0x002a640001387983 */ /* 0x000f220000100800 */
[----:B---3--:R-:W-:-:S03]  /*ea20*/  IABS R15, R61 ;  /* 0x0000003d000f7213 */ /* 0x008fc60000000000 */
[----:B------:R-:W3:Y:S01]  /*ea30*/  LDL R61, [R1+0x2a60] ;  /* 0x002a6000013d7983 */ /* 0x000ee20000100800 */
        /* <DEDUP_REMOVED lines=10> */
[----:B------:R-:W-:-:S04]  /*eae0*/  IMAD.HI.U32 R13, R2, R11, RZ ;  /* 0x0000000b020d7227 */ /* 0x000fc800078e00ff */
[----:B------:R-:W-:Y:S02]  /*eaf0*/  @!P6 IMAD.IADD R22, R22, 0x1, -R59 ;  /* 0x000000011616e824 */ /* 0x000fe400078e0a3b */
[----:B------:R-:W-:Y:S02]  /*eb00*/  IMAD.MOV R21, RZ, RZ, -R21 ;  /* 0x000000ffff157224 */ /* 0x000fe400078e0a15 */
[----:B------:R-:W-:Y:S01]  /*eb10*/  @!P5 IMAD.IADD R51, R51, 0x1, -R59 ;  /* 0x000000013333d824 */ /* 0x000fe200078e0a3b */
[----:B------:R1:W-:Y:S01]  /*eb20*/  STL [R1+0x274], R22 ;  /* 0x0002741601007387 */ /* 0x0003e20000100800 */
[----:B------:R-:W-:Y:S02]  /*eb30*/  IMAD.MOV R13, RZ, RZ, -R13 ;  /* 0x000000ffff0d7224 */ /* 0x000fe400078e0a0d */
[----:B------:R-:W-:Y:S01]  /*eb40*/  @!P3 IMAD.IADD R26, R26, 0x1, -R59 ;  /* 0x000000011a1ab824 */ /* 0x000fe200078e0a3b */
[----:B------:R-:W-:Y:S01]  /*eb50*/  STL [R1+0x278], R51 ;  /* 0x0002783301007387 */ /* 0x000fe20000100800 */
[----:B0-----:R-:W-:-:S02]  /*eb60*/  IMAD R25, R59, R13, R11 ;  /* 0x0000000d3b197224 */ /* 0x001fc400078e020b */
[----:B-1----:R-:W-:Y:S02]  /*eb70*/  IMAD R22, R59, R21, R20 ;  /* 0x000000153b167224 */ /* 0x002fe400078e0214 */
[----:B------:R-:W-:-:S04]  /*eb80*/  IMAD.HI.U32 R18, R2, R15, RZ ;  /* 0x0000000f02127227 */ /* 0x000fc800078e00ff */
[----:B------:R-:W-:-:S04]  /*eb90*/  IMAD.MOV R18, RZ, RZ, -R18 ;  /* 0x000000ffff127224 */ /* 0x000fc800078e0a12 */
[----:B------:R-:W-:Y:S01]  /*eba0*/  IMAD R49, R59, R18, R15 ;  /* 0x000000123b317224 */ /* 0x000fe200078e020f */
[----:B--2---:R-:W-:Y:S02]  /*ebb0*/  IABS R20, R53 ;  /* 0x0000003500147213 */ /* 0x004fe40000000000 */
[----:B------:R-:W2:Y:S04]  /*ebc0*/  LDL R53, [R1+0x2a68] ;  /* 0x002a680001357983 */ /* 0x000ea80000100800 */
[----:B------:R-:W-:Y:S01]  /*ebd0*/  STL [R1+0x25c], R26 ;  /* 0x00025c1a01007387 */ /* 0x000fe20000100800 */
[----:B----4-:R-:W-:-:S03]  /*ebe0*/  IABS R11, R56 ;  /* 0x00000038000b7213 */ /* 0x010fc60000000000 */
        /* <DEDUP_REMOVED lines=20> */
[----:B------:R-:W-:-:S04]  /*ed30*/  IMAD.HI.U32 R13, R2, R11, RZ ;  /* 0x0000000b020d7227 */ /* 0x000fc800078e00ff */
[----:B------:R-:W-:Y:S02]  /*ed40*/  @!P6 IMAD.IADD R23, R23, 0x1, -R59 ;  /* 0x000000011717e824 */ /* 0x000fe400078e0a3b */
[----:B------:R-:W-:Y:S02]  /*ed50*/  IMAD.MOV R21, RZ, RZ, -R21 ;  /* 0x000000ffff157224 */ /* 0x000fe400078e0a15 */
[--C-:B------:R-:W-:Y:S01]  /*ed60*/  @!P5 IMAD.IADD R50, R50, 0x1, -R59.reuse ;  /* 0x000000013232d824 */ /* 0x100fe200078e0a3b */
[----:B------:R0:W-:Y:S01]  /*ed70*/  STL [R1+0x260], R24 ;  /* 0x0002601801007387 */ /* 0x0001e20000100800 */
[----:B------:R-:W-:Y:S02]  /*ed80*/  @!P3 IMAD.IADD R28, R28, 0x1, -R59 ;  /* 0x000000011c1cb824 */ /* 0x000fe400078e0a3b */
[----:B------:R-:W-:Y:S01]  /*ed90*/  IMAD.MOV R13, RZ, RZ, -R13 ;  /* 0x000000ffff0d7224 */ /* 0x000fe200078e0a0d */
[----:B------:R1:W-:Y:S01]  /*eda0*/  STL [R1+0x264], R23 ;  /* 0x0002641701007387 */ /* 0x0003e20000100800 */
[----:B------:R-:W-:-:S03]  /*edb0*/  @!P4 IMAD.IADD R27, R27, 0x1, -R59 ;  /* 0x000000011b1bc824 */ /* 0x000fc600078e0a3b */
[----:B------:R-:W-:Y:S01]  /*edc0*/  STL [R1+0x248], R50 ;  /* 0x0002483201007387 */ /* 0x000fe20000100800 */
[C---:B0-----:R-:W-:Y:S02]  /*edd0*/  IMAD R24, R59.reuse, R21, R20 ;  /* 0x000000153b187224 */ /* 0x041fe400078e0214 */
[----:B------:R-:W-:Y:S02]  /*ede0*/  IMAD R26, R59, R13, R11 ;  /* 0x0000000d3b1a7224 */ /* 0x000fe400078e020b */
[----:B------:R-:W-:-:S04]  /*edf0*/  IMAD.HI.U32 R18, R2, R15, RZ ;  /* 0x0000000f02127227 */ /* 0x000fc800078e00ff */
[----:B------:R-:W-:-:S04]  /*ee00*/  IMAD.MOV R18, RZ, RZ, -R18 ;  /* 0x000000ffff127224 */ /* 0x000fc800078e0a12 */
[----:B-1----:R-:W-:Y:S01]  /*ee10*/  IMAD R23, R59, R18, R15 ;  /* 0x000000123b177224 */ /* 0x002fe200078e020f */
[----:B--2---:R-:W-:Y:S02]  /*ee20*/  IABS R20, R53 ;  /* 0x0000003500147213 */ /* 0x004fe40000000000 */
[----:B------:R-:W2:Y:S04]  /*ee30*/  LDL R53, [R1+0x2a74] ;  /* 0x002a740001357983 */ /* 0x000ea80000100800 */
[----:B------:R-:W-:Y:S04]  /*ee40*/  STL [R1+0x24c], R28 ;  /* 0x00024c1c01007387 */ /* 0x000fe80000100800 */
[----:B------:R0:W-:Y:S01]  /*ee50*/  STL [R1+0x250], R27 ;  /* 0x0002501b01007387 */ /* 0x0001e20000100800 */
[----:B----4-:R-:W-:-:S03]  /*ee60*/  IABS R11, R56 ;  /* 0x00000038000b7213 */ /* 0x010fc60000000000 */
        /* <DEDUP_REMOVED lines=16> */
[----:B------:R-:W-:Y:S02]  /*ef70*/  @!P5 IMAD.IADD R49, R49, 0x1, -R59 ;  /* 0x000000013131d824 */ /* 0x000fe400078e0a3b */
[----:B------:R-:W-:Y:S02]  /*ef80*/  IMAD.MOV R13, RZ, RZ, -R13 ;  /* 0x000000ffff0d7224 */ /* 0x000fe400078e0a0d */
[----:B------:R-:W-:Y:S01]  /*ef90*/  @!P3 IMAD.IADD R25, R25, 0x1, -R59 ;  /* 0x000000011919b824 */ /* 0x000fe200078e0a3b */
[----:B------:R1:W-:Y:S01]  /*efa0*/  STL [R1+0x234], R22 ;  /* 0x0002341601007387 */ /* 0x0003e20000100800 */
[----:B0-----:R-:W-:-:S03]  /*efb0*/  IMAD R27, R59, R21, R20 ;  /* 0x000000153b1b7224 */ /* 0x001fc600078e0214 */
[----:B------:R-:W-:Y:S01]  /*efc0*/  STL [R1+0x238], R49 ;  /* 0x0002383101007387 */ /* 0x000fe20000100800 */
        /* <DEDUP_REMOVED lines=23> */
[C---:B------:R-:W-:Y:S02]  /*f140*/  ISETP.GT.U32.AND P5, PT, R59.reuse, R26, PT ;  /* 0x0000001a3b00720c */ /* 0x040fe40003fa4070 */
[----:B------:R-:W-:-:S03]  /*f150*/  ISETP.GT.U32.AND P3, PT, R59, R27, PT ;  /* 0x0000001b3b00720c */ /* 0x000fc60003f64070 */
[----:B------:R-:W-:-:S05]  /*f160*/  @!P4 IMAD.IADD R28, R28, 0x1, -R59 ;  /* 0x000000011c1cc824 */ /* 0x000fca00078e0a3b */
[----:B------:R-:W-:Y:S01]  /*f170*/  ISETP.GT.U32.AND P4, PT, R59, R28, PT ;  /* 0x0000001c3b00720c */ /* 0x000fe20003f84070 */
[--C-:B------:R-:W-:Y:S02]  /*f180*/  @!P6 IMAD.IADD R23, R23, 0x1, -R59.reuse ;  /* 0x000000011717e824 */ /* 0x100fe400078e0a3b */
[----:B------:R-:W-:Y:S01]  /*f190*/  @!P5 IMAD.IADD R26, R26, 0x1, -R59 ;  /* 0x000000011a1ad824 */ /* 0x000fe200078e0a3b */
[----:B------:R-:W-:Y:S01]  /*f1a0*/  STL [R1+0x220], R24 ;  /* 0x0002201801007387 */ /* 0x000fe20000100800 */
[----:B------:R-:W-:-:S04]  /*f1b0*/  IMAD.HI.U32 R13, R2, R11, RZ ;  /* 0x0000000b020d7227 */ /* 0x000fc800078e00ff */
[----:B------:R-:W-:Y:S01]  /*f1c0*/  @!P3 IMAD.IADD R27, R27, 0x1, -R59 ;  /* 0x000000011b1bb824 */ /* 0x000fe200078e0a3b */
[----:B------:R0:W-:Y:S01]  /*f1d0*/  STL [R1+0x224], R23 ;  /* 0x0002241701007387 */ /* 0x0001e20000100800 */
[----:B------:R-:W-:Y:S02]  /*f1e0*/  IMAD.MOV R13, RZ, RZ, -R13 ;  /* 0x000000ffff0d7224 */ /* 0x000fe400078e0a0d */
[----:B------:R-:W-:Y:S01]  /*f1f0*/  @!P4 IMAD.IADD R28, R28, 0x1, -R59 ;  /* 0x000000011c1cc824 */ /* 0x000fe200078e0a3b */
[----:B------:R1:W-:Y:S01]  /*f200*/  STL [R1+0x228], R26 ;  /* 0x0002281a01007387 */ /* 0x0003e20000100800 */
[----:B0-----:R-:W-:-:S03]  /*f210*/  IMAD R23, R59, R13, R11 ;  /* 0x0000000d3b177224 */ /* 0x001fc600078e020b */
[----:B-1----:R-:W2:Y:S04]  /*f220*/  LDL.LU R26, [R1+0xc] ;  /* 0x00000c00011a7983 */ /* 0x002ea80000300800 */
[----:B------:R0:W-:Y:S04]  /*f230*/  STL [R1+0x20c], R27 ;  /* 0x00020c1b01007387 */ /* 0x0001e80000100800 */
[----:B0-----:R-:W2:Y:S04]  /*f240*/  LDL R27, [R1+0x2a8c] ;  /* 0x002a8c00011b7983 */ /* 0x001ea80000100800 */
[----:B------:R0:W-:Y:S04]  /*f250*/  STL [R1+0x210], R28 ;  /* 0x0002101c01007387 */ /* 0x0001e80000100800 */
[----:B0-----:R-:W2:Y:S01]  /*f260*/  LDL R28, [R1+0x2a90] ;  /* 0x002a9000011c7983 */ /* 0x001ea20000100800 */
[----:B------:R-:W-:-:S04]  /*f270*/  IMAD.HI.U32 R18, R2, R15, RZ ;  /* 0x0000000f02127227 */ /* 0x000fc800078e00ff */
[----:B------:R-:W-:-:S04]  /*f280*/  IMAD.MOV R18, RZ, RZ, -R18 ;  /* 0x000000ffff127224 */ /* 0x000fc800078e0a12 */
[----:B------:R-:W-:Y:S01]  /*f290*/  IMAD R24, R59, R18, R15 ;  /* 0x000000123b187224 */ /* 0x000fe200078e020f */
[----:B----4-:R-:W-:Y:S02]  /*f2a0*/  IABS R11, R56 ;  /* 0x00000038000b7213 */ /* 0x010fe40000000000 */
[----:B------:R-:W4:Y:S01]  /*f2b0*/  LDL R56, [R1+0x2a98] ;  /* 0x002a980001387983 */ /* 0x000f220000100800 */
[----:B---3--:R-:W-:-:S03]  /*f2c0*/  IABS R18, R61 ;  /* 0x0000003d00127213 */ /* 0x008fc60000000000 */
[----:B------:R-:W3:Y:S01]  /*f2d0*/  LDL R61, [R1+0x2a94] ;  /* 0x002a9400013d7983 */ /* 0x000ee20000100800 */
[----:B------:R-:W-:-:S04]  /*f2e0*/  IMAD.HI.U32 R21, R2, R20, RZ ;  /* 0x0000001402157227 */ /* 0x000fc800078e00ff */
[----:B------:R-:W-:Y:S01]  /*f2f0*/  IMAD.MOV R21, RZ, RZ, -R21 ;  /* 0x000000ffff157224 */ /* 0x000fe200078e0a15 */
[----:B------:R-:W-:-:S03]  /*f300*/  ISETP.GT.U32.AND P6, PT, R59, R22, PT ;  /* 0x000000163b00720c */ /* 0x000fc60003fc4070 */
[C---:B------:R-:W-:Y:S01]  /*f310*/  IMAD R25, R59.reuse, R21, R20 ;  /* 0x000000153b197224 */ /* 0x040fe200078e0214 */
[----:B------:R-:W-:-:S04]  /*f320*/  ISETP.GT.U32.AND P3, PT, R59, R24, PT ;  /* 0x000000183b00720c */ /* 0x000fc80003f64070 */
[C---:B------:R-:W-:Y:S02]  /*f330*/  ISETP.GT.U32.AND P5, PT, R59.reuse, R25, PT ;  /* 0x000000193b00720c */ /* 0x040fe40003fa4070 */
[----:B------:R-:W-:-:S03]  /*f340*/  ISETP.GT.U32.AND P4, PT, R59, R23, PT ;  /* 0x000000173b00720c */ /* 0x000fc60003f84070 */
[----:B------:R-:W-:-:S04]  /*f350*/  @!P6 IMAD.IADD R22, R22, 0x1, -R59 ;  /* 0x000000011616e824 */ /* 0x000fc800078e0a3b */
[----:B------:R-:W-:Y:S01]  /*f360*/  @!P3 IMAD.IADD R24, R24, 0x1, -R59 ;  /* 0x000000011818b824 */ /* 0x000fe200078e0a3b */
[----:B------:R-:W-:-:S03]  /*f370*/  ISETP.GT.U32.AND P6, PT, R59, R22, PT ;  /* 0x000000163b00720c */ /* 0x000fc60003fc4070 */
[--C-:B------:R-:W-:Y:S02]  /*f380*/  @!P5 IMAD.IADD R25, R25, 0x1, -R59.reuse ;  /* 0x000000011919d824 */ /* 0x100fe400078e0a3b */
[----:B------:R-:W-:Y:S01]  /*f390*/  @!P4 IMAD.IADD R23, R23, 0x1, -R59 ;  /* 0x000000011717c824 */ /* 0x000fe200078e0a3b */
[C---:B------:R-:W-:Y:S02]  /*f3a0*/  ISETP.GT.U32.AND P3, PT, R59.reuse, R24, PT ;  /* 0x000000183b00720c */ /* 0x040fe40003f64070 */
[C---:B------:R-:W-:Y:S02]  /*f3b0*/  ISETP.GT.U32.AND P5, PT, R59.reuse, R25, PT ;  /* 0x000000193b00720c */ /* 0x040fe40003fa4070 */
[----:B--2---:R-:W-:Y:S02]  /*f3c0*/  IABS R13, R53 ;  /* 0x00000035000d7213 */ /* 0x004fe40000000000 */
[----:B------:R-:W-:Y:S01]  /*f3d0*/  ISETP.GT.U32.AND P4, PT, R59, R23, PT ;  /* 0x000000173b00720c */ /* 0x000fe20003f84070 */
[----:B------:R-:W-:-:S04]  /*f3e0*/  IMAD.HI.U32 R20, R2, R18, RZ ;  /* 0x0000001202147227 */ /* 0x000fc800078e00ff */
[----:B------:R-:W-:-:S04]  /*f3f0*/  IMAD.HI.U32 R21, R2, R13, RZ ;  /* 0x0000000d02157227 */ /* 0x000fc800078e00ff */
[----:B------:R-:W-:Y:S02]  /*f400*/  @!P6 IMAD.IADD R22, R22, 0x1, -R59 ;  /* 0x000000011616e824 */ /* 0x000fe400078e0a3b */
[----:B------:R-:W-:-:S04]  /*f410*/  IMAD.HI.U32 R15, R2, R11, RZ ;  /* 0x0000000b020f7227 */ /* 0x000fc800078e00ff */
[----:B------:R-:W-:Y:S02]  /*f420*/  IMAD.MOV R21, RZ, RZ, -R21 ;  /* 0x000000ffff157224 */ /* 0x000fe400078e0a15 */
[--C-:B------:R-:W-:Y:S01]  /*f430*/  @!P5 IMAD.IADD R25, R25, 0x1, -R59.reuse ;  /* 0x000000011919d824 */ /* 0x100fe200078e0a3b */
[----:B------:R0:W-:Y:S01]  /*f440*/  STL [R1+0x214], R22 ;  /* 0x0002141601007387 */ /* 0x0001e20000100800 */
[----:B------:R-:W-:Y:S02]  /*f450*/  IMAD.MOV R20, RZ, RZ, -R20 ;  /* 0x000000ffff147224 */ /* 0x000fe400078e0a14 */
[----:B------:R-:W-:Y:S02]  /*f460*/  @!P3 IMAD.IADD R24, R24, 0x1, -R59 ;  /* 0x000000011818b824 */ /* 0x000fe400078e0a3b */
[----:B------:R-:W-:Y:S02]  /*f470*/  IMAD.MOV R15, RZ, RZ, -R15 ;  /* 0x000000ffff0f7224 */ /* 0x000fe400078e0a0f */
[----:B------:R-:W-:Y:S01]  /*f480*/  @!P4 IMAD.IADD R23, R23, 0x1, -R59 ;  /* 0x000000011717c824 */ /* 0x000fe200078e0a3b */
[----:B------:R1:W-:Y:S01]  /*f490*/  STL [R1+0x1f8], R25 ;  /* 0x0001f81901007387 */ /* 0x0003e20000100800 */
[----:B0-----:R-:W-:-:S03]  /*f4a0*/  IMAD R22, R59, R21, R13 ;  /* 0x000000153b167224 */ /* 0x001fc600078e020d */
[----:B------:R-:W-:Y:S01]  /*f4b0*/  STL [R1+0x1fc], R24 ;  /* 0x0001fc1801007387 */ /* 0x000fe20000100800 */
[----:B------:R-:W-:Y:S01]  /*f4c0*/  ISETP.GE.AND P6, PT, R26, RZ, PT ;  /* 0x000000ff1a00720c */ /* 0x000fe20003fc6270 */
[C---:B------:R-:W-:Y:S01]  /*f4d0*/  IMAD R26, R59.reuse, R15, R11 ;  /* 0x0000000f3b1a7224 */ /* 0x040fe200078e020b */
[----:B------:R-:W-:Y:S01]  /*f4e0*/  IABS R13, R27 ;  /* 0x0000001b000d7213 */ /* 0x000fe20000000000 */
[C---:B------:R-:W-:Y:S01]  /*f4f0*/  IMAD R27, R59.reuse, R20, R18 ;  /* 0x000000143b1b7224 */ /* 0x040fe200078e0212 */
[----:B------:R-:W-:Y:S02]  /*f500*/  IABS R20, R28 ;  /* 0x0000001c00147213 */ /* 0x000fe40000000000 */
[----:B------:R-:W2:Y:S04]  /*f510*/  LDL R28, [R1+0x2a9c] ;  /* 0x002a9c00011c7983 */ /* 0x000ea80000100800 */
[----:B------:R-:W-:Y:S01]  /*f520*/  STL [R1+0x200], R23 ;  /* 0x0002001701007387 */ /* 0x000fe20000100800 */
[----:B------:R-:W-:-:S13]  /*f530*/  ISETP.GT.U32.AND P5, PT, R59, R22, PT ;  /* 0x000000163b00720c */ /* 0x000fda0003fa4070 */
[----:B------:R-:W-:Y:S01]  /*f540*/  @!P5 IMAD.IADD R22, R22, 0x1, -R59 ;  /* 0x000000011616d824 */ /* 0x000fe200078e0a3b */
[----:B------:R-:W-:Y:S02]  /*f550*/  ISETP.GE.AND P5, PT, R42, RZ, PT ;  /* 0x000000ff2a00720c */ /* 0x000fe40003fa6270 */
[----:B------:R-:W2:Y:S01]  /*f560*/  LDL R42, [R1+0x2aa8] ;  /* 0x002aa800012a7983 */ /* 0x000ea20000100800 */
[----:B----4-:R-:W-:-:S03]  /*f570*/  IABS R11, R56 ;  /* 0x00000038000b7213 */ /* 0x010fc60000000000 */
[----:B------:R-:W4:Y:S01]  /*f580*/  LDL R56, [R1+0x2aa4] ;  /* 0x002aa40001387983 */ /* 0x000f220000100800 */
[----:B---3--:R-:W-:-:S03]  /*f590*/  IABS R15, R61 ;  /* 0x0000003d000f7213 */ /* 0x008fc60000000000 */
[----:B------:R-:W3:Y:S01]  /*f5a0*/  LDL R61, [R1+0x2aa0] ;  /* 0x002aa000013d7983 */ /* 0x000ee20000100800 */
[C---:B------:R-:W-:Y:S02]  /*f5b0*/  ISETP.GT.U32.AND P3, PT, R59.reuse, R27, PT ;  /* 0x0000001b3b00720c */ /* 0x040fe40003f64070 */
[----:B------:R-:W-:Y:S01]  /*f5c0*/  ISETP.GT.U32.AND P4, PT, R59, R26, PT ;  /* 0x0000001a3b00720c */ /* 0x000fe20003f84070 */
[----:B------:R-:W-:Y:S02]  /*f5d0*/  @!P2 IMAD.MOV R12, RZ, RZ, -R12 ;  /* 0x000000ffff0ca224 */ /* 0x000fe400078e0a0c */
[----:B------:R-:W-:-:S08]  /*f5e0*/  IMAD.HI.U32 R18, R2, R13, RZ ;  /* 0x0000000d02127227 */ /* 0x000fd000078e00ff */
[--C-:B------:R-:W-:Y:S02]  /*f5f0*/  @!P3 IMAD.IADD R27, R27, 0x1, -R59.reuse ;  /* 0x000000011b1bb824 */ /* 0x100fe400078e0a3b */
[----:B------:R-:W-:Y:S01]  /*f600*/  @!P4 IMAD.IADD R26, R26, 0x1, -R59 ;  /* 0x000000011a1ac824 */ /* 0x000fe200078e0a3b */
[C---:B------:R-:W-:Y:S02]  /*f610*/  ISETP.GT.U32.AND P3, PT, R59.reuse, R22, PT ;  /* 0x000000163b00720c */ /* 0x040fe40003f64070 */
[C---:B------:R-:W-:Y:S02]  /*f620*/  ISETP.GT.U32.AND P4, PT, R59.reuse, R27, PT ;  /* 0x0000001b3b00720c */ /* 0x040fe40003f84070 */
[----:B------:R-:W-:Y:S01]  /*f630*/  ISETP.GT.U32.AND P2, PT, R59, R26, PT ;  /* 0x0000001a3b00720c */ /* 0x000fe20003f44070 */
[----:B------:R-:W-:-:S04]  /*f640*/  IMAD.MOV R18, RZ, RZ, -R18 ;  /* 0x000000ffff127224 */ /* 0x000fc800078e0a12 */
[----:B-1----:R-:W-:Y:S02]  /*f650*/  IMAD R25, R59, R18, R13 ;  /* 0x000000123b197224 */ /* 0x002fe400078e020d */
[----:B------:R-:W-:-:S04]  /*f660*/  IMAD.HI.U32 R13, R2, R11, RZ ;  /* 0x0000000b020d7227 */ /* 0x000fc800078e00ff */
[--C-:B------:R-:W-:Y:S02]  /*f670*/  @!P3 IMAD.IADD R22, R22, 0x1, -R59.reuse ;  /* 0x000000011616b824 */ /* 0x100fe400078e0a3b */
[--C-:B------:R-:W-:Y:S02]  /*f680*/  @!P4 IMAD.IADD R27, R27, 0x1, -R59.reuse ;  /* 0x000000011b1bc824 */ /* 0x100fe400078e0a3b */
[----:B------:R-:W-:Y:S01]  /*f690*/  @!P2 IMAD.IADD R26, R26, 0x1, -R59 ;  /* 0x000000011a1aa824 */ /* 0x000fe200078e0a3b */
[----:B------:R-:W-:Y:S01]  /*f6a0*/  STL [R1+0x2fc], R12 ;  /* 0x0002fc0c01007387 */ /* 0x000fe20000100800 */
[----:B------:R-:W-:Y:S02]  /*f6b0*/  IMAD.MOV R13, RZ, RZ, -R13 ;  /* 0x000000ffff0d7224 */ /* 0x000fe400078e0a0d */
[----:B------:R-:W-:Y:S01]  /*f6c0*/  @!P0 IMAD.MOV R19, RZ, RZ, -R19 ;  /* 0x000000ffff138224 */ /* 0x000fe200078e0a13 */
[----:B------:R0:W-:Y:S04]  /*f6d0*/  STL [R1+0x1d8], R22 ;  /* 0x0001d81601007387 */ /* 0x0001e80000100800 */
[----:B------:R1:W-:Y:S04]  /*f6e0*/  STL [R1+0x1ec], R27 ;  /* 0x0001ec1b01007387 */ /* 0x0003e80000100800 */
[----:B------:R-:W-:Y:S01]  /*f6f0*/  STL [R1+0x1f0], R26 ;  /* 0x0001f01a01007387 */ /* 0x000fe20000100800 */
[----:B0-----:R-:W-:-:S03]  /*f700*/  IMAD R22, R59, R13, R11 ;  /* 0x0000000d3b167224 */ /* 0x001fc600078e020b */
[----:B-1----:R-:W3:Y:S04]  /*f710*/  LDL.LU R27, [R1+0x74] ;  /* 0x00007400011b7983 */ /* 0x002ee80000300800 */
[----:B------:R0:W-:Y:S01]  /*f720*/  STL [R1+0x2f8], R19 ;  /* 0x0002f81301007387 */ /* 0x0001e20000100800 */
[----:B------:R-:W-:-:S04]  /*f730*/  IMAD.HI.U32 R18, R2, R15, RZ ;  /* 0x0000000f02127227 */ /* 0x000fc800078e00ff */
[----:B------:R-:W-:-:S04]  /*f740*/  IMAD.MOV R18, RZ, RZ, -R18 ;  /* 0x000000ffff127224 */ /* 0x000fc800078e0a12 */
[----:B------:R-:W-:-:S05]  /*f750*/  IMAD R23, R59, R18, R15 ;  /* 0x000000123b177224 */ /* 0x000fca00078e020f */
[----:B------:R-:W-:Y:S01]  /*f760*/  ISETP.GT.U32.AND P2, PT, R59, R23, PT ;  /* 0x000000173b00720c */ /* 0x000fe20003f44070 */
[----:B------:R-:W-:-:S12]  /*f770*/  @!P1 IMAD.MOV R17, RZ, RZ, -R17 ;  /* 0x000000ffff119224 */ /* 0x000fd800078e0a11 */
[----:B------:R-:W-:Y:S01]  /*f780*/  @!P2 IMAD.IADD R23, R23, 0x1, -R59 ;  /* 0x000000011717a824 */ /* 0x000fe200078e0a3b */
[----:B------:R-:W-:Y:S02]  /*f790*/  ISETP.GE.AND P2, PT, R41, RZ, PT ;  /* 0x000000ff2900720c */ /* 0x000fe40003f46270 */
[----:B--2---:R-:W-:Y:S02]  /*f7a0*/  IABS R11, R42 ;  /* 0x0000002a000b7213 */ /* 0x004fe40000000000 */
[----:B----4-:R-:W-:Y:S02]  /*f7b0*/  IABS R13, R56 ;  /* 0x00000038000d7213 */ /* 0x010fe40000000000 */
[----:B------:R-:W2:Y:S01]  /*f7c0*/  LDL R56, [R1+0x2ab0] ;  /* 0x002ab00001387983 */ /* 0x000ea20000100800 */
[----:B---3--:R-:W-:-:S03]  /*f7d0*/  IABS R15, R61 ;  /* 0x0000003d000f7213 */ /* 0x008fc60000000000 */
[----:B------:R-:W3:Y:S04]  /*f7e0*/  LDL R61, [R1+0x2aac] ;  /* 0x002aac00013d7983 */ /* 0x000ee80000100800 */
[----:B------:R-:W-:Y:S04]  /*f7f0*/  STL [R1+0x2f4], R17 ;  /* 0x0002f41101007387 */ /* 0x000fe80000100800 */
[----:B------:R-:W4:Y:S04]  /*f800*/  LDL R42, [R1+0x2ab4] ;  /* 0x002ab400012a7983 */ /* 0x000f280000100800 */
[----:B------:R-:W3:Y:S01]  /*f810*/  LDL R41, [R1+0x2ab8] ;  /* 0x002ab80001297983 */ /* 0x000ee20000100800 */
[----:B------:R-:W-:-:S04]  /*f820*/  IMAD.HI.U32 R21, R2, R20, RZ ;  /* 0x0000001402157227 */ /* 0x000fc800078e00ff */
[----:B------:R-:W-:Y:S01]  /*f830*/  IMAD.MOV R21, RZ, RZ, -R21 ;  /* 0x000000ffff157224 */ /* 0x000fe200078e0a15 */
[----:B------:R-:W-:-:S03]  /*f840*/  IABS R12, R28 ;  /* 0x0000001c000c7213 */ /* 0x000fc60000000000 */
[C---:B------:R-:W-:Y:S01]  /*f850*/  IMAD R24, R59.reuse, R21, R20 ;  /* 0x000000153b187224 */ /* 0x040fe200078e0214 */
[----:B------:R-:W-:Y:S01]  /*f860*/  ISETP.GT.U32.AND P3, PT, R59, R25, PT ;  /* 0x000000193b00720c */ /* 0x000fe20003f64070 */
[----:B------:R-:W-:-:S03]  /*f870*/  IMAD.HI.U32 R18, R2, R12, RZ ;  /* 0x0000000c02127227 */ /* 0x000fc600078e00ff */
[----:B------:R-:W-:Y:S01]  /*f880*/  ISETP.GT.U32.AND P4, PT, R59, R24, PT ;  /* 0x000000183b00720c */ /* 0x000fe20003f84070 */
[----:B------:R-:W-:-:S04]  /*f890*/  IMAD.MOV R18, RZ, RZ, -R18 ;  /* 0x000000ffff127224 */ /* 0x000fc800078e0a12 */
[----:B------:R-:W-:-:S04]  /*f8a0*/  IMAD R21, R59, R18, R12 ;  /* 0x000000123b157224 */ /* 0x000fc800078e020c */
[----:B------:R-:W-:Y:S01]  /*f8b0*/  @!P3 IMAD.IADD R25, R25, 0x1, -R59 ;  /* 0x000000011919b824 */ /* 0x000fe200078e0a3b */
[----:B------:R-:W-:-:S03]  /*f8c0*/  ISETP.GT.U32.AND P3, PT, R59, R22, PT ;  /* 0x000000163b00720c */ /* 0x000fc60003f64070 */
[----:B------:R-:W-:Y:S01]  /*f8d0*/  @!P4 IMAD.IADD R24, R24, 0x1, -R59 ;  /* 0x000000011818c824 */ /* 0x000fe200078e0a3b */
[C---:B------:R-:W-:Y:S01]  /*f8e0*/  ISETP.GT.U32.AND P4, PT, R59.reuse, R21, PT ;  /* 0x000000153b00720c */ /* 0x040fe20003f84070 */
[----:B------:R-:W-:Y:S01]  /*f8f0*/  @!P6 IMAD.MOV R14, RZ, RZ, -R14 ;  /* 0x000000ffff0ee224 */ /* 0x000fe200078e0a0e */
[C---:B------:R-:W-:Y:S02]  /*f900*/  ISETP.GT.U32.AND P1, PT, R59.reuse, R23, PT ;  /* 0x000000173b00720c */ /* 0x040fe40003f24070 */
[----:B------:R-:W-:-:S05]  /*f910*/  ISETP.GT.U32.AND P0, PT, R59, R24, PT ;  /* 0x000000183b00720c */ /* 0x000fca0003f04070 */
[----:B------:R-:W-:Y:S01]  /*f920*/  @!P3 IMAD.IADD R22, R22, 0x1, -R59 ;  /* 0x000000011616b824 */ /* 0x000fe200078e0a3b */
[----:B------:R-:W-:-:S03]  /*f930*/  ISETP.GT.U32.AND P3, PT, R59, R25, PT ;  /* 0x000000193b00720c */ /* 0x000fc60003f64070 */
[----:B------:R-:W-:Y:S01]  /*f940*/  @!P4 IMAD.IADD R21, R21, 0x1, -R59 ;  /* 0x000000011515c824 */ /* 0x000fe200078e0a3b */
[----:B------:R-:W-:-:S04]  /*f950*/  ISETP.GT.U32.AND P4, PT, R59, R22, PT ;  /* 0x000000163b00720c */ /* 0x000fc80003f84070 */
[----:B------:R-:W-:Y:S01]  /*f960*/  ISETP.GT.U32.AND P6, PT, R59, R21, PT ;  /* 0x000000153b00720c */ /* 0x000fe20003fc4070 */
[----:B------:R-:W-:-:S04]  /*f970*/  IMAD.HI.U32 R18, R2, R13, RZ ;  /* 0x0000000d02127227 */ /* 0x000fc800078e00ff */
[----:B------:R-:W-:-:S04]  /*f980*/  IMAD.HI.U32 R12, R2, R11, RZ ;  /* 0x0000000b020c7227 */ /* 0x000fc800078e00ff */
[--C-:B------:R-:W-:Y:S02]  /*f990*/  @!P3 IMAD.IADD R25, R25, 0x1, -R59.reuse ;  /* 0x000000011919b824 */ /* 0x100fe400078e0a3b */
[--C-:B------:R-:W-:Y:S02]  /*f9a0*/  @!P0 IMAD.IADD R24, R24, 0x1, -R59.reuse ;  /* 0x0000000118188824 */ /* 0x100fe400078e0a3b */
[--C-:B------:R-:W-:Y:S01]  /*f9b0*/  @!P1 IMAD.IADD R23, R23, 0x1, -R59.reuse ;  /* 0x0000000117179824 */ /* 0x100fe200078e0a3b */
[----:B------:R-:W-:Y:S01]  /*f9c0*/  STL [R1+0x2f0], R14 ;  /* 0x0002f00e01007387 */ /* 0x000fe20000100800 */
[----:B------:R-:W-:Y:S02]  /*f9d0*/  IMAD.MOV R18, RZ, RZ, -R18 ;  /* 0x000000ffff127224 */ /* 0x000fe400078e0a12 */
[----:B------:R-:W-:Y:S01]  /*f9e0*/  @!P4 IMAD.IADD R22, R22, 0x1, -R59 ;  /* 0x000000011616c824 */ /* 0x000fe200078e0a3b */
[----:B------:R-:W-:Y:S01]  /*f9f0*/  STL [R1+0x1e0], R25 ;  /* 0x0001e01901007387 */ /* 0x000fe20000100800 */
[----:B------:R-:W-:-:S02]  /*fa00*/  IMAD.MOV R12, RZ, RZ, -R12 ;  /* 0x000000ffff0c7224 */ /* 0x000fc400078e0a0c */
[----:B------:R-:W-:Y:S01]  /*fa10*/  @!P6 IMAD.IADD R21, R21, 0x1, -R59 ;  /* 0x000000011515e824 */ /* 0x000fe200078e0a3b */
[----:B------:R-:W-:Y:S01]  /*fa20*/  STL [R1+0x1c], R24 ;  /* 0x00001c1801007387 */ /* 0x000fe20000100800 */
[C---:B0-----:R-:W-:Y:S02]  /*fa30*/  IMAD R19, R59.reuse, R18, R13 ;  /* 0x000000123b137224 */ /* 0x041fe400078e020d */
[----:B------:R-:W-:Y:S01]  /*fa40*/  IMAD R18, R59, R12, R11 ;  /* 0x0000000c3b127224 */ /* 0x000fe200078e020b */
[----:B------:R-:W-:Y:S04]  /*fa50*/  STL [R1+0x1c0], R23 ;  /* 0x0001c01701007387 */ /* 0x000fe80000100800 */
[----:B------:R-:W-:Y:S04]  /*fa60*/  STL [R1+0x1d0], R22 ;  /* 0x0001d01601007387 */ /* 0x000fe80000100800 */
[----:B------:R0:W-:Y:S01]  /*fa70*/  STL [R1+0x1c8], R21 ;  /* 0x0001c81501007387 */ /* 0x0001e20000100800 */
[----:B------:R-:W-:-:S04]  /*fa80*/  IMAD.HI.U32 R20, R2, R15, RZ ;  /* 0x0000000f02147227 */ /* 0x000fc800078e00ff */
[----:B------:R-:W-:-:S04]  /*fa90*/  IMAD.MOV R20, RZ, RZ, -R20 ;  /* 0x000000ffff147224 */ /* 0x000fc800078e0a14 */
[----:B------:R-:W-:Y:S02]  /*faa0*/  IMAD R20, R59, R20, R15 ;  /* 0x000000143b147224 */ /* 0x000fe400078e020f */
[----:B0-----:R-:W-:-:S03]  /*fab0*/  IMAD.MOV.U32 R21, RZ, RZ, R16 ;  /* 0x000000ffff157224 */ /* 0x001fc600078e0010 */
[----:B------:R-:W-:Y:S01]  /*fac0*/  ISETP.GT.U32.AND P3, PT, R59, R20, PT ;  /* 0x000000143b00720c */ /* 0x000fe20003f64070 */
[----:B------:R-:W-:-:S12]  /*fad0*/  @!P5 IMAD.MOV R21, RZ, RZ, -R21 ;  /* 0x000000ffff15d224 */ /* 0x000fd800078e0a15 */
[----:B------:R-:W-:Y:S01]  /*fae0*/  @!P3 IMAD.IADD R20, R20, 0x1, -R59 ;  /* 0x000000011414b824 */ /* 0x000fe200078e0a3b */
[----:B------:R-:W-:Y:S01]  /*faf0*/  ISETP.GE.AND P3, PT, R43, RZ, PT ;  /* 0x000000ff2b00720c */ /* 0x000fe20003f66270 */
[----:B------:R-:W-:Y:S01]  /*fb00*/  IMAD.MOV.U32 R43, RZ, RZ, R40 ;  /* 0x000000ffff2b7224 */ /* 0x000fe200078e0028 */
[----:B--2---:R-:W-:Y:S02]  /*fb10*/  IABS R12, R56 ;  /* 0x00000038000c7213 */ /* 0x004fe40000000000 */
[----:B------:R-:W2:Y:S04]  /*fb20*/  LDL R56, [R1+0x2abc] ;  /* 0x002abc0001387983 */ /* 0x000ea80000100800 */
[----:B------:R-:W-:Y:S04]  /*fb30*/  STL [R1+0x2ec], R21 ;  /* 0x0002ec1501007387 */ /* 0x000fe80000100800 */
[----:B------:R-:W2:Y:S01]  /*fb40*/  LDL R40, [R1+0x2acc] ;  /* 0x002acc0001287983 */ /* 0x000ea20000100800 */
[----:B----4-:R-:W-:-:S03]  /*fb50*/  IABS R13, R42 ;  /* 0x0000002a000d7213 */ /* 0x010fc60000000000 */
[----:B------:R-:W4:Y:S01]  /*fb60*/  LDL R42, [R1+0x2ac4] ;  /* 0x002ac400012a7983 */ /* 0x000f220000100800 */
[----:B---3--:R-:W-:-:S03]  /*fb70*/  IABS R11, R41 ;  /* 0x00000029000b7213 */ /* 0x008fc60000000000 */
[----:B------:R-:W3:Y:S01]  /*fb80*/  LDL R41, [R1+0x2ac8] ;  /* 0x002ac80001297983 */ /* 0x000ee20000100800 */
[C---:B------:R-:W-:Y:S02]  /*fb90*/  ISETP.GT.U32.AND P1, PT, R59.reuse, R19, PT ;  /* 0x000000133b00720c */ /* 0x040fe40003f24070 */
[----:B------:R-:W-:Y:S02]  /*fba0*/  IABS R15, R61 ;  /* 0x0000003d000f7213 */ /* 0x000fe40000000000 */
[----:B------:R-:W-:-:S03]  /*fbb0*/  ISETP.GT.U32.AND P6, PT, R59, R18, PT ;  /* 0x000000123b00720c */ /* 0x000fc60003fc4070 */
[----:B------:R-:W-:-:S06]  /*fbc0*/  IMAD.HI.U32 R17, R2, R15, RZ ;  /* 0x0000000f02117227 */ /* 0x000fcc00078e00ff */
[----:B------:R-:W-:Y:S01]  /*fbd0*/  @!P1 IMAD.IADD R19, R19, 0x1, -R59 ;  /* 0x0000000113139824 */ /* 0x000fe200078e0a3b */
[----:B------:R-:W-:Y:S01]  /*fbe0*/  ISETP.GT.U32.AND P1, PT, R59, R20, PT ;  /* 0x000000143b00720c */ /* 0x000fe20003f24070 */
[----:B------:R-:W-:Y:S02]  /*fbf0*/  IMAD.MOV R16, RZ, RZ, -R17 ;  /* 0x000000ffff107224 */ /* 0x000fe400078e0a11 */
[----:B------:R-:W-:-:S04]  /*fc00*/  IMAD.HI.U32 R14, R2, R12, RZ ;  /* 0x0000000c020e7227 */ /* 0x000fc800078e00ff */
[C---:B------:R-:W-:Y:S02]  /*fc10*/  IMAD R16, R59.reuse, R16, R15 ;  /* 0x000000103b107224 */ /* 0x040fe400078e020f */
[----:B------:R-:W-:Y:S02]  /*fc20*/  IMAD.MOV R14, RZ, RZ, -R14 ;  /* 0x000000ffff0e7224 */ /* 0x000fe400078e0a0e */
[--C-:B------:R-:W-:Y:S01]  /*fc30*/  @!P6 IMAD.IADD R18, R18, 0x1, -R59.reuse ;  /* 0x000000011212e824 */ /* 0x100fe200078e0a3b */
[C---:B------:R-:W-:Y:S01]  /*fc40*/  ISETP.GT.U32.AND P6, PT, R59.reuse, R19, PT ;  /* 0x000000133b00720c */ /* 0x040fe20003fc4070 */
[----:B------:R-:W-:Y:S01]  /*fc50*/  @!P1 IMAD.IADD R20, R20, 0x1, -R59 ;  /* 0x0000000114149824 */ /* 0x000fe200078e0a3b */
[C---:B------:R-:W-:Y:S01]  /*fc60*/  ISETP.GT.U32.AND P1, PT, R59.reuse, R16, PT ;  /* 0x000000103b00720c */ /* 0x040fe20003f24070 */
[----:B------:R-:W-:Y:S02]  /*fc70*/  IMAD R17, R59, R14, R12 ;  /* 0x0000000e3b117224 */ /* 0x000fe400078e020c */
[----:B------:R-:W-:-:S04]  /*fc80*/  IMAD.HI.U32 R14, R2, R13, RZ ;  /* 0x0000000d020e7227 */ /* 0x000fc800078e00ff */
[----:B------:R-:W-:Y:S01]  /*fc90*/  IMAD.MOV R14, RZ, RZ, -R14 ;  /* 0x000000ffff0e7224 */ /* 0x000fe200078e0a0e */
[----:B------:R-:W-:-:S03]  /*fca0*/  ISETP.GT.U32.AND P5, PT, R59, R18, PT ;  /* 0x000000123b00720c */ /* 0x000fc60003fa4070 */
[----:B------:R-:W-:Y:S02]  /*fcb0*/  IMAD R13, R59, R14, R13 ;  /* 0x0000000e3b0d7224 */ /* 0x000fe400078e020d */
[----:B------:R-:W-:Y:S01]  /*fcc0*/  @!P6 IMAD.IADD R19, R19, 0x1, -R59 ;  /* 0x000000011313e824 */ /* 0x000fe200078e0a3b */
[----:B------:R-:W-:Y:S01]  /*fcd0*/  ISETP.GT.U32.AND P6, PT, R59, R17, PT ;  /* 0x000000113b00720c */ /* 0x000fe20003fc4070 */
[----:B------:R-:W-:Y:S01]  /*fce0*/  IMAD.HI.U32 R12, R2, R11, RZ ;  /* 0x0000000b020c7227 */ /* 0x000fe200078e00ff */
[----:B------:R-:W-:-:S03]  /*fcf0*/  ISETP.GE.AND P0, PT, R27, RZ, PT ;  /* 0x000000ff1b00720c */ /* 0x000fc60003f06270 */
[----:B------:R-:W-:Y:S01]  /*fd00*/  @!P1 IMAD.IADD R16, R16, 0x1, -R59 ;  /* 0x0000000110109824 */ /* 0x000fe200078e0a3b */
[----:B------:R-:W-:Y:S01]  /*fd10*/  ISETP.GT.U32.AND P1, PT, R59, R13, PT ;  /* 0x0000000d3b00720c */ /* 0x000fe20003f24070 */
[----:B------:R-:W-:-:S04]  /*fd20*/  IMAD.MOV R12, RZ, RZ, -R12 ;  /* 0x000000ffff0c7224 */ /* 0x000fc800078e0a0c */
[----:B------:R-:W-:Y:S02]  /*fd30*/  IMAD R15, R59, R12, R11 ;  /* 0x0000000c3b0f7224 */ /* 0x000fe400078e020b */
[--C-:B------:R-:W-:Y:S01]  /*fd40*/  @!P5 IMAD.IADD R18, R18, 0x1, -R59.reuse ;  /* 0x000000011212d824 */ /* 0x100fe200078e0a3b */
[----:B------:R-:W-:Y:S01]  /*fd50*/  ISETP.GE.AND P5, PT, R44, RZ, PT ;  /* 0x000000ff2c00720c */ /* 0x000fe20003fa6270 */
[----:B------:R-:W-:Y:S01]  /*fd60*/  IMAD.MOV.U32 R12, RZ, RZ, R10 ;  /* 0x000000ffff0c7224 */ /* 0x000fe200078e000a */
[----:B------:R-:W-:Y:S01]  /*fd70*/  IABS R44, R43 ;  /* 0x0000002b002c7213 */ /* 0x000fe20000000000 */
[--C-:B------:R-:W-:Y:S02]  /*fd80*/  @!P6 IMAD.IADD R17, R17, 0x1, -R59.reuse ;  /* 0x000000011111e824 */ /* 0x100fe400078e0a3b */
[----:B------:R-:W-:Y:S01]  /*fd90*/  @!P1 IMAD.IADD R13, R13, 0x1, -R59 ;  /* 0x000000010d0d9824 */ /* 0x000fe200078e0a3b */
[C---:B------:R-:W-:Y:S01]  /*fda0*/  ISETP.GT.U32.AND P1, PT, R59.reuse, R16, PT ;  /* 0x000000103b00720c */ /* 0x040fe20003f24070 */
[----:B------:R-:W-:Y:S01]  /*fdb0*/  @!P2 IMAD.MOV R12, RZ, RZ, -R12 ;  /* 0x000000ffff0ca224 */ /* 0x000fe200078e0a0c */
[----:B------:R-:W-:Y:S01]  /*fdc0*/  STL [R1+0x18], R20 ;  /* 0x0000181401007387 */ /* 0x000fe20000100800 */
[----:B------:R-:W-:Y:S01]  /*fdd0*/  @!P0 IMAD.MOV R9, RZ, RZ, -R9 ;  /* 0x000000ffff098224 */ /* 0x000fe200078e0a09 */
[----:B------:R-:W-:-:S02]  /*fde0*/  ISETP.GT.U32.AND P2, PT, R59, R17, PT ;  /* 0x000000113b00720c */ /* 0x000fc40003f44070 */
[----:B------:R-:W-:Y:S04]  /*fdf0*/  STL [R1+0x14], R19 ;  /* 0x0000141301007387 */ /* 0x000fe80000100800 */
[----:B------:R-:W-:Y:S04]  /*fe00*/  STL [R1+0x10], R18 ;  /* 0x0000101201007387 */ /* 0x000fe80000100800 */
[----:B------:R-:W-:Y:S04]  /*fe10*/  STL [R1+0x2e8], R12 ;  /* 0x0002e80c01007387 */ /* 0x000fe80000100800 */
[----:B------:R0:W-:Y:S01]  /*fe20*/  STL [R1+0x2e4], R9 ;  /* 0x0002e40901007387 */ /* 0x0001e20000100800 */
[----:B------:R-:W-:Y:S01]  /*fe30*/  ISETP.GT.U32.AND P6, PT, R59, R15, PT ;  /* 0x0000000f3b00720c */ /* 0x000fe20003fc4070 */
[----:B------:R-:W-:-:S02]  /*fe40*/  @!P1 IMAD.IADD R16, R16, 0x1, -R59 ;  /* 0x0000000110109824 */ /* 0x000fc400078e0a3b */
[----:B------:R-:W-:-:S10]  /*fe50*/  @!P2 IMAD.IADD R17, R17, 0x1, -R59 ;  /* 0x000000011111a824 */ /* 0x000fd400078e0a3b */
[----:B------:R-:W-:-:S05]  /*fe60*/  @!P6 IMAD.IADD R15, R15, 0x1, -R59 ;  /* 0x000000010f0fe824 */ /* 0x000fca00078e0a3b */
[----:B------:R-:W-:-:S13]  /*fe70*/  ISETP.GT.U32.AND P0, PT, R59, R15, PT ;  /* 0x0000000f3b00720c */ /* 0x000fda0003f04070 */
[--C-:B------:R-:W-:Y:S01]  /*fe80*/  @!P0 IMAD.IADD R15, R15, 0x1, -R59.reuse ;  /* 0x000000010f0f8824 */ /* 0x100fe200078e0a3b */
[----:B------:R-:W-:Y:S01]  /*fe90*/  ISETP.GT.U32.AND P6, PT, R59, R13, PT ;  /* 0x0000000d3b00720c */ /* 0x000fe20003fc4070 */
[----:B------:R-:W-:Y:S04]  /*fea0*/  STL [R1+0xc], R16 ;  /* 0x00000c1001007387 */ /* 0x000fe80000100800 */
[----:B------:R1:W-:Y:S08]  /*feb0*/  STL [R1+0x8], R17 ;  /* 0x0000081101007387 */ /* 0x0003f00000100800 */
[----:B------:R-:W-:Y:S01]  /*fec0*/  @!P6 IMAD.IADD R13, R13, 0x1, -R59 ;  /* 0x000000010d0de824 */ /* 0x000fe200078e0a3b */
[----:B------:R-:W-:-:S02]  /*fed0*/  ISETP.GE.AND P6, PT, R39, RZ, PT ;  /* 0x000000ff2700720c */ /* 0x000fc40003fc6270 */
[----:B------:R-:W-:Y:S02]  /*fee0*/  IABS R39, R37 ;  /* 0x0000002500277213 */ /* 0x000fe40000000000 */
[----:B------:R0:W-:Y:S01]  /*fef0*/  STL [R1+0x4], R13 ;  /* 0x0000040d01007387 */ /* 0x0001e20000100800 */
[----:B------:R-:W-:Y:S02]  /*ff00*/  IABS R37, R35 ;  /* 0x0000002300257213 */ /* 0x000fe40000000000 */
[----:B------:R-:W-:Y:S01]  /*ff10*/  IABS R35, R33 ;  /* 0x0000002100237213 */ /* 0x000fe20000000000 */
[----:B------:R-:W-:Y:S01]  /*ff20*/  STL [R1], R15 ;  /* 0x0000000f01007387 */ /* 0x000fe20000100800 */
[----:B------:R-:W-:Y:S01]  /*ff30*/  IABS R33, R31 ;  /* 0x0000001f00217213 */ /* 0x000fe20000000000 */
[----:B------:R-:W-:Y:S01]  /*ff40*/  IMAD.MOV.U32 R31, RZ, RZ, R30 ;  /* 0x000000ffff1f7224 */ /* 0x000fe200078e001e */
[----:B--2---:R-:W-:-:S05]  /*ff50*/  IABS R61, R56 ;  /* 0x00000038003d7213 */ /* 0x004fca0000000000 */
[----:B------:R-:W-:-:S04]  /*ff60*/  IMAD.HI.U32 R11, R2, R61, RZ ;  /* 0x0000003d020b7227 */ /* 0x000fc800078e00ff */
[----:B------:R-:W-:-:S04]  /*ff70*/  IMAD.MOV R11, RZ, RZ, -R11 ;  /* 0x000000ffff0b7224 */ /* 0x000fc800078e0a0b */
[----:B------:R-:W-:Y:S02]  /*ff80*/  IMAD R61, R59, R11, R61 ;  /* 0x0000000b3b3d7224 */ /* 0x000fe400078e023d */
[----:B------:R-:W-:-:S04]  /*ff90*/  IMAD.HI.U32 R11, R2, R44, RZ ;  /* 0x0000002c020b7227 */ /* 0x000fc800078e00ff */
[----:B0-----:R-:W-:-:S04]  /*ffa0*/  IMAD.MOV R9, RZ, RZ, -R11 ;  /* 0x000000ffff097224 */ /* 0x001fc800078e0a0b */
[C---:B------:R-:W-:Y:S01]  /*ffb0*/  IMAD R44, R59.reuse, R9, R44 ;  /* 0x000000093b2c7224 */ /* 0x040fe200078e022c */
[----:B------:R-:W-:-:S04]  /*ffc0*/  ISETP.GT.U32.AND P1, PT, R59, R61, PT ;  /* 0x0000003d3b00720c */ /* 0x000fc80003f24070 */
[----:B------:R-:W-:Y:S02]  /*ffd0*/  ISETP.GT.U32.AND P2, PT, R59, R44, PT ;  /* 0x0000002c3b00720c */ /* 0x000fe40003f44070 */
[----:B----4-:R-:W-:Y:S02]  /*ffe0*/  IABS R43, R42 ;  /* 0x0000002a002b7213 */ /* 0x010fe40000000000 */
[----:B---3--:R-:W-:Y:S02]  /*fff0*/  IABS R42, R41 ;  /* 0x00000029002a7213 */ /* 0x008fe40000000000 */
[----:B------:R-:W-:Y:S01]  /*10000*/  IABS R41, R40 ;  /* 0x0000002800297213 */ /* 0x000fe20000000000 */
[----:B------:R-:W-:-:S04]  /*10010*/  IMAD.HI.U32 R10, R2, R43, RZ ;  /* 0x0000002b020a7227 */ /* 0x000fc800078e00ff */
[--C-:B------:R-:W-:Y:S02]  /*10020*/  @!P1 IMAD.IADD R61, R61, 0x1, -R59.reuse ;  /* 0x000000013d3d9824 */ /* 0x100fe400078e0a3b */
[----:B------:R-:W-:Y:S02]  /*10030*/  @!P2 IMAD.IADD R44, R44, 0x1, -R59 ;  /* 0x000000012c2ca824 */ /* 0x000fe400078e0a3b */
[----:B------:R-:W-:Y:S01]  /*10040*/  IMAD.MOV R10, RZ, RZ, -R10 ;  /* 0x000000ffff0a7224 */ /* 0x000fe200078e0a0a */
[C---:B------:R-:W-:Y:S01]  /*10050*/  ISETP.GT.U32.AND P1, PT, R59.reuse, R61, PT ;  /* 0x0000003d3b00720c */ /* 0x040fe20003f24070 */
[----:B------:R-:W-:Y:S01]  /*10060*/  IMAD.HI.U32 R12, R2, R42, RZ ;  /* 0x0000002a020c7227 */ /* 0x000fe200078e00ff */
[----:B------:R-:W-:-:S03]  /*10070*/  ISETP.GT.U32.AND P2, PT, R59, R44, PT ;  /* 0x0000002c3b00720c */ /* 0x000fc60003f44070 */
[----:B------:R-:W-:-:S04]  /*10080*/  IMAD.HI.U32 R9, R2, R41, RZ ;  /* 0x0000002902097227 */ /* 0x000fc800078e00ff */
[C---:B------:R-:W-:Y:S02]  /*10090*/  IMAD R43, R59.reuse, R10, R43 ;  /* 0x0000000a3b2b7224 */ /* 0x040fe400078e022b */
[----:B------:R-:W-:Y:S02]  /*100a0*/  IMAD.MOV R10, RZ, RZ, -R12 ;  /* 0x000000ffff0a7224 */ /* 0x000fe400078e0a0c */
[----:B------:R-:W-:Y:S02]  /*100b0*/  IMAD.MOV R9, RZ, RZ, -R9 ;  /* 0x000000ffff097224 */ /* 0x000fe400078e0a09 */
[C---:B------:R-:W-:Y:S02]  /*100c0*/  IMAD R42, R59.reuse, R10, R42 ;  /* 0x0000000a3b2a7224 */ /* 0x040fe400078e022a */
[C---:B------:R-:W-:Y:S01]  /*100d0*/  IMAD R41, R59.reuse, R9, R41 ;  /* 0x000000093b297224 */ /* 0x040fe200078e0229 */
[----:B------:R-:W-:Y:S01]  /*100e0*/  ISETP.GT.U32.AND P0, PT, R59, R43, PT ;  /* 0x0000002b3b00720c */ /* 0x000fe20003f04070 */
[--C-:B------:R-:W-:Y:S01]  /*100f0*/  @!P1 IMAD.IADD R61, R61, 0x1, -R59.reuse ;  /* 0x000000013d3d9824 */ /* 0x100fe200078e0a3b */
[C---:B------:R-:W-:Y:S01]  /*10100*/  ISETP.GT.U32.AND P1, PT, R59.reuse, R42, PT ;  /* 0x0000002a3b00720c */ /* 0x040fe20003f24070 */
[----:B------:R-:W-:Y:S01]  /*10110*/  @!P2 IMAD.IADD R44, R44, 0x1, -R59 ;  /* 0x000000012c2ca824 */ /* 0x000fe200078e0a3b */
[----:B------:R-:W-:-:S09]  /*10120*/  ISETP.GT.U32.AND P2, PT, R59, R41, PT ;  /* 0x000000293b00720c */ /* 0x000fd20003f44070 */
[--C-:B------:R-:W-:Y:S02]  /*10130*/  @!P0 IMAD.IADD R43, R43, 0x1, -R59.reuse ;  /* 0x000000012b2b8824 */ /* 0x100fe400078e0a3b */
[--C-:B------:R-:W-:Y:S02]  /*10140*/  @!P1 IMAD.IADD R42, R42, 0x1, -R59.reuse ;  /* 0x000000012a2a9824 */ /* 0x100fe400078e0a3b */
[----:B------:R-:W-:Y:S01]  /*10150*/  @!P2 IMAD.IADD R41, R41, 0x1, -R59 ;  /* 0x000000012929a824 */ /* 0x000fe200078e0a3b */
[C---:B------:R-:W-:Y:S02]  /*10160*/  ISETP.GT.U32.AND P0, PT, R59.reuse, R43, PT ;  /* 0x0000002b3b00720c */ /* 0x040fe40003f04070 */
[C---:B------:R-:W-:Y:S02]  /*10170*/  ISETP.GT.U32.AND P1, PT, R59.reuse, R42, PT ;  /* 0x0000002a3b00720c */ /* 0x040fe40003f24070 */
[----:B------:R-:W-:Y:S02]  /*10180*/  ISETP.GT.U32.AND P2, PT, R59, R41, PT ;  /* 0x000000293b00720c */ /* 0x000fe40003f44070 */
[----:B------:R-:W-:Y:S01]  /*10190*/  IABS R40, R38 ;  /* 0x0000002600287213 */ /* 0x000fe20000000000 */
[----:B------:R-:W-:Y:S01]  /*101a0*/  STL [R1+0x2c60], R61 ;  /* 0x002c603d01007387 */ /* 0x000fe20000100800 */
[----:B------:R-:W-:-:S02]  /*101b0*/  IABS R38, R36 ;  /* 0x0000002400267213 */ /* 0x000fc40000000000 */
[----:B------:R-:W-:-:S03]  /*101c0*/  IABS R36, R34 ;  /* 0x0000002200247213 */ /* 0x000fc60000000000 */
[--C-:B------:R-:W-:Y:S02]  /*101d0*/  @!P0 IMAD.IADD R43, R43, 0x1, -R59.reuse ;  /* 0x000000012b2b8824 */ /* 0x100fe400078e0a3b */
[--C-:B------:R-:W-:Y:S01]  /*101e0*/  @!P1 IMAD.IADD R42, R42, 0x1, -R59.reuse ;  /* 0x000000012a2a9824 */ /* 0x100fe200078e0a3b */
[----:B------:R-:W-:Y:S01]  /*101f0*/  STL [R1+0x2c64], R44 ;  /* 0x002c642c01007387 */ /* 0x000fe20000100800 */
[----:B------:R-:W-:Y:S01]  /*10200*/  @!P2 IMAD.IADD R41, R41, 0x1, -R59 ;  /* 0x000000012929a824 */ /* 0x000fe200078e0a3b */
[----:B------:R-:W-:Y:S01]  /*10210*/  IABS R34, R32 ;  /* 0x0000002000227213 */ /* 0x000fe20000000000 */
[----:B------:R-:W-:Y:S01]  /*10220*/  IMAD.MOV.U32 R32, RZ, RZ, R29 ;  /* 0x000000ffff207224 */ /* 0x000fe200078e001d */
[----:B------:R-:W-:Y:S04]  /*10230*/  STL [R1+0x2c68], R43 ;  /* 0x002c682b01007387 */ /* 0x000fe80000100800 */
[----:B------:R-:W2:Y:S04]  /*10240*/  LDL R30, [R1+0x2af8] ;  /* 0x002af800011e7983 */ /* 0x000ea80000100800 */
[----:B------:R-:W3:Y:S04]  /*10250*/  LDL R29, [R1+0x2afc] ;  /* 0x002afc00011d7983 */ /* 0x000ee80000100800 */
[----:B------:R-:W-:Y:S04]  /*10260*/  STL [R1+0x2c6c], R42 ;  /* 0x002c6c2a01007387 */ /* 0x000fe80000100800 */
[----:B------:R-:W-:Y:S04]  /*10270*/  STL [R1+0x2c70], R41 ;  /* 0x002c702901007387 */ /* 0x000fe80000100800 */
[----:B------:R-:W4:Y:S01]  /*10280*/  LDL R56, [R1+0x2b0c] ;  /* 0x002b0c0001387983 */ /* 0x000f220000100800 */
[----:B------:R-:W-:-:S03]  /*10290*/  ISETP.GE.AND P4, PT, R60, RZ, PT ;  /* 0x000000ff3c00720c */ /* 0x000fc60003f86270 */
[----:B------:R-:W2:Y:S04]  /*102a0*/  LDL R60, [R1+0x2b08] ;  /* 0x002b0800013c7983 */ /* 0x000ea80000100800 */
[----:B------:R-:W3:Y:S04]  /*102b0*/  LDL R53, [R1+0x2b24] ;  /* 0x002b240001357983 */ /* 0x000ee80000100800 */
[----:B------:R-:W3:Y:S04]  /*102c0*/  LDL R28, [R1+0x2b00] ;  /* 0x002b0000011c7983 */ /* 0x000ee80000100800 */
[----:B------:R-:W3:Y:S04]  /*102d0*/  LDL R24, [R1+0x2b10] ;  /* 0x002b100001187983 */ /* 0x000ee80000100800 */
[----:B------:R-:W3:Y:S04]  /*102e0*/  LDL R27, [R1+0x2b04] ;  /* 0x002b0400011b7983 */ /* 0x000ee80000100800 */
[----:B------:R-:W3:Y:S04]  /*102f0*/  LDL R23, [R1+0x2b14] ;  /* 0x002b140001177983 */ /* 0x000ee80000100800 */
[----:B------:R-:W3:Y:S01]  /*10300*/  LDL R52, [R1+0x2b20] ;  /* 0x002b200001347983 */ /* 0x000ee20000100800 */
[----:B----4-:R-:W-:-:S03]  /*10310*/  IABS R25, R56 ;  /* 0x0000003800197213 */ /* 0x010fc60000000000 */
[----:B------:R-:W4:Y:S01]  /*10320*/  LDL R56, [R1+0x2b1c] ;  /* 0x002b1c0001387983 */ /* 0x000f220000100800 */
[----:B--2---:R-:W-:-:S03]  /*10330*/  IABS R26, R60 ;  /* 0x0000003c001a7213 */ /* 0x004fc60000000000 */
[----:B------:R-:W2:Y:S01]  /*10340*/  LDL R60, [R1+0x2b18] ;  /* 0x002b1800013c7983 */ /* 0x000ea20000100800 */
[----:B------:R-:W-:Y:S01]  /*10350*/  @!P4 IMAD.MOV R8, RZ, RZ, -R8 ;  /* 0x000000ffff08c224 */ /* 0x000fe200078e0a08 */
[----:B----4-:R-:W-:Y:S02]  /*10360*/  IABS R21, R56 ;  /* 0x0000003800157213 */ /* 0x010fe40000000000 */
[----:B------:R-:W1:Y:S01]  /*10370*/  LDL R56, [R1+0x2b2c] ;  /* 0x002b2c0001387983 */ /* 0x000e620000100800 */
[----:B--2---:R-:W-:-:S03]  /*10380*/  IABS R22, R60 ;  /* 0x0000003c00167213 */ /* 0x004fc60000000000 */
[----:B------:R-:W2:Y:S01]  /*10390*/  LDL R60, [R1+0x2b28] ;  /* 0x002b2800013c7983 */ /* 0x000ea20000100800 */
[----:B---3--:R-:W-:-:S03]  /*103a0*/  IABS R19, R53 ;  /* 0x0000003500137213 */ /* 0x008fc60000000000 */
[----:B------:R0:W-:Y:S04]  /*103b0*/  STL [R1+0x2e0], R8 ;  /* 0x0002e00801007387 */ /* 0x0001e80000100800 */
[----:B------:R-:W3:Y:S01]  /*103c0*/  LDL.LU R53, [R1+0x90] ;  /* 0x0000900001357983 */ /* 0x000ee20000300800 */
[----:B------:R-:W-:-:S04]  /*103d0*/  IMAD.HI.U32 R9, R2, R40, RZ ;  /* 0x0000002802097227 */ /* 0x000fc800078e00ff */
[----:B------:R-:W-:-:S04]  /*103e0*/  IMAD.HI.U32 R10, R2, R39, RZ ;  /* 0x00000027020a7227 */ /* 0x000fc800078e00ff */
[----:B------:R-:W-:-:S04]  /*103f0*/  IMAD.HI.U32 R12, R2, R38, RZ ;  /* 0x00000026020c7227 */ /* 0x000fc800078e00ff */
[----:B------:R-:W-:Y:S01]  /*10400*/  IMAD.HI.U32 R11, R2, R37, RZ ;  /* 0x00000025020b7227 */ /* 0x000fe200078e00ff */
[----:B------:R-:W-:Y:S01]  /*10410*/  IABS R32, R32 ;  /* 0x0000002000207213 */ /* 0x000fe20000000000 */
[----:B------:R-:W4:Y:S02]  /*10420*/  LDL R50, [R1+0x2b38] ;  /* 0x002b380001327983 */ /* 0x000f240000100800 */
[----:B------:R-:W-:-:S04]  /*10430*/  IMAD.MOV R9, RZ, RZ, -R9 ;  /* 0x000000ffff097224 */ /* 0x000fc800078e0a09 */
[----:B------:R-:W-:-:S05]  /*10440*/  IMAD R40, R59, R9, R40 ;  /* 0x000000093b287224 */ /* 0x000fca00078e0228 */
[C---:B------:R-:W-:Y:S01]  /*10450*/  ISETP.GT.U32.AND P0, PT, R59.reuse, R40, PT ;  /* 0x000000283b00720c */ /* 0x040fe20003f04070 */
[----:B------:R-:W-:Y:S02]  /*10460*/  IMAD.MOV R10, RZ, RZ, -R10 ;  /* 0x000000ffff0a7224 */ /* 0x000fe400078e0a0a */
[----:B------:R-:W-:Y:S02]  /*10470*/  IMAD.MOV R9, RZ, RZ, -R12 ;  /* 0x000000ffff097224 */ /* 0x000fe400078e0a0c */
[----:B------:R-:W-:-:S08]  /*10480*/  IMAD R39, R59, R10, R39 ;  /* 0x0000000a3b277224 */ /* 0x000fd000078e0227 */
[----:B------:R-:W-:Y:S01]  /*10490*/  @!P0 IMAD.IADD R40, R40, 0x1, -R59 ;  /* 0x0000000128288824 */ /* 0x000fe200078e0a3b */
[C---:B------:R-:W-:Y:S01]  /*104a0*/  ISETP.GT.U32.AND P1, PT, R59.reuse, R39, PT ;  /* 0x000000273b00720c */ /* 0x040fe20003f24070 */
[----:B------:R-:W-:-:S03]  /*104b0*/  IMAD R38, R59, R9, R38 ;  /* 0x000000093b267224 */ /* 0x000fc600078e0226 */
[C---:B------:R-:W-:Y:S01]  /*104c0*/  ISETP.GT.U32.AND P0, PT, R59.reuse, R40, PT ;  /* 0x000000283b00720c */ /* 0x040fe20003f04070 */
[----:B------:R-:W-:Y:S01]  /*104d0*/  IMAD.MOV R10, RZ, RZ, -R11 ;  /* 0x000000ffff0a7224 */ /* 0x000fe200078e0a0b */
[----:B------:R-:W-:-:S03]  /*104e0*/  ISETP.GT.U32.AND P2, PT, R59, R38, PT ;  /* 0x000000263b00720c */ /* 0x000fc60003f44070 */
[----:B------:R-:W-:-:S04]  /*104f0*/  IMAD R37, R59, R10, R37 ;  /* 0x0000000a3b257224 */ /* 0x000fc800078e0225 */
[----:B------:R-:W-:-:S04]  /*10500*/  @!P1 IMAD.IADD R39, R39, 0x1, -R59 ;  /* 0x0000000127279824 */ /* 0x000fc800078e0a3b */
[--C-:B------:R-:W-:Y:S01]  /*10510*/  @!P0 IMAD.IADD R40, R40, 0x1, -R59.reuse ;  /* 0x0000000128288824 */ /* 0x100fe200078e0a3b */
[C---:B------:R-:W-:Y:S01]  /*10520*/  ISETP.GT.U32.AND P0, PT, R59.reuse, R37, PT ;  /* 0x000000253b00720c */ /* 0x040fe20003f04070 */
[----:B------:R-:W-:Y:S01]  /*10530*/  @!P2 IMAD.IADD R38, R38, 0x1, -R59 ;  /* 0x000000012626a824 */ /* 0x000fe200078e0a3b */
[----:B------:R-:W-:Y:S01]  /*10540*/  ISETP.GT.U32.AND P1, PT, R59, R39, PT ;  /* 0x000000273b00720c */ /* 0x000fe20003f24070 */
[----:B------:R-:W-:-:S03]  /*10550*/  IMAD.HI.U32 R9, R2, R36, RZ ;  /* 0x0000002402097227 */ /* 0x000fc600078e00ff */
[----:B------:R-:W-:Y:S01]  /*10560*/  ISETP.GT.U32.AND P2, PT, R59, R38, PT ;  /* 0x000000263b00720c */ /* 0x000fe20003f44070 */
[----:B------:R-:W-:Y:S02]  /*10570*/  IMAD.MOV R9, RZ, RZ, -R9 ;  /* 0x000000ffff097224 */ /* 0x000fe400078e0a09 */
[----:B------:R-:W-:-:S04]  /*10580*/  IMAD.HI.U32 R11, R2, R35, RZ ;  /* 0x00000023020b7227 */ /* 0x000fc800078e00ff */
[----:B------:R-:W-:Y:S02]  /*10590*/  @!P0 IMAD.IADD R37, R37, 0x1, -R59 ;  /* 0x0000000125258824 */ /* 0x000fe400078e0a3b */
[C---:B------:R-:W-:Y:S02]  /*105a0*/  IMAD R36, R59.reuse, R9, R36 ;  /* 0x000000093b247224 */ /* 0x040fe400078e0224 */
[----:B------:R-:W-:Y:S01]  /*105b0*/  IMAD.MOV R9, RZ, RZ, -R11 ;  /* 0x000000ffff097224 */ /* 0x000fe200078e0a0b */
[----:B------:R-:W-:Y:S01]  /*105c0*/  ISETP.GT.U32.AND P0, PT, R59, R37, PT ;  /* 0x000000253b00720c */ /* 0x000fe20003f04070 */
[----:B------:R-:W-:-:S04]  /*105d0*/  IMAD.HI.U32 R10, R2, R34, RZ ;  /* 0x00000022020a7227 */ /* 0x000fc800078e00ff */
[----:B------:R-:W-:Y:S02]  /*105e0*/  IMAD R35, R59, R9, R35 ;  /* 0x000000093b237224 */ /* 0x000fe400078e0223 */
[--C-:B------:R-:W-:Y:S01]  /*105f0*/  @!P1 IMAD.IADD R39, R39, 0x1, -R59.reuse ;  /* 0x0000000127279824 */ /* 0x100fe200078e0a3b */
[C---:B------:R-:W-:Y:S01]  /*10600*/  ISETP.GT.U32.AND P1, PT, R59.reuse, R36, PT ;  /* 0x000000243b00720c */ /* 0x040fe20003f24070 */
[----:B------:R-:W-:Y:S02]  /*10610*/  IMAD.MOV R10, RZ, RZ, -R10 ;  /* 0x000000ffff0a7224 */ /* 0x000fe400078e0a0a */
[--C-:B------:R-:W-:Y:S01]  /*10620*/  @!P2 IMAD.IADD R38, R38, 0x1, -R59.reuse ;  /* 0x000000012626a824 */ /* 0x100fe200078e0a3b */
[C---:B------:R-:W-:Y:S01]  /*10630*/  ISETP.GT.U32.AND P2, PT, R59.reuse, R35, PT ;  /* 0x000000233b00720c */ /* 0x040fe20003f44070 */
[----:B------:R-:W-:Y:S02]  /*10640*/  IMAD R34, R59, R10, R34 ;  /* 0x0000000a3b227224 */ /* 0x000fe400078e0222 */
[----:B------:R-:W-:-:S03]  /*10650*/  @!P0 IMAD.IADD R37, R37, 0x1, -R59 ;  /* 0x0000000125258824 */ /* 0x000fc600078e0a3b */
[----:B------:R-:W-:-:S03]  /*10660*/  ISETP.GT.U32.AND P0, PT, R59, R34, PT ;  /* 0x000000223b00720c */ /* 0x000fc60003f04070 */
[----:B------:R-:W-:Y:S02]  /*10670*/  @!P1 IMAD.IADD R36, R36, 0x1, -R59 ;  /* 0x0000000124249824 */ /* 0x000fe400078e0a3b */
[----:B------:R-:W-:-:S03]  /*10680*/  IMAD.HI.U32 R12, R2, R33, RZ ;  /* 0x00000021020c7227 */ /* 0x000fc600078e00ff */
[----:B------:R-:W-:Y:S01]  /*10690*/  ISETP.GT.U32.AND P1, PT, R59, R36, PT ;  /* 0x000000243b00720c */ /* 0x000fe20003f24070 */
[----:B------:R-:W-:Y:S01]  /*106a0*/  @!P2 IMAD.IADD R35, R35, 0x1, -R59 ;  /* 0x000000012323a824 */ /* 0x000fe200078e0a3b */
[----:B------:R-:W-:Y:S01]  /*106b0*/  IABS R31, R31 ;  /* 0x0000001f001f7213 */ /* 0x000fe20000000000 */
[----:B------:R-:W-:Y:S02]  /*106c0*/  IMAD.MOV R11, RZ, RZ, -R12 ;  /* 0x000000ffff0b7224 */ /* 0x000fe400078e0a0c */
[----:B------:R-:W-:Y:S01]  /*106d0*/  IMAD.HI.U32 R9, R2, R32, RZ ;  /* 0x0000002002097227 */ /* 0x000fe200078e00ff */
[----:B------:R-:W-:-:S03]  /*106e0*/  ISETP.GT.U32.AND P2, PT, R59, R35, PT ;  /* 0x000000233b00720c */ /* 0x000fc60003f44070 */
[----:B------:R-:W-:Y:S01]  /*106f0*/  @!P0 IMAD.IADD R34, R34, 0x1, -R59 ;  /* 0x0000000122228824 */ /* 0x000fe200078e0a3b */
[----:B-1----:R-:W-:Y:S02]  /*10700*/  IABS R17, R56 ;  /* 0x0000003800117213 */ /* 0x002fe40000000000 */
[----:B------:R-:W4:Y:S01]  /*10710*/  LDL R56, [R1+0x2b34] ;  /* 0x002b340001387983 */ /* 0x000f220000100800 */
[C---:B------:R-:W-:Y:S01]  /*10720*/  IMAD R33, R59.reuse, R11, R33 ;  /* 0x0000000b3b217224 */ /* 0x040fe200078e0221 */
[----:B------:R-:W-:Y:S01]  /*10730*/  ISETP.GT.U32.AND P0, PT, R59, R34, PT ;  /* 0x000000223b00720c */ /* 0x000fe20003f04070 */
[----:B------:R-:W-:Y:S02]  /*10740*/  IMAD.MOV R9, RZ, RZ, -R9 ;  /* 0x000000ffff097224 */ /* 0x000fe400078e0a09 */
[----:B------:R-:W-:-:S04]  /*10750*/  IMAD.HI.U32 R10, R2, R31, RZ ;  /* 0x0000001f020a7227 */ /* 0x000fc800078e00ff */
[C---:B------:R-:W-:Y:S02]  /*10760*/  IMAD R32, R59.reuse, R9, R32 ;  /* 0x000000093b207224 */ /* 0x040fe400078e0220 */
[--C-:B------:R-:W-:Y:S01]  /*10770*/  @!P1 IMAD.IADD R36, R36, 0x1, -R59.reuse ;  /* 0x0000000124249824 */ /* 0x100fe200078e0a3b */
[----:B------:R-:W-:Y:S01]  /*10780*/  ISETP.GT.U32.AND P1, PT, R59, R33, PT ;  /* 0x000000213b00720c */ /* 0x000fe20003f24070 */
[----:B------:R-:W-:Y:S02]  /*10790*/  IMAD.MOV R10, RZ, RZ, -R10 ;  /* 0x000000ffff0a7224 */ /* 0x000fe400078e0a0a */
[----:B------:R-:W-:Y:S01]  /*107a0*/  @!P2 IMAD.IADD R35, R35, 0x1, -R59 ;  /* 0x000000012323a824 */ /* 0x000fe200078e0a3b */
[C---:B------:R-:W-:Y:S01]  /*107b0*/  ISETP.GT.U32.AND P2, PT, R59.reuse, R32, PT ;  /* 0x000000203b00720c */ /* 0x040fe20003f44070 */
[----:B------:R-:W-:Y:S02]  /*107c0*/  IMAD R31, R59, R10, R31 ;  /* 0x0000000a3b1f7224 */ /* 0x000fe400078e021f */
[----:B------:R-:W-:-:S03]  /*107d0*/  @!P0 IMAD.IADD R34, R34, 0x1, -R59 ;  /* 0x0000000122228824 */ /* 0x000fc600078e0a3b */
[----:B------:R-:W-:Y:S02]  /*107e0*/  ISETP.GT.U32.AND P0, PT, R59, R31, PT ;  /* 0x0000001f3b00720c */ /* 0x000fe40003f04070 */
[----:B------:R-:W-:Y:S01]  /*107f0*/  IABS R30, R30 ;  /* 0x0000001e001e7213 */ /* 0x000fe20000000000 */
[----:B------:R-:W-:Y:S01]  /*10800*/  @!P1 IMAD.IADD R33, R33, 0x1, -R59 ;  /* 0x0000000121219824 */ /* 0x000fe200078e0a3b */
[----:B------:R-:W-:-:S03]  /*10810*/  IABS R29, R29 ;  /* 0x0000001d001d7213 */ /* 0x000fc60000000000 */
[----:B------:R-:W-:Y:S01]  /*10820*/  @!P2 IMAD.IADD R32, R32, 0x1, -R59 ;  /* 0x000000012020a824 */ /* 0x000fe200078e0a3b */
[C---:B------:R-:W-:Y:S01]  /*10830*/  ISETP.GT.U32.AND P1, PT, R59.reuse, R33, PT ;  /* 0x000000213b00720c */ /* 0x040fe20003f24070 */
[C---:B------:R-:W-:Y:S01]  /*10840*/  IMAD.HI.U32 R11, R2.reuse, R30, RZ ;  /* 0x0000001e020b7227 */ /* 0x040fe200078e00ff */
[----:B------:R-:W-:Y:S02]  /*10850*/  IABS R28, R28 ;  /* 0x0000001c001c7213 */ /* 0x000fe40000000000 */
[----:B------:R-:W-:Y:S01]  /*10860*/  ISETP.GT.U32.AND P2, PT, R59, R32, PT ;  /* 0x000000203b00720c */ /* 0x000fe20003f44070 */
[----:B------:R-:W-:-:S04]  /*10870*/  IMAD.HI.U32 R12, R2, R29, RZ ;  /* 0x0000001d020c7227 */ /* 0x000fc800078e00ff */
[----:B------:R-:W-:Y:S02]  /*10880*/  IMAD.MOV R11, RZ, RZ, -R11 ;  /* 0x000000ffff0b7224 */ /* 0x000fe400078e0a0b */
[----:B------:R-:W-:Y:S02]  /*10890*/  @!P0 IMAD.IADD R31, R31, 0x1, -R59 ;  /* 0x000000011f1f8824 */ /* 0x000fe400078e0a3b */
[----:B------:R-:W-:Y:S02]  /*108a0*/  IMAD.MOV R12, RZ, RZ, -R12 ;  /* 0x000000ffff0c7224 */ /* 0x000fe400078e0a0c */
[C---:B------:R-:W-:Y:S01]  /*108b0*/  IMAD R30, R59.reuse, R11, R30 ;  /* 0x0000000b3b1e7224 */ /* 0x040fe200078e021e */
[----:B------:R-:W-:Y:S01]  /*108c0*/  ISETP.GT.U32.AND P0, PT, R59, R31, PT ;  /* 0x0000001f3b00720c */ /* 0x000fe20003f04070 */
[----:B------:R-:W-:-:S04]  /*108d0*/  IMAD.HI.U32 R9, R2, R28, RZ ;  /* 0x0000001c02097227 */ /* 0x000fc800078e00ff */
[----:B------:R-:W-:Y:S02]  /*108e0*/  IMAD R29, R59, R12, R29 ;  /* 0x0000000c3b1d7224 */ /* 0x000fe400078e021d */
[----:B------:R-:W-:Y:S01]  /*108f0*/  @!P1 IMAD.IADD R33, R33, 0x1, -R59 ;  /* 0x0000000121219824 */ /* 0x000fe200078e0a3b */
        /* <DEDUP_REMOVED lines=8> */
[----:B------:R-:W-:-:S04]  /*10980*/  IMAD.HI.U32 R10, R2, R26, RZ ;  /* 0x0000001a020a7227 */ /* 0x000fc800078e00ff */
[----:B------:R-:W-:Y:S01]  /*10990*/  @!P2 IMAD.IADD R29, R29, 0x1, -R59 ;  /* 0x000000011d1da824 */ /* 0x000fe200078e0a3b */
[----:B------:R-:W-:Y:S01]  /*109a0*/  ISETP.GT.U32.AND P2, PT, R59, R30, PT ;  /* 0x0000001e3b00720c */ /* 0x000fe20003f44070 */
[----:B------:R-:W-:Y:S01]  /*109b0*/  IMAD.HI.U32 R12, R2, R25, RZ ;  /* 0x00000019020c7227 */ /* 0x000fe200078e00ff */
[----:B------:R-:W-:-:S03]  /*109c0*/  IABS R24, R24 ;  /* 0x0000001800187213 */ /* 0x000fc60000000000 */
[----:B------:R-:W-:Y:S02]  /*109d0*/  IMAD.MOV R10, RZ, RZ, -R10 ;  /* 0x000000ffff0a7224 */ /* 0x000fe400078e0a0a */
[----:B------:R-:W-:Y:S02]  /*109e0*/  IMAD.MOV R9, RZ, RZ, -R12 ;  /* 0x000000ffff097224 */ /* 0x000fe400078e0a0c */
[----:B------:R-:W-:Y:S01]  /*109f0*/  @!P0 IMAD.IADD R28, R28, 0x1, -R59 ;  /* 0x000000011c1c8824 */ /* 0x000fe200078e0a3b */
[C---:B------:R-:W-:Y:S01]  /*10a00*/  ISETP.GT.U32.AND P0, PT, R59.reuse, R29, PT ;  /* 0x0000001d3b00720c */ /* 0x040fe20003f04070 */
[C---:B------:R-:W-:Y:S02]  /*10a10*/  IMAD R26, R59.reuse, R10, R26 ;  /* 0x0000000a3b1a7224 */ /* 0x040fe400078e021a */
[----:B------:R-:W-:Y:S02]  /*10a20*/  IMAD R25, R59, R9, R25 ;  /* 0x000000093b197224 */ /* 0x000fe400078e0219 */
[----:B------:R-:W-:-:S04]  /*10a30*/  IMAD.HI.U32 R9, R2, R24, RZ ;  /* 0x0000001802097227 */ /* 0x000fc800078e00ff */
[----:B------:R-:W-:Y:S01]  /*10a40*/  @!P2 IMAD.IADD R30, R30, 0x1, -R59 ;  /* 0x000000011e1ea824 */ /* 0x000fe200078e0a3b */
[----:B------:R-:W-:Y:S01]  /*10a50*/  ISETP.GT.U32.AND P2, PT, R59, R26, PT ;  /* 0x0000001a3b00720c */ /* 0x000fe20003f44070 */
[----:B------:R-:W-:Y:S02]  /*10a60*/  IMAD.MOV R9, RZ, RZ, -R9 ;  /* 0x000000ffff097224 */ /* 0x000fe400078e0a09 */
[----:B------:R-:W-:-:S04]  /*10a70*/  IMAD.HI.U32 R12, R2, R22, RZ ;  /* 0x00000016020c7227 */ /* 0x000fc800078e00ff */
[----:B------:R-:W-:Y:S02]  /*10a80*/  IMAD R24, R59, R9, R24 ;  /* 0x000000093b187224 */ /* 0x000fe400078e0218 */
[----:B------:R-:W-:Y:S02]  /*10a90*/  IMAD.MOV R9, RZ, RZ, -R12 ;  /* 0x000000ffff097224 */ /* 0x000fe400078e0a0c */
[--C-:B------:R-:W-:Y:S01]  /*10aa0*/  @!P0 IMAD.IADD R29, R29, 0x1, -R59.reuse ;  /* 0x000000011d1d8824 */ /* 0x100fe200078e0a3b */
[C---:B------:R-:W-:Y:S01]  /*10ab0*/  ISETP.GT.U32.AND P0, PT, R59.reuse, R25, PT ;  /* 0x000000193b00720c */ /* 0x040fe20003f04070 */
[C---:B------:R-:W-:Y:S01]  /*10ac0*/  IMAD R22, R59.reuse, R9, R22 ;  /* 0x000000093b167224 */ /* 0x040fe200078e0216 */
[----:B------:R-:W-:Y:S01]  /*10ad0*/  IABS R27, R27 ;  /* 0x0000001b001b7213 */ /* 0x000fe20000000000 */
[----:B------:R-:W-:Y:S01]  /*10ae0*/  @!P2 IMAD.IADD R26, R26, 0x1, -R59 ;  /* 0x000000011a1aa824 */ /* 0x000fe200078e0a3b */
[----:B------:R-:W-:Y:S02]  /*10af0*/  IABS R23, R23 ;  /* 0x0000001700177213 */ /* 0x000fe40000000000 */
[----:B------:R-:W-:Y:S01]  /*10b00*/  ISETP.GT.U32.AND P2, PT, R59, R22, PT ;  /* 0x000000163b00720c */ /* 0x000fe20003f44070 */
[----:B------:R-:W-:Y:S01]  /*10b10*/  IMAD.HI.U32 R11, R2, R27, RZ ;  /* 0x0000001b020b7227 */ /* 0x000fe200078e00ff */
[----:B------:R-:W-:-:S02]  /*10b20*/  IABS R20, R52 ;  /* 0x0000003400147213 */ /* 0x000fc40000000000 */
[----:B--2---:R-:W-:Y:S01]  /*10b30*/  IABS R18, R60 ;  /* 0x0000003c00127213 */ /* 0x004fe20000000000 */
[----:B------:R-:W-:Y:S01]  /*10b40*/  IMAD.MOV R11, RZ, RZ, -R11 ;  /* 0x000000ffff0b7224 */ /* 0x000fe200078e0a0b */
[----:B------:R-:W2:Y:S01]  /*10b50*/  LDL R60, [R1+0x2b30] ;  /* 0x002b3000013c7983 */ /* 0x000ea20000100800 */
[----:B------:R-:W-:Y:S01]  /*10b60*/  @!P0 IMAD.IADD R25, R25, 0x1, -R59 ;  /* 0x0000000119198824 */ /* 0x000fe200078e0a3b */
[----:B------:R-:W-:Y:S01]  /*10b70*/  ISETP.GT.U32.AND P0, PT, R59, R26, PT ;  /* 0x0000001a3b00720c */ /* 0x000fe20003f04070 */
[C---:B------:R-:W-:Y:S01]  /*10b80*/  IMAD.HI.U32 R10, R2.reuse, R23, RZ ;  /* 0x00000017020a7227 */ /* 0x040fe200078e00ff */
[----:B------:R-:W2:Y:S03]  /*10b90*/  LDL.LU R51, [R1+0x1144] ;  /* 0x0011440001337983 */ /* 0x000ea60000300800 */
[----:B------:R-:W-:-:S04]  /*10ba0*/  IMAD.HI.U32 R13, R2, R21, RZ ;  /* 0x00000015020d7227 */ /* 0x000fc800078e00ff */
[----:B0-----:R-:W-:-:S04]  /*10bb0*/  IMAD.HI.U32 R8, R2, R20, RZ ;  /* 0x0000001402087227 */ /* 0x001fc800078e00ff */
[C---:B------:R-:W-:Y:S02]  /*10bc0*/  IMAD R27, R59.reuse, R11, R27 ;  /* 0x0000000b3b1b7224 */ /* 0x040fe400078e021b */
[----:B------:R-:W-:Y:S02]  /*10bd0*/  IMAD.MOV R11, RZ, RZ, -R10 ;  /* 0x000000ffff0b7224 */ /* 0x000fe400078e0a0a */
[----:B------:R-:W-:Y:S02]  /*10be0*/  IMAD.MOV R10, RZ, RZ, -R13 ;  /* 0x000000ffff0a7224 */ /* 0x000fe400078e0a0d */
[----:B------:R-:W-:Y:S02]  /*10bf0*/  IMAD.MOV R8, RZ, RZ, -R8 ;  /* 0x000000ffff087224 */ /* 0x000fe400078e0a08 */
[----:B------:R-:W-:Y:S02]  /*10c00*/  @!P2 IMAD.IADD R22, R22, 0x1, -R59 ;  /* 0x000000011616a824 */ /* 0x000fe400078e0a3b */
[----:B------:R-:W-:-:S02]  /*10c10*/  IMAD R21, R59, R10, R21 ;  /* 0x0000000a3b157224 */ /* 0x000fc400078e0215 */
[C---:B------:R-:W-:Y:S02]  /*10c20*/  IMAD R20, R59.reuse, R8, R20 ;  /* 0x000000083b147224 */ /* 0x040fe400078e0214 */
[----:B------:R-:W-:Y:S01]  /*10c30*/  IMAD.HI.U32 R8, R2, R19, RZ ;  /* 0x0000001302087227 */ /* 0x000fe200078e00ff */
[----:B------:R-:W-:-:S03]  /*10c40*/  ISETP.GT.U32.AND P2, PT, R59, R22, PT ;  /* 0x000000163b00720c */ /* 0x000fc60003f44070 */
[----:B------:R-:W-:Y:S01]  /*10c50*/  @!P0 IMAD.IADD R26, R26, 0x1, -R59 ;  /* 0x000000011a1a8824 */ /* 0x000fe200078e0a3b */
[C---:B------:R-:W-:Y:S01]  /*10c60*/  ISETP.GT.U32.AND P0, PT, R59.reuse, R21, PT ;  /* 0x000000153b00720c */ /* 0x040fe20003f04070 */
[----:B------:R-:W-:Y:S02]  /*10c70*/  IMAD.MOV R8, RZ, RZ, -R8 ;  /* 0x000000ffff087224 */ /* 0x000fe400078e0a08 */
[----:B------:R-:W-:Y:S02]  /*10c80*/  @!P3 IMAD.MOV R7, RZ, RZ, -R7 ;  /* 0x000000ffff07b224 */ /* 0x000fe400078e0a07 */
[----:B------:R-:W-:Y:S02]  /*10c90*/  IMAD R19, R59, R8, R19 ;  /* 0x000000083b137224 */ /* 0x000fe400078e0213 */
[----:B------:R-:W-:Y:S01]  /*10ca0*/  IMAD.MOV.U32 R8, RZ, RZ, R6 ;  /* 0x000000ffff087224 */ /* 0x000fe200078e0006 */
[----:B------:R0:W-:Y:S01]  /*10cb0*/  STL [R1+0x2dc], R7 ;  /* 0x0002dc0701007387 */ /* 0x0001e20000100800 */
[----:B------:R-:W-:-:S02]  /*10cc0*/  @!P2 IMAD.IADD R22, R22, 0x1, -R59 ;  /* 0x000000011616a824 */ /* 0x000fc400078e0a3b */
[----:B------:R-:W-:Y:S01]  /*10cd0*/  @!P5 IMAD.MOV R8, RZ, RZ, -R8 ;  /* 0x000000ffff08d224 */ /* 0x000fe200078e0a08 */
[----:B---3--:R-:W-:Y:S01]  /*10ce0*/  ISETP.GE.AND P2, PT, R53, RZ, PT ;  /* 0x000000ff3500720c */ /* 0x008fe20003f46270 */
[----:B------:R-:W3:Y:S01]  /*10cf0*/  LDL.LU R52, [R1+0x1148] ;  /* 0x0011480001347983 */ /* 0x000ee20000300800 */
[----:B------:R-:W-:Y:S01]  /*10d00*/  @!P0 IMAD.IADD R21, R21, 0x1, -R59 ;  /* 0x0000000115158824 */ /* 0x000fe200078e0a3b */
[----:B------:R-:W-:Y:S02]  /*10d10*/  ISETP.GE.AND P0, PT, R57, RZ, PT ;  /* 0x000000ff3900720c */ /* 0x000fe40003f06270 */
[----:B------:R-:W3:Y:S04]  /*10d20*/  LDL R53, [R1+0x2b3c] ;  /* 0x002b3c0001357983 */ /* 0x000ee80000100800 */
[----:B------:R1:W-:Y:S04]  /*10d30*/  STL [R1+0x2d8], R8 ;  /* 0x0002d80801007387 */ /* 0x0003e80000100800 */
[----:B------:R-:W3:Y:S01]  /*10d40*/  LDL R57, [R1+0x2b44] ;  /* 0x002b440001397983 */ /* 0x000ee20000100800 */
[----:B----4-:R-:W-:-:S03]  /*10d50*/  IABS R15, R56 ;  /* 0x00000038000f7213 */ /* 0x010fc60000000000 */
[----:B------:R-:W4:Y:S01]  /*10d60*/  LDL R56, [R1+0x2b48] ;  /* 0x002b480001387983 */ /* 0x000f220000100800 */
[----:B------:R-:W-:-:S13]  /*10d70*/  ISETP.GT.U32.AND P1, PT, R59, R27, PT ;  /* 0x0000001b3b00720c */ /* 0x000fda0003f24070 */
[----:B------:R-:W-:Y:S01]  /*10d80*/  @!P1 IMAD.IADD R27, R27, 0x1, -R59 ;  /* 0x000000011b1b9824 */ /* 0x000fe200078e0a3b */
[----:B------:R-:W-:-:S04]  /*10d90*/  ISETP.GT.U32.AND P1, PT, R59, R28, PT ;  /* 0x0000001c3b00720c */ /* 0x000fc80003f24070 */
[----:B------:R-:W-:-:S09]  /*10da0*/  ISETP.GT.U32.AND P4, PT, R59, R27, PT ;  /* 0x0000001b3b00720c */ /* 0x000fd20003f84070 */
[----:B------:R-:W-:Y:S01]  /*10db0*/  @!P1 IMAD.IADD R28, R28, 0x1, -R59 ;  /* 0x000000011c1c9824 */ /* 0x000fe200078e0a3b */
[C---:B------:R-:W-:Y:S01]  /*10dc0*/  ISETP.GT.U32.AND P1, PT, R59.reuse, R24, PT ;  /* 0x000000183b00720c */ /* 0x040fe20003f24070 */
[----:B------:R-:W-:Y:S02]  /*10dd0*/  IMAD R23, R59, R11, R23 ;  /* 0x0000000b3b177224 */ /* 0x000fe400078e0217 */
[----:B------:R-:W-:-:S10]  /*10de0*/  @!P4 IMAD.IADD R27, R27, 0x1, -R59 ;  /* 0x000000011b1bc824 */ /* 0x000fd400078e0a3b */
[----:B------:R-:W-:Y:S01]  /*10df0*/  @!P1 IMAD.IADD R24, R24, 0x1, -R59 ;  /* 0x0000000118189824 */ /* 0x000fe200078e0a3b */
[C---:B------:R-:W-:Y:S02]  /*10e00*/  ISETP.GT.U32.AND P1, PT, R59.reuse, R25, PT ;  /* 0x000000193b00720c */ /* 0x040fe40003f24070 */
[----:B------:R-:W-:Y:S01]  /*10e10*/  ISETP.GT.U32.AND P4, PT, R59, R23, PT ;  /* 0x000000173b00720c */ /* 0x000fe20003f84070 */
[----:B------:R-:W-:-:S10]  /*10e20*/  IMAD.HI.U32 R9, R2, R18, RZ ;  /* 0x0000001202097227 */ /* 0x000fd400078e00ff */
[--C-:B------:R-:W-:Y:S01]  /*10e30*/  @!P1 IMAD.IADD R25, R25, 0x1, -R59.reuse ;  /* 0x0000000119199824 */ /* 0x100fe200078e0a3b */
[----:B------:R-:W-:Y:S01]  /*10e40*/  ISETP.GT.U32.AND P1, PT, R59, R20, PT ;  /* 0x000000143b00720c */ /* 0x000fe20003f24070 */
[----:B------:R-:W-:Y:S02]  /*10e50*/  @!P4 IMAD.IADD R23, R23, 0x1, -R59 ;  /* 0x000000011717c824 */ /* 0x000fe400078e0a3b */
[----:B0-----:R-:W-:Y:S01]  /*10e60*/  IMAD.MOV R7, RZ, RZ, -R9 ;  /* 0x000000ffff077224 */ /* 0x001fe200078e0a09 */
[C---:B------:R-:W-:Y:S02]  /*10e70*/  ISETP.GT.U32.AND P4, PT, R59.reuse, R24, PT ;  /* 0x000000183b00720c */ /* 0x040fe40003f84070 */
[C---:B------:R-:W-:Y:S01]  /*10e80*/  ISETP.GT.U32.AND P3, PT, R59.reuse, R23, PT ;  /* 0x000000173b00720c */ /* 0x040fe20003f64070 */
[----:B------:R-:W-:Y:S02]  /*10e90*/  IMAD R18, R59, R7, R18 ;  /* 0x000000073b127224 */ /* 0x000fe400078e0212 */
[----:B------:R-:W-:-:S04]  /*10ea0*/  IMAD.HI.U32 R7, R2, R17, RZ ;  /* 0x0000001102077227 */ /* 0x000fc800078e00ff */
[----:B------:R-:W-:Y:S01]  /*10eb0*/  @!P1 IMAD.IADD R20, R20, 0x1, -R59 ;  /* 0x0000000114149824 */ /* 0x000fe200078e0a3b */
[----:B------:R-:W-:Y:S01]  /*10ec0*/  ISETP.GT.U32.AND P1, PT, R59, R21, PT ;  /* 0x000000153b00720c */ /* 0x000fe20003f24070 */
[----:B------:R-:W-:-:S04]  /*10ed0*/  IMAD.MOV R7, RZ, RZ, -R7 ;  /* 0x000000ffff077224 */ /* 0x000fc800078e0a07 */
[----:B------:R-:W-:Y:S02]  /*10ee0*/  IMAD R17, R59, R7, R17 ;  /* 0x000000073b117224 */ /* 0x000fe400078e0211 */
[--C-:B------:R-:W-:Y:S01]  /*10ef0*/  @!P3 IMAD.IADD R23, R23, 0x1, -R59.reuse ;  /* 0x000000011717b824 */ /* 0x100fe200078e0a3b */
[C---:B------:R-:W-:Y:S01]  /*10f00*/  ISETP.GT.U32.AND P3, PT, R59.reuse, R18, PT ;  /* 0x000000123b00720c */ /* 0x040fe20003f64070 */
[----:B------:R-:W-:Y:S01]  /*10f10*/  @!P4 IMAD.IADD R24, R24, 0x1, -R59 ;  /* 0x000000011818c824 */ /* 0x000fe200078e0a3b */
[----:B------:R-:W-:-:S03]  /*10f20*/  ISETP.GT.U32.AND P4, PT, R59, R19, PT ;  /* 0x000000133b00720c */ /* 0x000fc60003f84070 */
[----:B------:R-:W-:Y:S01]  /*10f30*/  @!P1 IMAD.IADD R21, R21, 0x1, -R59 ;  /* 0x0000000115159824 */ /* 0x000fe200078e0a3b */
[----:B------:R-:W-:Y:S01]  /*10f40*/  ISETP.GT.U32.AND P1, PT, R59, R17, PT ;  /* 0x000000113b00720c */ /* 0x000fe20003f24070 */
[----:B-1----:R-:W-:-:S04]  /*10f50*/  IMAD.MOV.U32 R8, RZ, RZ, R5 ;  /* 0x000000ffff087224 */ /* 0x002fc800078e0005 */
[----:B------:R-:W-:Y:S02]  /*10f60*/  @!P6 IMAD.MOV R8, RZ, RZ, -R8 ;  /* 0x000000ffff08e224 */ /* 0x000fe400078e0a08 */
[--C-:B------:R-:W-:Y:S01]  /*10f70*/  @!P3 IMAD.IADD R18, R18, 0x1, -R59.reuse ;  /* 0x000000011212b824 */ /* 0x100fe200078e0a3b */
[----:B--2---:R-:W-:Y:S02]  /*10f80*/  IABS R16, R60 ;  /* 0x0000003c00107213 */ /* 0x004fe40000000000 */
[----:B------:R-:W2:Y:S04]  /*10f90*/  LDL R60, [R1+0x2b40] ;  /* 0x002b4000013c7983 */ /* 0x000ea80000100800 */
[----:B------:R-:W2:Y:S01]  /*10fa0*/  LDL.LU R61, [R1+0x78] ;  /* 0x00007800013d7983 */ /* 0x000ea20000300800 */
[--C-:B------:R-:W-:Y:S01]  /*10fb0*/  @!P4 IMAD.IADD R19, R19, 0x1, -R59.reuse ;  /* 0x000000011313c824 */ /* 0x100fe200078e0a3b */
[----:B------:R-:W-:Y:S01]  /*10fc0*/  ISETP.GT.U32.AND P4, PT, R59, R20, PT ;  /* 0x000000143b00720c */ /* 0x000fe20003f84070 */
[----:B------:R-:W-:Y:S01]  /*10fd0*/  @!P1 IMAD.IADD R17, R17, 0x1, -R59 ;  /* 0x0000000111119824 */ /* 0x000fe200078e0a3b */
[----:B------:R-:W-:-:S02]  /*10fe0*/  ISETP.GE.AND P1, PT, R58, RZ, PT ;  /* 0x000000ff3a00720c */ /* 0x000fc40003f26270 */
[----:B------:R-:W-:Y:S01]  /*10ff0*/  ISETP.GT.U32.AND P3, PT, R59, R18, PT ;  /* 0x000000123b00720c */ /* 0x000fe20003f64070 */
[----:B------:R-:W2:Y:S04]  /*11000*/  LDL R58, [R1+0x2b4c] ;  /* 0x002b4c00013a7983 */ /* 0x000ea80000100800 */
[----:B------:R0:W-:Y:S01]  /*11010*/  STL [R1+0x2d4], R8 ;  /* 0x0002d40801007387 */ /* 0x0001e20000100800 */
[----:B------:R-:W-:Y:S01]  /*11020*/  IMAD.MOV.U32 R41, RZ, RZ, R3 ;  /* 0x000000ffff297224 */ /* 0x000fe200078e0003 */
[----:B------:R-:W-:-:S03]  /*11030*/  IABS R14, R50 ;  /* 0x00000032000e7213 */ /* 0x000fc60000000000 */
[----:B------:R-:W-:Y:S02]  /*11040*/  @!P2 IMAD.MOV R41, RZ, RZ, -R41 ;  /* 0x000000ffff29a224 */ /* 0x000fe400078e0a29 */
[--C-:B------:R-:W-:Y:S01]  /*11050*/  @!P4 IMAD.IADD R20, R20, 0x1, -R59.reuse ;  /* 0x000000011414c824 */ /* 0x100fe200078e0a3b */
[----:B------:R-:W-:Y:S01]  /*11060*/  ISETP.GE.AND P4, PT, R51, RZ, PT ;  /* 0x000000ff3300720c */ /* 0x000fe20003f86270 */
[----:B------:R-:W-:Y:S01]  /*11070*/  @!P3 IMAD.IADD R18, R18, 0x1, -R59 ;  /* 0x000000011212b824 */ /* 0x000fe200078e0a3b */
[----:B---3--:R-:W-:Y:S02]  /*11080*/  IABS R11, R57 ;  /* 0x00000039000b7213 */ /* 0x008fe40000000000 */
[----:B------:R-:W3:Y:S01]  /*11090*/  LDL R57, [R1+0x2b50] ;  /* 0x002b500001397983 */ /* 0x000ee20000100800 */
[----:B------:R-:W-:Y:S02]  /*110a0*/  ISETP.GE.AND P3, PT, R52, RZ, PT ;  /* 0x000000ff3400720c */ /* 0x000fe40003f66270 */
[----:B------:R-:W-:-:S02]  /*110b0*/  IABS R13, R53 ;  /* 0x00000035000d7213 */ /* 0x000fc40000000000 */
[----:B----4-:R-:W-:Y:S02]  /*110c0*/  IABS R10, R56 ;  /* 0x00000038000a7213 */ /* 0x010fe40000000000 */
[----:B------:R-:W4:Y:S04]  /*110d0*/  LDL R56, [R1+0x2b54] ;  /* 0x002b540001387983 */ /* 0x000f280000100800 */
[----:B------:R-:W4:Y:S04]  /*110e0*/  LDL.LU R50, [R1+0x1150] ;  /* 0x0011500001327983 */ /* 0x000f280000300800 */
[----:B------:R-:W4:Y:S04]  /*110f0*/  LDL.LU R51, [R1+0x1154] ;  /* 0x0011540001337983 */ /* 0x000f280000300800 */
[----:B------:R1:W-:Y:S04]  /*11100*/  STL [R1+0x2d0], R41 ;  /* 0x0002d02901007387 */ /* 0x0003e80000100800 */
[----:B------:R-:W4:Y:S04]  /*11110*/  LDL.LU R52, [R1+0x1158] ;  /* 0x0011580001347983 */ /* 0x000f280000300800 */
[----:B------:R-:W4:Y:S01]  /*11120*/  LDL R53, [R1+0x2b58] ;  /* 0x002b580001357983 */ /* 0x000f220000100800 */
[----:B------:R-:W-:-:S04]  /*11130*/  IMAD.HI.U32 R6, R2, R16, RZ ;  /* 0x0000001002067227 */ /* 0x000fc800078e00ff */
[----:B------:R-:W-:Y:S02]  /*11140*/  IMAD.MOV R6, RZ, RZ, -R6 ;  /* 0x000000ffff067224 */ /* 0x000fe400078e0a06 */
[----:B------:R-:W-:-:S04]  /*11150*/  IMAD.HI.U32 R7, R2, R15, RZ ;  /* 0x0000000f02077227 */ /* 0x000fc800078e00ff */
[----:B------:R-:W-:Y:S02]  /*11160*/  IMAD R16, R59, R6, R16 ;  /* 0x000000063b107224 */ /* 0x000fe400078e0210 */
        /* <DEDUP_REMOVED lines=9> */
[----:B------:R-:W-:Y:S01]  /*11200*/  @!P0 IMAD.MOV R4, RZ, RZ, -R4 ;  /* 0x000000ffff048224 */ /* 0x000fe200078e0a04 */
[----:B--2---:R-:W-:Y:S02]  /*11210*/  IABS R12, R60 ;  /* 0x0000003c000c7213 */ /* 0x004fe40000000000 */
[----:B------:R-:W-:-:S03]  /*11220*/  IABS R60, R61 ;  /* 0x0000003d003c7213 */ /* 0x000fc60000000000 */
[----:B------:R-:W-:Y:S01]  /*11230*/  IMAD.HI.U32 R6, R2, R12, RZ ;  /* 0x0000000c02067227 */ /* 0x000fe200078e00ff */
[----:B0-----:R-:W0:Y:S03]  /*11240*/  I2F.RP R8, R60 ;  /* 0x0000003c00087306 */ /* 0x001e260000209400 */
[----:B------:R-:W-:-:S04]  /*11250*/  IMAD.MOV R5, RZ, RZ, -R6 ;  /* 0x000000ffff057224 */ /* 0x000fc800078e0a06 */
[----:B------:R-:W-:Y:S02]  /*11260*/  IMAD R12, R59, R5, R12 ;  /* 0x000000053b0c7224 */ /* 0x000fe400078e020c */
[----:B------:R-:W-:-:S04]  /*11270*/  IMAD.MOV R5, RZ, RZ, -R7 ;  /* 0x000000ffff057224 */ /* 0x000fc800078e0a07 */
[----:B------:R-:W-:Y:S02]  /*11280*/  IMAD R11, R59, R5, R11 ;  /* 0x000000053b0b7224 */ /* 0x000fe400078e020b */
[----:B0-----:R3:W0:Y:S01]  /*11290*/  MUFU.RCP R5, R8 ;  /* 0x0000000800057308 */ /* 0x0016220000001000 */
[----:B------:R-:W-:Y:S01]  /*112a0*/  IMAD.HI.U32 R6, R2, R10, RZ ;  /* 0x0000000a02067227 */ /* 0x000fe200078e00ff */
[----:B------:R-:W-:Y:S02]  /*112b0*/  IABS R9, R58 ;  /* 0x0000003a00097213 */ /* 0x000fe40000000000 */
[----:B------:R-:W2:Y:S01]  /*112c0*/  LDL R58, [R1+0x2b5c] ;  /* 0x002b5c00013a7983 */ /* 0x000ea20000100800 */
[----:B------:R-:W-:-:S04]  /*112d0*/  IMAD.MOV R6, RZ, RZ, -R6 ;  /* 0x000000ffff067224 */ /* 0x000fc800078e0a06 */
[----:B------:R-:W-:Y:S01]  /*112e0*/  IMAD R10, R59, R6, R10 ;  /* 0x000000063b0a7224 */ /* 0x000fe200078e020a */
[----:B---3--:R-:W-:Y:S02]  /*112f0*/  IABS R8, R57 ;  /* 0x0000003900087213 */ /* 0x008fe40000000000 */
[----:B------:R-:W3:Y:S04]  /*11300*/  LDL R57, [R1+0x2a34] ;  /* 0x002a340001397983 */ /* 0x000ee80000100800 */
[----:B------:R0:W-:Y:S04]  /*11310*/  STL [R1+0x2cc], R4 ;  /* 0x0002cc0401007387 */ /* 0x0001e80000100800 */
[----:B-1----:R-:W3:Y:S04]  /*11320*/  LDL R41, [R1+0x1134] ;  /* 0x0011340001297983 */ /* 0x002ee80000100800 */
[----:B------:R-:W3:Y:S01]  /*11330*/  LDL R42, [R1+0x1138] ;  /* 0x00113800012a7983 */ /* 0x000ee20000100800 */
[----:B0-----:R-:W-:-:S03]  /*11340*/  VIADD R4, R5, 0xffffffe ;  /* 0x0ffffffe05047836 */ /* 0x001fc60000000000 */
[----:B------:R-:W3:Y:S01]  /*11350*/  LDL R43, [R1+0x113c] ;  /* 0x00113c00012b7983 */ /* 0x000ee20000100800 */
[----:B------:R0:W1:Y:S03]  /*11360*/  F2I.FTZ.U32.TRUNC.NTZ R5, R4 ;  /* 0x0000000400057305 */ /* 0x000066000021f000 */
[----:B------:R-:W3:Y:S01]  /*11370*/  LDL R44, [R1+0x1130] ;  /* 0x00113000012c7983 */ /* 0x000ee20000100800 */
[----:B----4-:R-:W-:-:S03]  /*11380*/  IABS R7, R56 ;  /* 0x0000003800077213 */ /* 0x010fc60000000000 */
[----:B------:R-:W4:Y:S02]  /*11390*/  LDL R56, [R1+0x2a38] ;  /* 0x002a380001387983 */ /* 0x000f240000100800 */
[----:B------:R-:W-:-:S04]  /*113a0*/  IMAD.HI.U32 R6, R2, R7, RZ ;  /* 0x0000000702067227 */ /* 0x000fc800078e00ff */
[----:B0-----:R-:W-:Y:S01]  /*113b0*/  IMAD.MOV R4, RZ, RZ, -R6 ;  /* 0x000000ffff047224 */ /* 0x001fe200078e0a06 */
[----:B------:R-:W-:Y:S02]  /*113c0*/  IABS R6, R53 ;  /* 0x0000003500067213 */ /* 0x000fe40000000000 */
[----:B------:R-:W4:Y:S01]  /*113d0*/  LDL R53, [R1+0x70] ;  /* 0x0000700001357983 */ /* 0x000f220000100800 */
[----:B------:R-:W-:-:S13]  /*113e0*/  ISETP.GT.U32.AND P5, PT, R59, R19, PT ;  /* 0x000000133b00720c */ /* 0x000fda0003fa4070 */
[----:B------:R-:W-:Y:S01]  /*113f0*/  @!P5 IMAD.IADD R19, R19, 0x1, -R59 ;  /* 0x000000011313d824 */ /* 0x000fe200078e0a3b */
[C---:B------:R-:W-:Y:S02]  /*11400*/  ISETP.GT.U32.AND P5, PT, R59.reuse, R16, PT ;  /* 0x000000103b00720c */ /* 0x040fe40003fa4070 */
[----:B------:R-:W-:-:S11]  /*11410*/  ISETP.GT.U32.AND P6, PT, R59, R17, PT ;  /* 0x000000113b00720c */ /* 0x000fd60003fc4070 */
[----:B------:R-:W-:-:S05]  /*11420*/  @!P5 IMAD.IADD R16, R16, 0x1, -R59 ;  /* 0x000000011010d824 */ /* 0x000fca00078e0a3b */
[----:B------:R-:W-:Y:S01]  /*11430*/  ISETP.GT.U32.AND P5, PT, R59, R16, PT ;  /* 0x000000103b00720c */ /* 0x000fe20003fa4070 */
[----:B------:R-:W-:Y:S01]  /*11440*/  @!P6 IMAD.IADD R17, R17, 0x1, -R59 ;  /* 0x000000011111e824 */ /* 0x000fe200078e0a3b */
[----:B------:R-:W-:-:S11]  /*11450*/  ISETP.GT.U32.AND P6, PT, R59, R15, PT ;  /* 0x0000000f3b00720c */ /* 0x000fd60003fc4070 */
[--C-:B------:R-:W-:Y:S01]  /*11460*/  @!P5 IMAD.IADD R16, R16, 0x1, -R59.reuse ;  /* 0x000000011010d824 */ /* 0x100fe200078e0a3b */
[----:B------:R-:W-:Y:S01]  /*11470*/  ISETP.GT.U32.AND P5, PT, R59, R14, PT ;  /* 0x0000000e3b00720c */ /* 0x000fe20003fa4070 */
[----:B------:R-:W-:Y:S01]  /*11480*/  @!P6 IMAD.IADD R15, R15, 0x1, -R59 ;  /* 0x000000010f0fe824 */ /* 0x000fe200078e0a3b */
[----:B------:R-:W-:-:S11]  /*11490*/  ISETP.GT.U32.AND P6, PT, R59, R13, PT ;  /* 0x0000000d3b00720c */ /* 0x000fd60003fc4070 */
[--C-:B------:R-:W-:Y:S01]  /*114a0*/  @!P5 IMAD.IADD R14, R14, 0x1, -R59.reuse ;  /* 0x000000010e0ed824 */ /* 0x100fe200078e0a3b */
[----:B------:R-:W-:Y:S01]  /*114b0*/  ISETP.GT.U32.AND P5, PT, R59, R12, PT ;  /* 0x0000000c3b00720c */ /* 0x000fe20003fa4070 */
[----:B------:R-:W-:Y:S01]  /*114c0*/  @!P6 IMAD.IADD R13, R13, 0x1, -R59 ;  /* 0x000000010d0de824 */ /* 0x000fe200078e0a3b */
[C---:B------:R-:W-:Y:S01]  /*114d0*/  ISETP.GT.U32.AND P6, PT, R59.reuse, R15, PT ;  /* 0x0000000f3b00720c */ /* 0x040fe20003fc4070 */
[----:B------:R-:W-:Y:S01]  /*114e0*/  IMAD.HI.U32 R3, R2, R9, RZ ;  /* 0x0000000902037227 */ /* 0x000fe200078e00ff */
[----:B------:R-:W-:-:S03]  /*114f0*/  ISETP.GT.U32.AND P2, PT, R59, R14, PT ;  /* 0x0000000e3b00720c */ /* 0x000fc60003f44070 */
[----:B------:R-:W-:-:S06]  /*11500*/  IMAD.MOV R3, RZ, RZ, -R3 ;  /* 0x000000ffff037224 */ /* 0x000fcc00078e0a03 */
[----:B------:R-:W-:Y:S02]  /*11510*/  @!P5 IMAD.IADD R12, R12, 0x1, -R59 ;  /* 0x000000010c0cd824 */ /* 0x000fe400078e0a3b */
[----:B------:R-:W-:-:S03]  /*11520*/  IMAD R9, R59, R3, R9 ;  /* 0x000000033b097224 */ /* 0x000fc600078e0209 */
[----:B------:R-:W-:Y:S01]  /*11530*/  ISETP.GT.U32.AND P0, PT, R59, R12, PT ;  /* 0x0000000c3b00720c */ /* 0x000fe20003f04070 */
[----:B------:R-:W-:-:S04]  /*11540*/  IMAD.HI.U32 R3, R2, R8, RZ ;  /* 0x0000000802037227 */ /* 0x000fc800078e00ff */
[----:B------:R-:W-:Y:S01]  /*11550*/  @!P6 IMAD.IADD R15, R15, 0x1, -R59 ;  /* 0x000000010f0fe824 */ /* 0x000fe200078e0a3b */
[C---:B------:R-:W-:Y:S01]  /*11560*/  ISETP.GT.U32.AND P6, PT, R59.reuse, R11, PT ;  /* 0x0000000b3b00720c */ /* 0x040fe20003fc4070 */
[----:B------:R-:W-:Y:S02]  /*11570*/  IMAD.MOV R3, RZ, RZ, -R3 ;  /* 0x000000ffff037224 */ /* 0x000fe400078e0a03 */
[--C-:B------:R-:W-:Y:S02]  /*11580*/  @!P2 IMAD.IADD R14, R14, 0x1, -R59.reuse ;  /* 0x000000010e0ea824 */ /* 0x100fe400078e0a3b */
[C---:B------:R-:W-:Y:S01]  /*11590*/  IMAD R8, R59.reuse, R3, R8 ;  /* 0x000000033b087224 */ /* 0x040fe200078e0208 */
[C---:B------:R-:W-:Y:S01]  /*115a0*/  ISETP.GT.U32.AND P2, PT, R59.reuse, R10, PT ;  /* 0x0000000a3b00720c */ /* 0x040fe20003f44070 */
[----:B------:R-:W-:Y:S01]  /*115b0*/  @!P0 IMAD.IADD R12, R12, 0x1, -R59 ;  /* 0x000000010c0c8824 */ /* 0x000fe200078e0a3b */
[----:B------:R-:W-:Y:S01]  /*115c0*/  ISETP.GE.AND P0, PT, R50, RZ, PT ;  /* 0x000000ff3200720c */ /* 0x000fe20003f06270 */
[----:B------:R-:W-:-:S02]  /*115d0*/  IMAD R7, R59, R4, R7 ;  /* 0x000000043b077224 */ /* 0x000fc400078e0207 */
[----:B------:R-:W-:Y:S02]  /*115e0*/  IMAD.MOV.U32 R4, RZ, RZ, RZ ;  /* 0x000000ffff047224 */ /* 0x000fe400078e00ff */
[----:B------:R-:W-:Y:S01]  /*115f0*/  @!P6 IMAD.IADD R11, R11, 0x1, -R59 ;  /* 0x000000010b0be824 */ /* 0x000fe200078e0a3b */
[----:B------:R-:W-:-:S05]  /*11600*/  ISETP.GE.AND P6, PT, R51, RZ, PT ;  /* 0x000000ff3300720c */ /* 0x000fca0003fc6270 */
[----:B------:R-:W-:Y:S01]  /*11610*/  @!P2 IMAD.IADD R10, R10, 0x1, -R59 ;  /* 0x000000010a0aa824 */ /* 0x000fe200078e0a3b */
[----:B------:R-:W-:Y:S02]  /*11620*/  ISETP.GE.AND P2, PT, R52, RZ, PT ;  /* 0x000000ff3400720c */ /* 0x000fe40003f46270 */
[----:B--2---:R-:W-:-:S05]  /*11630*/  IABS R3, R58 ;  /* 0x0000003a00037213 */ /* 0x004fca0000000000 */
[----:B------:R-:W-:-:S04]  /*11640*/  IMAD.HI.U32 R51, R2, R3, RZ ;  /* 0x0000000302337227 */ /* 0x000fc800078e00ff */
[----:B------:R-:W-:Y:S02]  /*11650*/  IMAD.MOV R51, RZ, RZ, -R51 ;  /* 0x000000ffff337224 */ /* 0x000fe400078e0a33 */
[----:B------:R-:W-:Y:S01]  /*11660*/  IMAD.HI.U32 R52, R2, R6, RZ ;  /* 0x0000000602347227 */ /* 0x000fe200078e00ff */
[----:B---3--:R-:W-:-:S05]  /*11670*/  IABS R57, R57 ;  /* 0x0000003900397213 */ /* 0x008fca0000000000 */
[----:B------:R-:W-:-:S04]  /*11680*/  IMAD.HI.U32 R50, R2, R57, RZ ;  /* 0x0000003902327227 */ /* 0x000fc800078e00ff */
[----:B------:R-:W-:Y:S02]  /*11690*/  IMAD.MOV R50, RZ, RZ, -R50 ;  /* 0x000000ffff327224 */ /* 0x000fe400078e0a32 */
[----:B------:R-:W-:-:S04]  /*116a0*/  IMAD.MOV R52, RZ, RZ, -R52 ;  /* 0x000000ffff347224 */ /* 0x000fc800078e0a34 */
[----:B------:R-:W-:Y:S01]  /*116b0*/  IMAD R6, R59, R52, R6 ;  /* 0x000000343b067224 */ /* 0x000fe200078e0206 */
[----:B----4-:R-:W-:Y:S01]  /*116c0*/  IABS R58, R56 ;  /* 0x00000038003a7213 */ /* 0x010fe20000000000 */
[----:B-1----:R-:W-:-:S04]  /*116d0*/  IMAD.MOV R56, RZ, RZ, -R5 ;  /* 0x000000ffff387224 */ /* 0x002fc800078e0a05 */
[----:B------:R-:W-:Y:S02]  /*116e0*/  IMAD R56, R56, R60, RZ ;  /* 0x0000003c38387224 */ /* 0x000fe400078e02ff */
[----:B------:R-:W-:-:S04]  /*116f0*/  IMAD.HI.U32 R49, R2, R58, RZ ;  /* 0x0000003a02317227 */ /* 0x000fc800078e00ff */
[----:B------:R-:W-:-:S04]  /*11700*/  IMAD.HI.U32 R56, R5, R56, R4 ;  /* 0x0000003805387227 */ /* 0x000fc800078e0004 */
[C---:B------:R-:W-:Y:S01]  /*11710*/  IMAD R4, R59.reuse, R50, R57 ;  /* 0x000000323b047224 */ /* 0x040fe200078e0239 */
[----:B------:R-:W-:Y:S01]  /*11720*/  IABS R57, R53 ;  /* 0x0000003500397213 */ /* 0x000fe20000000000 */
[----:B------:R-:W-:Y:S02]  /*11730*/  IMAD.MOV R49, RZ, RZ, -R49 ;  /* 0x000000ffff317224 */ /* 0x000fe400078e0a31 */
[----:B------:R-:W-:Y:S02]  /*11740*/  IMAD R5, R59, R51, R3 ;  /* 0x000000333b057224 */ /* 0x000fe400078e0203 */
[----:B------:R-:W-:Y:S01]  /*11750*/  IMAD.HI.U32 R2, R2, R57, RZ ;  /* 0x0000003902027227 */ /* 0x000fe200078e00ff */
[----:B------:R-:W-:-:S03]  /*11760*/  IABS R50, R42 ;  /* 0x0000002a00327213 */ /* 0x000fc60000000000 */
[----:B------:R-:W-:Y:S01]  /*11770*/  IMAD R3, R59, R49, R58 ;  /* 0x000000313b037224 */ /* 0x000fe200078e023a */
[----:B------:R-:W-:Y:S01]  /*11780*/  IABS R58, R41 ;  /* 0x00000029003a7213 */ /* 0x000fe20000000000 */
[----:B------:R-:W-:Y:S01]  /*11790*/  IMAD.MOV R2, RZ, RZ, -R2 ;  /* 0x000000ffff027224 */ /* 0x000fe200078e0a02 */
[----:B------:R-:W-:Y:S01]  /*117a0*/  IABS R49, R43 ;  /* 0x0000002b00317213 */ /* 0x000fe20000000000 */
[----:B------:R-:W-:Y:S01]  /*117b0*/  IMAD.HI.U32 R53, R56, R50, RZ ;  /* 0x0000003238357227 */ /* 0x000fe200078e00ff */
[----:B------:R-:W-:-:S03]  /*117c0*/  IABS R51, R44 ;  /* 0x0000002c00337213 */ /* 0x000fc60000000000 */
[----:B------:R-:W-:Y:S02]  /*117d0*/  IMAD R2, R59, R2, R57 ;  /* 0x000000023b027224 */ /* 0x000fe400078e0239 */
[----:B------:R-:W-:-:S04]  /*117e0*/  IMAD.HI.U32 R57, R56, R58, RZ ;  /* 0x0000003a38397227 */ /* 0x000fc800078e00ff */
[----:B------:R-:W-:Y:S02]  /*117f0*/  IMAD.MOV.U32 R52, RZ, RZ, R49 ;  /* 0x000000ffff347224 */ /* 0x000fe400078e0031 */
[----:B------:R-:W-:Y:S02]  /*11800*/  IMAD.MOV R57, RZ, RZ, -R57 ;  /* 0x000000ffff397224 */ /* 0x000fe400078e0a39 */
[----:B------:R-:W-:Y:S02]  /*11810*/  IMAD.MOV R53, RZ, RZ, -R53 ;  /* 0x000000ffff357224 */ /* 0x000fe400078e0a35 */
[----:B------:R-:W-:-:S04]  /*11820*/  IMAD.HI.U32 R49, R56, R52, RZ ;  /* 0x0000003438317227 */ /* 0x000fc800078e00ff */
[----:B------:R-:W-:-:S04]  /*11830*/  IMAD.HI.U32 R51, R56, R51, RZ ;  /* 0x0000003338337227 */ /* 0x000fc800078e00ff */
[C---:B------:R-:W-:Y:S02]  /*11840*/  IMAD R56, R60.reuse, R57, R58 ;  /* 0x000000393c387224 */ /* 0x040fe400078e023a */
[----:B------:R-:W-:Y:S02]  /*11850*/  IMAD R57, R60, R53, R50 ;  /* 0x000000353c397224 */ /* 0x000fe400078e0232 */
[----:B------:R-:W2:Y:S04]  /*11860*/  LDL.LU R50, [R1+0x2c84] ;  /* 0x002c840001327983 */ /* 0x000ea80000300800 */
[----:B------:R-:W3:Y:S01]  /*11870*/  LDL.LU R53, [R1+0x2c80] ;  /* 0x002c800001357983 */ /* 0x000ee20000300800 */
[----:B------:R-:W-:-:S04]  /*11880*/  IMAD.MOV R49, RZ, RZ, -R49 ;  /* 0x000000ffff317224 */ /* 0x000fc800078e0a31 */
[----:B------:R-:W-:Y:S02]  /*11890*/  IMAD R58, R60, R49, R52 ;  /* 0x000000313c3a7224 */ /* 0x000fe400078e0234 */
[----:B------:R-:W-:Y:S01]  /*118a0*/  IMAD.MOV.U32 R49, RZ, RZ, R55 ;  /* 0x000000ffff317224 */ /* 0x000fe200078e0037 */
[----:B------:R-:W4:Y:S01]  /*118b0*/  LDL.LU R52, [R1+0x2c7c] ;  /* 0x002c7c0001347983 */ /* 0x000f220000300800 */
[----:B------:R-:W-:-:S03]  /*118c0*/  IMAD.MOV R55, RZ, RZ, -R51 ;  /* 0x000000ffff377224 */ /* 0x000fc600078e0a33 */
[----:B------:R-:W2:Y:S01]  /*118d0*/  LDL.LU R51, [R1+0x2c78] ;  /* 0x002c780001337983 */ /* 0x000ea20000300800 */
[----:B------:R-:W-:-:S05]  /*118e0*/  @!P4 IMAD.MOV R49, RZ, RZ, -R49 ;  /* 0x000000ffff31c224 */ /* 0x000fca00078e0a31 */
[----:B------:R3:W-:Y:S01]  /*118f0*/  STL [R1+0x2c8], R49 ;  /* 0x0002c83101007387 */ /* 0x0007e20000100800 */
[----:B------:R-:W-:-:S05]  /*11900*/  @!P3 IMAD.MOV R54, RZ, RZ, -R54 ;  /* 0x000000ffff36b224 */ /* 0x000fca00078e0a36 */
[----:B------:R-:W-:Y:S01]  /*11910*/  STL [R1+0x2c4], R54 ;  /* 0x0002c43601007387 */ /* 0x000fe20000100800 */
[----:B---3--:R-:W-:-:S04]  /*11920*/  IMAD.MOV.U32 R49, RZ, RZ, R53 ;  /* 0x000000ffff317224 */ /* 0x008fc800078e0035 */
[----:B------:R-:W-:-:S05]  /*11930*/  @!P1 IMAD.MOV R49, RZ, RZ, -R49 ;  /* 0x000000ffff319224 */ /* 0x000fca00078e0a31 */
[----:B------:R0:W-:Y:S04]  /*11940*/  STL [R1+0x2c0], R49 ;  /* 0x0002c03101007387 */ /* 0x0001e80000100800 */
[----:B0-----:R-:W3:Y:S01]  /*11950*/  LDL.LU R49, [R1+0x115c] ;  /* 0x00115c0001317983 */ /* 0x001ee20000300800 */
[----:B------:R-:W-:Y:S01]  /*11960*/  ISETP.GT.U32.AND P4, PT, R59, R11, PT ;  /* 0x0000000b3b00720c */ /* 0x000fe20003f84070 */
[----:B--2---:R-:W-:Y:S02]  /*11970*/  IMAD.MOV.U32 R53, RZ, RZ, R51 ;  /* 0x000000ffff357224 */ /* 0x004fe400078e0033 */
[----:B------:R-:W-:Y:S01]  /*11980*/  IMAD.MOV.U32 R54, RZ, RZ, R50 ;  /* 0x000000ffff367224 */ /* 0x000fe200078e0032 */
[----:B------:R-:W2:Y:S01]  /*11990*/  LDL.LU R51, [R1+0x1164] ;  /* 0x0011640001337983 */ /* 0x000ea20000300800 */
[----:B------:R-:W-:-:S02]  /*119a0*/  IMAD.MOV.U32 R50, RZ, RZ, R53 ;  /* 0x000000ffff327224 */ /* 0x000fc400078e0035 */
[----:B----4-:R-:W-:Y:S01]  /*119b0*/  @!P0 IMAD.MOV R52, RZ, RZ, -R52 ;  /* 0x000000ffff348224 */ /* 0x010fe200078e0a34 */
[----:B------:R-:W-:Y:S01]  /*119c0*/  STL [R1+0x2b8], R53 ;  /* 0x0002b83501007387 */ /* 0x000fe20000100800 */
[----:B------:R-:W-:-:S04]  /*119d0*/  @!P6 IMAD.MOV R50, RZ, RZ, -R50 ;  /* 0x000000ffff32e224 */ /* 0x000fc800078e0a32 */
[----:B------:R-:W-:Y:S01]  /*119e0*/  @!P4 IMAD.IADD R11, R11, 0x1, -R59 ;  /* 0x000000010b0bc824 */ /* 0x000fe200078e0a3b */
[----:B------:R-:W-:Y:S01]  /*119f0*/  ISETP.GT.U32.AND P4, PT, R59, R4, PT ;  /* 0x000000043b00720c */ /* 0x000fe20003f84070 */
[----:B------:R0:W-:Y:S01]  /*11a00*/  STL [R1+0x2bc], R52 ;  /* 0x0002bc3401007387 */ /* 0x0001e20000100800 */
[----:B------:R-:W-:-:S03]  /*11a10*/  @!P2 IMAD.MOV R54, RZ, RZ, -R54 ;  /* 0x000000ffff36a224 */ /* 0x000fc600078e0a36 */
[----:B0-----:R-:W4:Y:S04]  /*11a20*/  LDL.LU R52, [R1+0x1168] ;  /* 0x0011680001347983 */ /* 0x001f280000300800 */
[----:B------:R-:W2:Y:S04]  /*11a30*/  LDL.LU R53, [R1+0x116c] ;  /* 0x00116c0001357983 */ /* 0x000ea80000300800 */
[----:B------:R0:W-:Y:S01]  /*11a40*/  @!P6 STL [R1+0x2b8], R50 ;  /* 0x0002b8320100e387 */ /* 0x0001e20000100800 */
[----:B------:R-:W-:-:S03]  /*11a50*/  @!P4 IMAD.IADD R4, R4, 0x1, -R59 ;  /* 0x000000010404c824 */ /* 0x000fc600078e0a3b */
[----:B------:R1:W-:Y:S01]  /*11a60*/  STL [R1+0x2b4], R54 ;  /* 0x0002b43601007387 */ /* 0x0003e20000100800 */
[----:B0-----:R-:W-:-:S03]  /*11a70*/  IABS R50, R44 ;  /* 0x0000002c00327213 */ /* 0x001fc60000000000 */
[----:B-1----:R-:W2:Y:S02]  /*11a80*/  LDL.LU R54, [R1+0x1170] ;  /* 0x0011700001367983 */ /* 0x002ea40000300800 */
[----:B------:R-:W-:Y:S02]  /*11a90*/  IMAD R50, R60, R55, R50 ;  /* 0x000000373c327224 */ /* 0x000fe400078e0232 */
[----:B------:R-:W2:Y:S01]  /*11aa0*/  LDL.LU R55, [R1+0x1160] ;  /* 0x0011600001377983 */ /* 0x000ea20000300800 */
[----:B------:R-:W-:Y:S02]  /*11ab0*/  ISETP.GT.U32.AND P5, PT, R59, R13, PT ;  /* 0x0000000d3b00720c */ /* 0x000fe40003fa4070 */
[----:B---3--:R-:W-:Y:S02]  /*11ac0*/  ISETP.GE.AND P4, PT, R49, RZ, PT ;  /* 0x000000ff3100720c */ /* 0x008fe40003f86270 */
[----:B------:R-:W3:Y:S09]  /*11ad0*/  LDL.LU R49, [R1+0x2c74] ;  /* 0x002c740001317983 */ /* 0x000ef20000300800 */
[----:B------:R-:W-:Y:S01]  /*11ae0*/  @!P5 IMAD.IADD R13, R13, 0x1, -R59 ;  /* 0x000000010d0dd824 */ /* 0x000fe200078e0a3b */
[----:B------:R-:W-:-:S13]  /*11af0*/  ISETP.GT.U32.AND P5, PT, R59, R9, PT ;  /* 0x000000093b00720c */ /* 0x000fda0003fa4070 */
[----:B------:R-:W-:Y:S01]  /*11b00*/  @!P5 IMAD.IADD R9, R9, 0x1, -R59 ;  /* 0x000000010909d824 */ /* 0x000fe200078e0a3b */
[----:B------:R-:W-:-:S04]  /*11b10*/  ISETP.GT.U32.AND P5, PT, R59, R8, PT ;  /* 0x000000083b00720c */ /* 0x000fc80003fa4070 */
[C---:B------:R-:W-:Y:S02]  /*11b20*/  ISETP.GT.U32.AND P1, PT, R59.reuse, R9, PT ;  /* 0x000000093b00720c */ /* 0x040fe40003f24070 */
[----:B------:R-:W-:-:S07]  /*11b30*/  ISETP.GT.U32.AND P3, PT, R59, R10, PT ;  /* 0x0000000a3b00720c */ /* 0x000fce0003f64070 */
[----:B------:R-:W-:-:S05]  /*11b40*/  @!P5 IMAD.IADD R8, R8, 0x1, -R59 ;  /* 0x000000010808d824 */ /* 0x000fca00078e0a3b */
[----:B------:R-:W-:Y:S01]  /*11b50*/  ISETP.GT.U32.AND P0, PT, R59, R8, PT ;  /* 0x000000083b00720c */ /* 0x000fe20003f04070 */
[--C-:B------:R-:W-:Y:S01]  /*11b60*/  @!P1 IMAD.IADD R9, R9, 0x1, -R59.reuse ;  /* 0x0000000109099824 */ /* 0x100fe200078e0a3b */
[C---:B------:R-:W-:Y:S02]  /*11b70*/  ISETP.GT.U32.AND P1, PT, R59.reuse, R2, PT ;  /* 0x000000023b00720c */ /* 0x040fe40003f24070 */
[C---:B------:R-:W-:Y:S01]  /*11b80*/  ISETP.GT.U32.AND P5, PT, R59.reuse, R7, PT ;  /* 0x000000073b00720c */ /* 0x040fe20003fa4070 */
[----:B------:R-:W-:Y:S01]  /*11b90*/  @!P3 IMAD.IADD R10, R10, 0x1, -R59 ;  /* 0x000000010a0ab824 */ /* 0x000fe200078e0a3b */
[----:B------:R-:W-:-:S07]  /*11ba0*/  ISETP.GT.U32.AND P3, PT, R59, R3, PT ;  /* 0x000000033b00720c */ /* 0x000fce0003f64070 */
[--C-:B------:R-:W-:Y:S01]  /*11bb0*/  @!P0 IMAD.IADD R8, R8, 0x1, -R59.reuse ;  /* 0x0000000108088824 */ /* 0x100fe200078e0a3b */
[----:B------:R-:W-:Y:S01]  /*11bc0*/  ISETP.GT.U32.AND P0, PT, R60, R56, PT ;  /* 0x000000383c00720c */ /* 0x000fe20003f04070 */
[--C-:B------:R-:W-:Y:S01]  /*11bd0*/  @!P1 IMAD.IADD R2, R2, 0x1, -R59.reuse ;  /* 0x0000000102029824 */ /* 0x100fe200078e0a3b */
[----:B--2---:R-:W-:Y:S01]  /*11be0*/  ISETP.GE.AND P1, PT, R51, RZ, PT ;  /* 0x000000ff3300720c */ /* 0x004fe20003f26270 */
[--C-:B------:R-:W-:Y:S01]  /*11bf0*/  @!P5 IMAD.IADD R7, R7, 0x1, -R59.reuse ;  /* 0x000000010707d824 */ /* 0x100fe200078e0a3b */
[----:B------:R-:W-:Y:S01]  /*11c00*/  ISETP.GT.U32.AND P5, PT, R59, R6, PT ;  /* 0x000000063b00720c */ /* 0x000fe20003fa4070 */
[----:B------:R-:W-:Y:S01]  /*11c10*/  @!P3 IMAD.IADD R3, R3, 0x1, -R59 ;  /* 0x000000010303b824 */ /* 0x000fe200078e0a3b */
[----:B------:R-:W-:-:S07]  /*11c20*/  ISETP.GE.AND P3, PT, R55, RZ, PT ;  /* 0x000000ff3700720c */ /* 0x000fce0003f66270 */
[----:B------:R-:W-:Y:S01]  /*11c30*/  @!P0 IMAD.IADD R56, R56, 0x1, -R60 ;  /* 0x0000000138388824 */ /* 0x000fe200078e0a3c */
[----:B----4-:R-:W-:-:S03]  /*11c40*/  ISETP.GE.AND P0, PT, R52, RZ, PT ;  /* 0x000000ff3400720c */ /* 0x010fc60003f06270 */
[----:B------:R-:W-:Y:S01]  /*11c50*/  @!P5 IMAD.IADD R6, R6, 0x1, -R59 ;  /* 0x000000010606d824 */ /* 0x000fe200078e0a3b */
[----:B------:R-:W-:-:S13]  /*11c60*/  ISETP.GT.U32.AND P5, PT, R59, R5, PT ;  /* 0x000000053b00720c */ /* 0x000fda0003fa4070 */
[----:B------:R-:W-:Y:S01]  /*11c70*/  @!P5 IMAD.IADD R5, R5, 0x1, -R59 ;  /* 0x000000010505d824 */ /* 0x000fe200078e0a3b */
[----:B------:R-:W-:-:S13]  /*11c80*/  ISETP.GT.U32.AND P5, PT, R59, R7, PT ;  /* 0x000000073b00720c */ /* 0x000fda0003fa4070 */
[----:B------:R-:W-:Y:S01]  /*11c90*/  @!P5 IMAD.IADD R7, R7, 0x1, -R59 ;  /* 0x000000010707d824 */ /* 0x000fe200078e0a3b */
[----:B------:R-:W-:-:S13]  /*11ca0*/  ISETP.GT.U32.AND P5, PT, R60, R57, PT ;  /* 0x000000393c00720c */ /* 0x000fda0003fa4070 */
[----:B------:R-:W-:Y:S01]  /*11cb0*/  @!P5 IMAD.IADD R57, R57, 0x1, -R60 ;  /* 0x000000013939d824 */ /* 0x000fe200078e0a3c */
[----:B------:R-:W-:Y:S01]  /*11cc0*/  ISETP.GE.AND P5, PT, R53, RZ, PT ;  /* 0x000000ff3500720c */ /* 0x000fe20003fa6270 */
[----:B---3--:R-:W-:Y:S02]  /*11cd0*/  IMAD.MOV.U32 R51, RZ, RZ, R49 ;  /* 0x000000ffff337224 */ /* 0x008fe400078e0031 */
[----:B------:R-:W2:Y:S02]  /*11ce0*/  LDL.LU R49, [R1+0x1174] ;  /* 0x0011740001317983 */ /* 0x000ea40000300800 */
[----:B------:R-:W-:Y:S02]  /*11cf0*/  @!P4 IMAD.MOV R51, RZ, RZ, -R51 ;  /* 0x000000ffff33c224 */ /* 0x000fe400078e0a33 */
[----:B------:R-:W3:Y:S04]  /*11d00*/  LDL.LU R55, [R1+0x1178] ;  /* 0x0011780001377983 */ /* 0x000ee80000300800 */
[----:B------:R0:W-:Y:S04]  /*11d10*/  STL [R1+0x2b0], R51 ;  /* 0x0002b03301007387 */ /* 0x0001e80000100800 */
[----:B0-----:R-:W4:Y:S04]  /*11d20*/  LDL.LU R51, [R1+0x117c] ;  /* 0x00117c0001337983 */ /* 0x001f280000300800 */
[----:B------:R-:W2:Y:S04]  /*11d30*/  LDL.LU R52, [R1+0x1180] ;  /* 0x0011800001347983 */ /* 0x000ea80000300800 */
[----:B------:R-:W3:Y:S01]  /*11d40*/  LDL.LU R53, [R1+0x1184] ;  /* 0x0011840001357983 */ /* 0x000ee20000300800 */
[----:B------:R-:W-:-:S02]  /*11d50*/  ISETP.GT.U32.AND P6, PT, R59, R6, PT ;  /* 0x000000063b00720c */ /* 0x000fc40003fc4070 */
[----:B------:R-:W-:-:S11]  /*11d60*/  ISETP.GT.U32.AND P2, PT, R59, R5, PT ;  /* 0x000000053b00720c */ /* 0x000fd60003f44070 */
[--C-:B------:R-:W-:Y:S01]  /*11d70*/  @!P6 IMAD.IADD R6, R6, 0x1, -R59.reuse ;  /* 0x000000010606e824 */ /* 0x100fe200078e0a3b */
[C---:B------:R-:W-:Y:S01]  /*11d80*/  ISETP.GT.U32.AND P6, PT, R60.reuse, R58, PT ;  /* 0x0000003a3c00720c */ /* 0x040fe20003fc4070 */
[----:B------:R-:W-:Y:S01]  /*11d90*/  @!P2 IMAD.IADD R5, R5, 0x1, -R59 ;  /* 0x000000010505a824 */ /* 0x000fe200078e0a3b */
[----:B------:R-:W-:-:S11]  /*11da0*/  ISETP.GT.U32.AND P2, PT, R60, R50, PT ;  /* 0x000000323c00720c */ /* 0x000fd60003f44070 */
[--C-:B------:R-:W-:Y:S01]  /*11db0*/  @!P6 IMAD.IADD R58, R58, 0x1, -R60.reuse ;  /* 0x000000013a3ae824 */ /* 0x100fe200078e0a3c */
[----:B------:R-:W-:Y:S01]  /*11dc0*/  ISETP.GE.AND P6, PT, R54, RZ, PT ;  /* 0x000000ff3600720c */ /* 0x000fe20003fc6270 */
[----:B------:R-:W-:-:S12]  /*11dd0*/  @!P2 IMAD.IADD R50, R50, 0x1, -R60 ;  /* 0x000000013232a824 */ /* 0x000fd800078e0a3c */
[----:B------:R-:W-:Y:S01]  /*11de0*/  @!P6 IMAD.MOV R0, RZ, RZ, -R0 ;  /* 0x000000ffff00e224 */ /* 0x000fe200078e0a00 */
[C---:B------:R-:W-:Y:S02]  /*11df0*/  ISETP.GT.U32.AND P6, PT, R60.reuse, R50, PT ;  /* 0x000000323c00720c */ /* 0x040fe40003fc4070 */
[----:B------:R-:W-:-:S11]  /*11e00*/  ISETP.GT.U32.AND P4, PT, R60, R57, PT ;  /* 0x000000393c00720c */ /* 0x000fd60003f84070 */
[----:B------:R-:W-:Y:S02]  /*11e10*/  @!P6 IMAD.IADD R50, R50, 0x1, -R60 ;  /* 0x000000013232e824 */ /* 0x000fe400078e0a3c */
[----:B------:R-:W-:Y:S01]  /*11e20*/  @!P5 IMAD.MOV R45, RZ, RZ, -R45 ;  /* 0x000000ffff2dd224 */ /* 0x000fe200078e0a2d */
[----:B------:R-:W-:Y:S01]  /*11e30*/  ISETP.GT.U32.AND P5, PT, R60, R58, PT ;  /* 0x0000003a3c00720c */ /* 0x000fe20003fa4070 */
[----:B------:R-:W-:Y:S01]  /*11e40*/  @!P3 IMAD.MOV R48, RZ, RZ, -R48 ;  /* 0x000000ffff30b224 */ /* 0x000fe200078e0a30 */
[----:B------:R-:W-:Y:S01]  /*11e50*/  ISETP.GT.U32.AND P3, PT, R59, R3, PT ;  /* 0x000000033b00720c */ /* 0x000fe20003f64070 */
[----:B------:R-:W-:Y:S01]  /*11e60*/  @!P4 IMAD.IADD R57, R57, 0x1, -R60 ;  /* 0x000000013939c824 */ /* 0x000fe200078e0a3c */
[----:B------:R-:W-:Y:S01]  /*11e70*/  ISETP.GE.AND P4, PT, R43, RZ, PT ;  /* 0x000000ff2b00720c */ /* 0x000fe20003f86270 */
[----:B------:R-:W-:Y:S02]  /*11e80*/  @!P1 IMAD.MOV R47, RZ, RZ, -R47 ;  /* 0x000000ffff2f9224 */ /* 0x000fe400078e0a2f */
[----:B------:R-:W-:Y:S01]  /*11e90*/  @!P0 IMAD.MOV R46, RZ, RZ, -R46 ;  /* 0x000000ffff2e8224 */ /* 0x000fe200078e0a2e */
[----:B------:R-:W-:Y:S01]  /*11ea0*/  STL [R1+0x2ac], R48 ;  /* 0x0002ac3001007387 */ /* 0x000fe20000100800 */
[----:B------:R-:W-:-:S03]  /*11eb0*/  ISETP.GT.U32.AND P2, PT, R59, R4, PT ;  /* 0x000000043b00720c */ /* 0x000fc60003f44070 */
[----:B------:R-:W4:Y:S01]  /*11ec0*/  LDL.LU R54, [R1+0x1188] ;  /* 0x0011880001367983 */ /* 0x000f220000300800 */
[----:B------:R-:W-:-:S03]  /*11ed0*/  ISETP.GT.U32.AND P0, PT, R60, R56, PT ;  /* 0x000000383c00720c */ /* 0x000fc60003f04070 */
[----:B------:R-:W-:Y:S01]  /*11ee0*/  STL [R1+0x2a8], R47 ;  /* 0x0002a82f01007387 */ /* 0x000fe20000100800 */
[----:B------:R-:W-:Y:S01]  /*11ef0*/  ISETP.GT.U32.AND P1, PT, R59, R2, PT ;  /* 0x000000023b00720c */ /* 0x000fe20003f24070 */
[----:B------:R-:W-:Y:S02]  /*11f00*/  @!P5 IMAD.IADD R58, R58, 0x1, -R60 ;  /* 0x000000013a3ad824 */ /* 0x000fe400078e0a3c */
[----:B------:R-:W-:Y:S01]  /*11f10*/  STL [R1+0x2a4], R46 ;  /* 0x0002a42e01007387 */ /* 0x000fe20000100800 */
[----:B------:R-:W-:-:S03]  /*11f20*/  @!P3 IMAD.IADD R3, R3, 0x1, -R59 ;  /* 0x000000010303b824 */ /* 0x000fc600078e0a3b */
[----:B------:R0:W-:Y:S01]  /*11f30*/  STL [R1+0x2a0], R45 ;  /* 0x0002a02d01007387 */ /* 0x0001e20000100800 */
[----:B------:R-:W-:Y:S01]  /*11f40*/  ISETP.GE.AND P3, PT, R41, RZ, PT ;  /* 0x000000ff2900720c */ /* 0x000fe20003f66270 */
[----:B------:R-:W-:Y:S01]  /*11f50*/  @!P4 IMAD.MOV R58, RZ, RZ, -R58 ;  /* 0x000000ffff3ac224 */ /* 0x000fe200078e0a3a */
[----:B------:R-:W-:Y:S01]  /*11f60*/  ISETP.GE.AND P4, PT, R44, RZ, PT ;  /* 0x000000ff2c00720c */ /* 0x000fe20003f86270 */
[----:B------:R1:W-:Y:S01]  /*11f70*/  STL [R1+0x29c], R0 ;  /* 0x00029c0001007387 */ /* 0x0003e20000100800 */
[--C-:B------:R-:W-:Y:S02]  /*11f80*/  @!P2 IMAD.IADD R4, R4, 0x1, -R59.reuse ;  /* 0x000000010404a824 */ /* 0x100fe400078e0a3b */
[----:B------:R-:W-:Y:S01]  /*11f90*/  @!P0 IMAD.IADD R56, R56, 0x1, -R60 ;  /* 0x0000000138388824 */ /* 0x000fe200078e0a3c */
[----:B------:R-:W4:Y:S01]  /*11fa0*/  LDL.LU R41, [R1+0x2c70] ;  /* 0x002c700001297983 */ /* 0x000f220000300800 */
[----:B------:R-:W-:Y:S01]  /*11fb0*/  @!P1 IMAD.IADD R2, R2, 0x1, -R59 ;  /* 0x0000000102029824 */ /* 0x000fe200078e0a3b */
[----:B------:R-:W-:-:S02]  /*11fc0*/  ISETP.GE.AND P1, PT, R42, RZ, PT ;  /* 0x000000ff2a00720c */ /* 0x000fc40003f26270 */
[----:B------:R-:W4:Y:S02]  /*11fd0*/  LDL.LU R42, [R1+0x2c6c] ;  /* 0x002c6c00012a7983 */ /* 0x000f240000300800 */
[----:B------:R-:W-:Y:S02]  /*11fe0*/  @!P3 IMAD.MOV R56, RZ, RZ, -R56 ;  /* 0x000000ffff38b224 */ /* 0x000fe400078e0a38 */
[----:B------:R-:W4:Y:S01]  /*11ff0*/  LDL.LU R43, [R1+0x2c68] ;  /* 0x002c6800012b7983 */ /* 0x000f220000300800 */
[----:B------:R-:W-:Y:S01]  /*12000*/  @!P4 IMAD.MOV R50, RZ, RZ, -R50 ;  /* 0x000000ffff32c224 */ /* 0x000fe200078e0a32 */
[----:B------:R-:W-:Y:S02]  /*12010*/  ISETP.NE.AND P4, PT, R61, RZ, PT ;  /* 0x000000ff3d00720c */ /* 0x000fe40003f85270 */
[----:B------:R-:W4:Y:S04]  /*12020*/  LDL.LU R44, [R1+0x2c64] ;  /* 0x002c6400012c7983 */ /* 0x000f280000300800 */
[----:B------:R-:W4:Y:S01]  /*12030*/  LDL R59, [R1+0x2a00] ;  /* 0x002a0000013b7983 */ /* 0x000f220000100800 */
[----:B--2---:R-:W-:-:S02]  /*12040*/  ISETP.GE.AND P6, PT, R52, RZ, PT ;  /* 0x000000ff3400720c */ /* 0x004fc40003fc6270 */
[----:B------:R-:W0:Y:S01]  /*12050*/  S2R R52, SR_TID.X ;  /* 0x0000000000347919 */ /* 0x000e220000002100 */
[----:B------:R-:W-:Y:S02]  /*12060*/  ISETP.GE.AND P2, PT, R49, RZ, PT ;  /* 0x000000ff3100720c */ /* 0x000fe40003f46270 */
[----:B---3--:R-:W-:Y:S02]  /*12070*/  ISETP.GE.AND P0, PT, R55, RZ, PT ;  /* 0x000000ff3700720c */ /* 0x008fe40003f06270 */
[----:B------:R-:W-:Y:S01]  /*12080*/  ISETP.GE.AND P3, PT, R53, RZ, PT ;  /* 0x000000ff3500720c */ /* 0x000fe20003f66270 */
[----:B------:R-:W2:Y:S01]  /*12090*/  LDL R55, [R1+0x2150] ;  /* 0x0021500001377983 */ /* 0x000ea20000100800 */
[----:B----4-:R-:W-:-:S03]  /*120a0*/  ISETP.GE.AND P5, PT, R51, RZ, PT ;  /* 0x000000ff3300720c */ /* 0x010fc60003fa6270 */
[----:B------:R-:W3:Y:S01]  /*120b0*/  LDL R53, [R1+0x214c] ;  /* 0x00214c0001357983 */ /* 0x000ee20000100800 */
[----:B0-----:R-:W-:Y:S02]  /*120c0*/  LOP3.LUT R45, R52, 0x3, RZ, 0xc0, !PT ;  /* 0x00000003342d7812 */ /* 0x001fe400078ec0ff */
[--C-:B------:R-:W-:Y:S02]  /*120d0*/  SHF.R.S32.HI R46, RZ, 0x2, R52.reuse ;  /* 0x00000002ff2e7819 */ /* 0x100fe40000011434 */
[----:B------:R-:W-:Y:S01]  /*120e0*/  SHF.R.U32.HI R47, RZ, 0x2, R52 ;  /* 0x00000002ff2f7819 */ /* 0x000fe20000011634 */
[C---:B-1----:R-:W-:Y:S01]  /*120f0*/  IMAD.SHL.U32 R0, R45.reuse, 0x20, RZ ;  /* 0x000000202d007824 */ /* 0x042fe200078e00ff */
[----:B------:R-:W-:Y:S01]  /*12100*/  SGXT R46, R46, 0x1 ;  /* 0x000000012e2e781a */ /* 0x000fe20000000200 */
[----:B------:R-:W-:Y:S01]  /*12110*/  IMAD.SHL.U32 R48, R45, 0x200, RZ ;  /* 0x000002002d307824 */ /* 0x000fe200078e00ff */
[----:B------:R-:W-:Y:S02]  /*12120*/  SGXT.U32 R47, R47, 0x3 ;  /* 0x000000032f2f781a */ /* 0x000fe40000000000 */
[----:B------:R-:W-:Y:S01]  /*12130*/  LOP3.LUT R45, R0, 0x90, R46, 0xf8, !PT ;  /* 0x00000090002d7812 */ /* 0x000fe200078ef82e */
[----:B------:R-:W-:-:S02]  /*12140*/  IMAD.SHL.U32 R46, R52, 0x10, RZ ;  /* 0x00000010342e7824 */ /* 0x000fc400078e00ff */
[----:B------:R-:W-:Y:S01]  /*12150*/  IMAD.SHL.U32 R49, R52, 0x2, RZ ;  /* 0x0000000234317824 */ /* 0x000fe200078e00ff */
[----:B------:R-:W-:Y:S02]  /*12160*/  LOP3.LUT R0, R0, R48, R47, 0xfe, !PT ;  /* 0x0000003000007212 */ /* 0x000fe400078efe2f */
[----:B------:R-:W-:Y:S01]  /*12170*/  LOP3.LUT R47, R46, 0x100, RZ, 0xc0, !PT ;  /* 0x000001002e2f7812 */ /* 0x000fe200078ec0ff */
[----:B------:R-:W4:Y:S01]  /*12180*/  LDL R48, [R1+0x2148] ;  /* 0x0021480001307983 */ /* 0x000f220000100800 */
[----:B------:R-:W-:Y:S02]  /*12190*/  LOP3.LUT R45, R45, 0x10, R49, 0x78, !PT ;  /* 0x000000102d2d7812 */ /* 0x000fe400078e7831 */
[----:B------:R-:W-:Y:S01]  /*121a0*/  LOP3.LUT R46, RZ, R61, RZ, 0x33, !PT ;  /* 0x0000003dff2e7212 */ /* 0x000fe200078e33ff */
[----:B------:R0:W-:Y:S04]  /*121b0*/  STL [R1+0x2b60], R0 ;  /* 0x002b600001007387 */ /* 0x0001e80000100800 */
[----:B------:R-:W2:Y:S04]  /*121c0*/  LDL.LU R61, [R1+0x2c60] ;  /* 0x002c6000013d7983 */ /* 0x000ea80000300800 */
[----:B------:R-:W2:Y:S01]  /*121d0*/  LDL R51, [R1+0x2154] ;  /* 0x0021540001337983 */ /* 0x000ea20000100800 */
[----:B0-----:R-:W-:-:S03]  /*121e0*/  IADD3 R0, PT, PT, R45, UR4, R47 ;  /* 0x000000042d007c10 */ /* 0x001fc6000fffe02f */
[----:B------:R-:W2:Y:S01]  /*121f0*/  LDL.LU R47, [R1+0x6c] ;  /* 0x00006c00012f7983 */ /* 0x000ea20000300800 */
[----:B------:R-:W-:Y:S01]  /*12200*/  @!P1 IMAD.MOV R57, RZ, RZ, -R57 ;  /* 0x000000ffff399224 */ /* 0x000fe200078e0a39 */
[C---:B------:R-:W-:Y:S02]  /*12210*/  SEL R49, R46.reuse, R56, !P4 ;  /* 0x000000382e317207 */ /* 0x040fe40006000000 */
[----:B------:R0:W-:Y:S02]  /*12220*/  STL [R1+0x74], R0 ;  /* 0x0000740001007387 */ /* 0x0001e40000100800 */
[----:B------:R-:W-:Y:S02]  /*12230*/  SEL R45, R46, R57, !P4 ;  /* 0x000000392e2d7207 */ /* 0x000fe40006000000 */
[----:B------:R-:W-:Y:S02]  /*12240*/  ISETP.GE.AND P1, PT, R54, RZ, PT ;  /* 0x000000ff3600720c */ /* 0x000fe40003f26270 */
[----:B------:R-:W4:Y:S01]  /*12250*/  LDL R54, [R1+0x28c0] ;  /* 0x0028c00001367983 */ /* 0x000f220000100800 */
[----:B0-----:R-:W-:-:S03]  /*12260*/  SEL R0, R46, R58, !P4 ;  /* 0x0000003a2e007207 */ /* 0x001fc60006000000 */
[----:B------:R0:W-:Y:S04]  /*12270*/  STL [R1+0x420], R49 ;  /* 0x0004203101007387 */ /* 0x0001e80000100800 */
[----:B------:R-:W4:Y:S04]  /*12280*/  LDL R60, [R1+0x28c4] ;  /* 0x0028c400013c7983 */ /* 0x000f280000100800 */
[----:B------:R-:W-:Y:S04]  /*12290*/  STL [R1+0x41c], R45 ;  /* 0x00041c2d01007387 */ /* 0x000fe80000100800 */
[----:B0-----:R-:W4:Y:S04]  /*122a0*/  LDL R49, [R1+0x28c8] ;  /* 0x0028c80001317983 */ /* 0x001f280000100800 */
[----:B------:R0:W-:Y:S02]  /*122b0*/  STL [R1+0x418], R0 ;  /* 0x0004180001007387 */ /* 0x0001e40000100800 */
[----:B0-----:R-:W-:-:S05]  /*122c0*/  SEL R0, R46, R50, !P4 ;  /* 0x000000322e007207 */ /* 0x001fca0006000000 */
[----:B------:R0:W-:Y:S04]  /*122d0*/  STL [R1+0x2b64], R0 ;  /* 0x002b640001007387 */ /* 0x0001e80000100800 */
[----:B------:R-:W4:Y:S01]  /*122e0*/  LDL.LU R45, [R1+0x68] ;  /* 0x00006800012d7983 */ /* 0x000f220000300800 */
[----:B--2---:R-:W-:Y:S01]  /*122f0*/  @!P2 IMAD.MOV R47, RZ, RZ, -R47 ;  /* 0x000000ffff2fa224 */ /* 0x004fe200078e0a2f */
[----:B------:R-:W-:Y:S02]  /*12300*/  ISETP.GE.AND P2, PT, R59, RZ, PT ;  /* 0x000000ff3b00720c */ /* 0x000fe40003f46270 */
[----:B------:R-:W2:Y:S04]  /*12310*/  LDL R59, [R1+0x28cc] ;  /* 0x0028cc00013b7983 */ /* 0x000ea80000100800 */
[----:B0-----:R-:W2:Y:S01]  /*12320*/  LDL.LU R0, [R1+0x64] ;  /* 0x0000640001007983 */ /* 0x001ea20000300800 */
[----:B---3--:R-:W-:-:S03]  /*12330*/  ISETP.GE.AND P4, PT, R53, RZ, PT ;  /* 0x000000ff3500720c */ /* 0x008fc60003f86270 */
[----:B------:R-:W-:Y:S01]  /*12340*/  STL [R1+0x288], R47 ;  /* 0x0002882f01007387 */ /* 0x000fe20000100800 */
[----:B----4-:R-:W-:Y:S01]  /*12350*/  @!P0 IMAD.MOV R45, RZ, RZ, -R45 ;  /* 0x000000ffff2d8224 */ /* 0x010fe200078e0a2d */
[----:B------:R-:W-:Y:S02]  /*12360*/  ISETP.GE.AND P0, PT, R48, RZ, PT ;  /* 0x000000ff3000720c */ /* 0x000fe40003f06270 */
[----:B------:R-:W3:Y:S04]  /*12370*/  LDL R48, [R1+0x28d0] ;  /* 0x0028d00001307983 */ /* 0x000ee80000100800 */
[----:B------:R0:W-:Y:S04]  /*12380*/  STL [R1+0x26c], R45 ;  /* 0x00026c2d01007387 */ /* 0x0001e80000100800 */
[----:B0-----:R-:W4:Y:S04]  /*12390*/  LDL.LU R45, [R1+0x60] ;  /* 0x00006000012d7983 */ /* 0x001f280000300800 */
[----:B------:R-:W3:Y:S01]  /*123a0*/  LDL R53, [R1+0x28d4] ;  /* 0x0028d40001357983 */ /* 0x000ee20000100800 */
[----:B--2---:R-:W-:-:S05]  /*123b0*/  @!P5 IMAD.MOV R0, RZ, RZ, -R0 ;  /* 0x000000ffff00d224 */ /* 0x004fca00078e0a00 */
[----:B------:R0:W-:Y:S04]  /*123c0*/  STL [R1+0x268], R0 ;  /* 0x0002680001007387 */ /* 0x0001e80000100800 */
[----:B0-----:R-:W2:Y:S01]  /*123d0*/  LDL.LU R0, [R1+0x5c] ;  /* 0x00005c0001007983 */ /* 0x001ea20000300800 */
[----:B------:R-:W-:-:S03]  /*123e0*/  ISETP.GE.AND P5, PT, R55, RZ, PT ;  /* 0x000000ff3700720c */ /* 0x000fc60003fa6270 */
[----:B------:R-:W3:Y:S01]  /*123f0*/  LDL R55, [R1+0x28d8] ;  /* 0x0028d80001377983 */ /* 0x000ee20000100800 */
[----:B----4-:R-:W-:-:S05]  /*12400*/  @!P6 IMAD.MOV R45, RZ, RZ, -R45 ;  /* 0x000000ffff2de224 */ /* 0x010fca00078e0a2d */
[----:B------:R0:W-:Y:S04]  /*12410*/  STL [R1+0x258], R45 ;  /* 0x0002582d01007387 */ /* 0x0001e80000100800 */
[----:B0-----:R-:W4:Y:S01]  /*12420*/  LDL.LU R45, [R1+0x58] ;  /* 0x00005800012d7983 */ /* 0x001f220000300800 */
[----:B--2---:R-:W-:Y:S01]  /*12430*/  @!P3 IMAD.MOV R0, RZ, RZ, -R0 ;  /* 0x000000ffff00b224 */ /* 0x004fe200078e0a00 */
[----:B------:R-:W-:Y:S02]  /*12440*/  ISETP.GE.AND P3, PT, R51, RZ, PT ;  /* 0x000000ff3300720c */ /* 0x000fe40003f66270 */
[----:B------:R-:W2:Y:S04]  /*12450*/  LDL R51, [R1+0x28dc] ;  /* 0x0028dc0001337983 */ /* 0x000ea80000100800 */
[----:B------:R0:W-:Y:S04]  /*12460*/  STL [R1+0x254], R0 ;  /* 0x0002540001007387 */ /* 0x0001e80000100800 */
[----:B0-----:R-:W2:Y:S01]  /*12470*/  LDL.LU R0, [R1+0x54] ;  /* 0x0000540001007983 */ /* 0x001ea20000300800 */
[----:B----4-:R-:W-:Y:S01]  /*12480*/  @!P1 IMAD.MOV R45, RZ, RZ, -R45 ;  /* 0x000000ffff2d9224 */ /* 0x010fe200078e0a2d */
[----:B------:R-:W-:-:S02]  /*12490*/  ISETP.GE.AND P1, PT, R54, RZ, PT ;  /* 0x000000ff3600720c */ /* 0x000fc40003f26270 */
[----:B------:R-:W4:Y:S04]  /*124a0*/  LDL R54, [R1+0x28e0] ;  /* 0x0028e00001367983 */ /* 0x000f280000100800 */
[----:B------:R0:W-:Y:S04]  /*124b0*/  STL [R1+0x244], R45 ;  /* 0x0002442d01007387 */ /* 0x0001e80000100800 */
[----:B0-----:R-:W3:Y:S01]  /*124c0*/  LDL.LU R45, [R1+0x50] ;  /* 0x00005000012d7983 */ /* 0x001ee20000300800 */
[----:B--2---:R-:W-:Y:S01]  /*124d0*/  @!P2 IMAD.MOV R0, RZ, RZ, -R0 ;  /* 0x000000ffff00a224 */ /* 0x004fe200078e0a00 */
[----:B------:R-:W-:-:S02]  /*124e0*/  ISETP.GE.AND P2, PT, R60, RZ, PT ;  /* 0x000000ff3c00720c */ /* 0x000fc40003f46270 */
[----:B------:R-:W2:Y:S04]  /*124f0*/  LDL R60, [R1+0x28e4] ;  /* 0x0028e400013c7983 */ /* 0x000ea80000100800 */
[----:B------:R0:W-:Y:S04]  /*12500*/  STL [R1+0x240], R0 ;  /* 0x0002400001007387 */ /* 0x0001e80000100800 */
[----:B0-----:R-:W2:Y:S01]  /*12510*/  LDL.LU R0, [R1+0x4c] ;  /* 0x00004c0001007983 */ /* 0x001ea20000300800 */
[----:B---3--:R-:W-:Y:S01]  /*12520*/  @!P0 IMAD.MOV R45, RZ, RZ, -R45 ;  /* 0x000000ffff2d8224 */ /* 0x008fe200078e0a2d */
[----:B------:R-:W-:-:S02]  /*12530*/  ISETP.GE.AND P0, PT, R49, RZ, PT ;  /* 0x000000ff3100720c */ /* 0x000fc40003f06270 */
[----:B------:R-:W3:Y:S04]  /*12540*/  LDL R49, [R1+0x28e8] ;  /* 0x0028e80001317983 */ /* 0x000ee80000100800 */
        /* <DEDUP_REMOVED lines=28> */
[----:B----4-:R-:W-:-:S02]  /*12710*/  ISETP.GE.AND P0, PT, R54, RZ, PT ;  /* 0x000000ff3600720c */ /* 0x010fc40003f06270 */
[----:B------:R-:W3:Y:S04]  /*12720*/  LDL R54, [R1+0x2900] ;  /* 0x0029000001367983 */ /* 0x000ee80000100800 */
[----:B------:R0:W-:Y:S04]  /*12730*/  STL [R1+0x1f4], R45 ;  /* 0x0001f42d01007387 */ /* 0x0001e80000100800 */
[----:B0-----:R-:W4:Y:S01]  /*12740*/  LDL.LU R45, [R1+0x30] ;  /* 0x00003000012d7983 */ /* 0x001f220000300800 */
[----:B--2---:R-:W-:Y:S01]  /*12750*/  @!P4 IMAD.MOV R0, RZ, RZ, -R0 ;  /* 0x000000ffff00c224 */ /* 0x004fe200078e0a00 */
[----:B------:R-:W-:-:S02]  /*12760*/  ISETP.GE.AND P4, PT, R60, RZ, PT ;  /* 0x000000ff3c00720c */ /* 0x000fc40003f86270 */
        /* <DEDUP_REMOVED lines=428> */
[----:B--2---:R-:W-:-:S05]  /*14230*/  @!P3 IMAD.MOV R0, RZ, RZ, -R0 ;  /* 0x000000ffff00b224 */ /* 0x004fca00078e0a00 */
[----:B------:R0:W-:Y:S04]  /*14240*/  STL [R1+0x78], R0 ;  /* 0x0000780001007387 */ /* 0x0001e80000100800 */
[----:B0-----:R-:W2:Y:S01]  /*14250*/  LDL.LU R0, [R1+0x25c] ;  /* 0x00025c0001007983 */ /* 0x001ea20000300800 */
[----:B------:R-:W-:-:S03]  /*14260*/  ISETP.GE.AND P3, PT, R51, RZ, PT ;  /* 0x000000ff3300720c */ /* 0x000fc60003f66270 */
[----:B------:R-:W4:Y:S01]  /*14270*/  LDL R51, [R1+0x2a68] ;  /* 0x002a680001337983 */ /* 0x000f220000100800 */
[----:B---3--:R-:W-:Y:S01]  /*14280*/  @!P1 IMAD.MOV R45, RZ, RZ, -R45 ;  /* 0x000000ffff2d9224 */ /* 0x008fe200078e0a2d */
[----:B------:R-:W-:-:S04]  /*14290*/  ISETP.GE.AND P1, PT, R54, RZ, PT ;  /* 0x000000ff3600720c */ /* 0x000fc80003f26270 */
[----:B------:R0:W-:Y:S04]  /*142a0*/  STL [R1+0x6c], R45 ;  /* 0x00006c2d01007387 */ /* 0x0001e80000100800 */
[----:B0-----:R-:W3:Y:S04]  /*142b0*/  LDL.LU R45, [R1+0x260] ;  /* 0x00026000012d7983 */ /* 0x001ee80000300800 */
[----:B------:R-:W4:Y:S01]  /*142c0*/  LDL R54, [R1+0x2a6c] ;  /* 0x002a6c0001367983 */ /* 0x000f220000100800 */
[----:B--2---:R-:W-:-:S05]  /*142d0*/  @!P2 IMAD.MOV R0, RZ, RZ, -R0 ;  /* 0x000000ffff00a224 */ /* 0x004fca00078e0a00 */
[----:B------:R0:W-:Y:S04]  /*142e0*/  STL [R1+0x68], R0 ;  /* 0x0000680001007387 */ /* 0x0001e80000100800 */
[----:B0-----:R-:W2:Y:S01]  /*142f0*/  LDL.LU R0, [R1+0x264] ;  /* 0x0002640001007983 */ /* 0x001ea20000300800 */
[----:B------:R-:W-:-:S03]  /*14300*/  ISETP.GE.AND P2, PT, R60, RZ, PT ;  /* 0x000000ff3c00720c */ /* 0x000fc60003f46270 */
[----:B------:R-:W4:Y:S01]  /*14310*/  LDL R60, [R1+0x2a70] ;  /* 0x002a7000013c7983 */ /* 0x000f220000100800 */
[----:B---3--:R-:W-:-:S05]  /*14320*/  @!P0 IMAD.MOV R45, RZ, RZ, -R45 ;  /* 0x000000ffff2d8224 */ /* 0x008fca00078e0a2d */
[----:B------:R0:W-:Y:S04]  /*14330*/  STL [R1+0x64], R45 ;  /* 0x0000642d01007387 */ /* 0x0001e80000100800 */
[----:B0-----:R-:W3:Y:S04]  /*14340*/  LDL.LU R45, [R1+0x248] ;  /* 0x00024800012d7983 */ /* 0x001ee80000300800 */
[----:B------:R-:W4:Y:S01]  /*14350*/  LDL R47, [R1+0x2a74] ;  /* 0x002a7400012f7983 */ /* 0x000f220000100800 */
        /* <DEDUP_REMOVED lines=15> */
[----:B----4-:R-:W-:-:S03]  /*14450*/  ISETP.GE.AND P0, PT, R49, RZ, PT ;  /* 0x000000ff3100720c */ /* 0x010fc60003f06270 */
        /* <DEDUP_REMOVED lines=23> */
[----:B0-----:R-:W3:Y:S01]  /*145d0*/  LDL.LU R45, [R1+0x228] ;  /* 0x00022800012d7983 */ /* 0x001ee20000300800 */
[----:B--2---:R-:W-:Y:S01]  /*145e0*/  @!P3 IMAD.MOV R0, RZ, RZ, -R0 ;  /* 0x000000ffff00b224 */ /* 0x004fe200078e0a00 */
[----:B------:R-:W-:Y:S02]  /*145f0*/  ISETP.GE.AND P3, PT, R59, RZ, PT ;  /* 0x000000ff3b00720c */ /* 0x000fe40003f66270 */
[----:B------:R-:W2:Y:S04]  /*14600*/  LDL R59, [R1+0x2a98] ;  /* 0x002a9800013b7983 */ /* 0x000ea80000100800 */
[----:B------:R0:W-:Y:S04]  /*14610*/  STL [R1+0x40], R0 ;  /* 0x0000400001007387 */ /* 0x0001e80000100800 */
[----:B0-----:R-:W2:Y:S01]  /*14620*/  LDL.LU R0, [R1+0x20c] ;  /* 0x00020c0001007983 */ /* 0x001ea20000300800 */
        /* <DEDUP_REMOVED lines=14> */
[----:B----4-:R-:W-:Y:S02]  /*14710*/  ISETP.GE.AND P4, PT, R55, RZ, PT ;  /* 0x000000ff3700720c */ /* 0x010fe40003f86270 */
[----:B------:R-:W2:Y:S04]  /*14720*/  LDL R55, [R1+0x2aa4] ;  /* 0x002aa40001377983 */ /* 0x000ea80000100800 */
[----:B------:R0:W-:Y:S04]  /*14730*/  STL [R1+0x30], R0 ;  /* 0x0000300001007387 */ /* 0x0001e80000100800 */
[----:B0-----:R-:W4:Y:S01]  /*14740*/  LDL.LU R0, [R1+0x1fc] ;  /* 0x0001fc0001007983 */ /* 0x001f220000300800 */
[----:B------:R-:W-:-:S13]  /*14750*/  ISETP.GE.AND P5, PT, R47, RZ, PT ;  /* 0x000000ff2f00720c */ /* 0x000fda0003fa6270 */
[----:B---3--:R-:W-:Y:S01]  /*14760*/  @!P5 IMAD.MOV R45, RZ, RZ, -R45 ;  /* 0x000000ffff2dd224 */ /* 0x008fe200078e0a2d */
[----:B------:R-:W-:-:S04]  /*14770*/  ISETP.GE.AND P5, PT, R51, RZ, PT ;  /* 0x000000ff3300720c */ /* 0x000fc80003fa6270 */
[----:B------:R0:W-:Y:S04]  /*14780*/  STL [R1+0x2c], R45 ;  /* 0x00002c2d01007387 */ /* 0x0001e80000100800 */
[----:B0-----:R-:W3:Y:S04]  /*14790*/  LDL.LU R45, [R1+0x200] ;  /* 0x00020000012d7983 */ /* 0x001ee80000300800 */
[----:B------:R-:W2:Y:S01]  /*147a0*/  LDL R51, [R1+0x2aa8] ;  /* 0x002aa80001337983 */ /* 0x000ea20000100800 */
[----:B----4-:R-:W-:-:S05]  /*147b0*/  @!P3 IMAD.MOV R0, RZ, RZ, -R0 ;  /* 0x000000ffff00b224 */ /* 0x010fca00078e0a00 */
[----:B------:R0:W-:Y:S04]  /*147c0*/  STL [R1+0x28], R0 ;  /* 0x0000280001007387 */ /* 0x0001e80000100800 */
[----:B0-----:R-:W4:Y:S01]  /*147d0*/  LDL.LU R0, [R1+0x1d8] ;  /* 0x0001d80001007983 */ /* 0x001f220000300800 */
[----:B------:R-:W-:-:S03]  /*147e0*/  ISETP.GE.AND P3, PT, R54, RZ, PT ;  /* 0x000000ff3600720c */ /* 0x000fc60003f66270 */
[----:B------:R-:W2:Y:S01]  /*147f0*/  LDL R54, [R1+0x2aac] ;  /* 0x002aac0001367983 */ /* 0x000ea20000100800 */
[----:B---3--:R-:W-:Y:S01]  /*14800*/  @!P1 IMAD.MOV R45, RZ, RZ, -R45 ;  /* 0x000000ffff2d9224 */ /* 0x008fe200078e0a2d */
[----:B------:R-:W-:Y:S02]  /*14810*/  ISETP.GE.AND P1, PT, R60, RZ, PT ;  /* 0x000000ff3c00720c */ /* 0x000fe40003f26270 */
[----:B------:R-:W3:Y:S04]  /*14820*/  LDL.LU R60, [R1+0x1ec] ;  /* 0x0001ec00013c7983 */ /* 0x000ee80000300800 */
[----:B------:R0:W-:Y:S04]  /*14830*/  STL [R1+0x24], R45 ;  /* 0x0000242d01007387 */ /* 0x0001e80000100800 */
[----:B0-----:R-:W2:Y:S01]  /*14840*/  LDL R45, [R1+0x2ab0] ;  /* 0x002ab000012d7983 */ /* 0x001ea20000100800 */
[----:B----4-:R-:W-:Y:S01]  /*14850*/  @!P2 IMAD.MOV R0, RZ, RZ, -R0 ;  /* 0x000000ffff00a224 */ /* 0x010fe200078e0a00 */
[----:B------:R-:W-:-:S04]  /*14860*/  ISETP.GE.AND P2, PT, R59, RZ, PT ;  /* 0x000000ff3b00720c */ /* 0x000fc80003f46270 */
[----:B------:R-:W-:Y:S04]  /*14870*/  STL [R1+0x2be8], R0 ;  /* 0x002be80001007387 */ /* 0x000fe80000100800 */
[----:B------:R-:W4:Y:S01]  /*14880*/  LDL.LU R59, [R1+0x1f0] ;  /* 0x0001f000013b7983 */ /* 0x000f220000300800 */
[----:B------:R-:W-:-:S03]  /*14890*/  ISETP.GE.AND P0, PT, R49, RZ, PT ;  /* 0x000000ff3100720c */ /* 0x000fc60003f06270 */
[----:B------:R-:W2:Y:S10]  /*148a0*/  LDL R47, [R1+0x2ab4] ;  /* 0x002ab400012f7983 */ /* 0x000eb40000100800 */
[----:B---3--:R-:W-:Y:S01]  /*148b0*/  @!P0 IMAD.MOV R60, RZ, RZ, -R60 ;  /* 0x000000ffff3c8224 */ /* 0x008fe200078e0a3c */
[----:B------:R-:W-:-:S04]  /*148c0*/  ISETP.GE.AND P0, PT, R48, RZ, PT ;  /* 0x000000ff3000720c */ /* 0x000fc80003f06270 */
[----:B------:R-:W-:Y:S04]  /*148d0*/  STL [R1+0x2bec], R60 ;  /* 0x002bec3c01007387 */ /* 0x000fe80000100800 */
[----:B------:R-:W3:Y:S04]  /*148e0*/  LDL.LU R58, [R1+0x1e0] ;  /* 0x0001e000013a7983 */ /* 0x000ee80000300800 */
[----:B------:R-:W2:Y:S01]  /*148f0*/  LDL R48, [R1+0x2ab8] ;  /* 0x002ab80001307983 */ /* 0x000ea20000100800 */
[----:B----4-:R-:W-:-:S05]  /*14900*/  @!P4 IMAD.MOV R59, RZ, RZ, -R59 ;  /* 0x000000ffff3bc224 */ /* 0x010fca00078e0a3b */
[----:B------:R-:W-:Y:S04]  /*14910*/  STL [R1+0x2bf0], R59 ;  /* 0x002bf03b01007387 */ /* 0x000fe80000100800 */
[----:B------:R-:W4:Y:S01]  /*14920*/  LDL.LU R57, [R1+0x1c] ;  /* 0x00001c0001397983 */ /* 0x000f220000300800 */
[----:B------:R-:W-:-:S03]  /*14930*/  ISETP.GE.AND P4, PT, R53, RZ, PT ;  /* 0x000000ff3500720c */ /* 0x000fc60003f86270 */
[----:B------:R-:W4:Y:S01]  /*14940*/  LDL R53, [R1+0x2abc] ;  /* 0x002abc0001357983 */ /* 0x000f220000100800 */
[----:B---3--:R-:W-:Y:S01]  /*14950*/  @!P5 IMAD.MOV R58, RZ, RZ, -R58 ;  /* 0x000000ffff3ad224 */ /* 0x008fe200078e0a3a */
[----:B--2---:R-:W-:-:S04]  /*14960*/  ISETP.GE.AND P5, PT, R55, RZ, PT ;  /* 0x000000ff3700720c */ /* 0x004fc80003fa6270 */
[----:B------:R-:W-:Y:S04]  /*14970*/  STL [R1+0x2bf4], R58 ;  /* 0x002bf43a01007387 */ /* 0x000fe80000100800 */
[----:B------:R-:W2:Y:S04]  /*14980*/  LDL.LU R56, [R1+0x1c0] ;  /* 0x0001c00001387983 */ /* 0x000ea80000300800 */
[----:B------:R-:W3:Y:S01]  /*14990*/  LDL R49, [R1+0x2ac0] ;  /* 0x002ac00001317983 */ /* 0x000ee20000100800 */
[----:B----4-:R-:W-:-:S05]  /*149a0*/  @!P3 IMAD.MOV R57, RZ, RZ, -R57 ;  /* 0x000000ffff39b224 */ /* 0x010fca00078e0a39 */
[----:B------:R-:W-:Y:S04]  /*149b0*/  STL [R1+0x2bf8], R57 ;  /* 0x002bf83901007387 */ /* 0x000fe80000100800 */
[----:B------:R-:W4:Y:S01]  /*149c0*/  LDL.LU R55, [R1+0x1d0] ;  /* 0x0001d00001377983 */ /* 0x000f220000300800 */
[----:B------:R-:W-:-:S03]  /*149d0*/  ISETP.GE.AND P3, PT, R51, RZ, PT ;  /* 0x000000ff3300720c */ /* 0x000fc60003f66270 */
[----:B------:R-:W3:Y:S01]  /*149e0*/  LDL R50, [R1+0x2ac4] ;  /* 0x002ac40001327983 */ /* 0x000ee20000100800 */
[----:B--2---:R-:W-:Y:S01]  /*149f0*/  @!P1 IMAD.MOV R56, RZ, RZ, -R56 ;  /* 0x000000ffff389224 */ /* 0x004fe200078e0a38 */
[----:B------:R-:W-:-:S04]  /*14a00*/  ISETP.GE.AND P1, PT, R54, RZ, PT ;  /* 0x000000ff3600720c */ /* 0x000fc80003f26270 */
[----:B------:R0:W-:Y:S04]  /*14a10*/  STL [R1+0x2bfc], R56 ;  /* 0x002bfc3801007387 */ /* 0x0001e80000100800 */
[----:B------:R-:W2:Y:S04]  /*14a20*/  LDL.LU R54, [R1+0x1c8] ;  /* 0x0001c80001367983 */ /* 0x000ea80000300800 */
[----:B------:R-:W3:Y:S01]  /*14a30*/  LDL R51, [R1+0x2ac8] ;  /* 0x002ac80001337983 */ /* 0x000ee20000100800 */
[----:B----4-:R-:W-:Y:S01]  /*14a40*/  @!P2 IMAD.MOV R55, RZ, RZ, -R55 ;  /* 0x000000ffff37a224 */ /* 0x010fe200078e0a37 */
[----:B------:R-:W-:-:S04]  /*14a50*/  ISETP.GE.AND P2, PT, R45, RZ, PT ;  /* 0x000000ff2d00720c */ /* 0x000fc80003f46270 */
[----:B------:R1:W-:Y:S04]  /*14a60*/  STL [R1+0x2c00], R55 ;  /* 0x002c003701007387 */ /* 0x0003e80000100800 */
[----:B------:R-:W4:Y:S04]  /*14a70*/  LDL.LU R45, [R1+0x18] ;  /* 0x00001800012d7983 */ /* 0x000f280000300800 */
[----:B0-----:R-:W3:Y:S01]  /*14a80*/  LDL R56, [R1+0x2acc] ;  /* 0x002acc0001387983 */ /* 0x001ee20000100800 */
[----:B--2---:R-:W-:Y:S01]  /*14a90*/  @!P0 IMAD.MOV R54, RZ, RZ, -R54 ;  /* 0x000000ffff368224 */ /* 0x004fe200078e0a36 */
[----:B------:R-:W-:-:S04]  /*14aa0*/  ISETP.GE.AND P0, PT, R47, RZ, PT ;  /* 0x000000ff2f00720c */ /* 0x000fc80003f06270 */
[----:B------:R-:W-:Y:S04]  /*14ab0*/  STL [R1+0x2c04], R54 ;  /* 0x002c043601007387 */ /* 0x000fe80000100800 */
[----:B------:R-:W2:Y:S04]  /*14ac0*/  LDL.LU R46, [R1+0x14] ;  /* 0x00001400012e7983 */ /* 0x000ea80000300800 */
[----:B------:R-:W3:Y:S01]  /*14ad0*/  LDL R57, [R1+0x2ad0] ;  /* 0x002ad00001397983 */ /* 0x000ee20000100800 */
[----:B----4-:R-:W-:-:S05]  /*14ae0*/  @!P4 IMAD.MOV R45, RZ, RZ, -R45 ;  /* 0x000000ffff2dc224 */ /* 0x010fca00078e0a2d */
[----:B------:R0:W-:Y:S04]  /*14af0*/  STL [R1+0x2c08], R45 ;  /* 0x002c082d01007387 */ /* 0x0001e80000100800 */
[----:B------:R-:W4:Y:S01]  /*14b00*/  LDL.LU R47, [R1+0x10] ;  /* 0x00001000012f7983 */ /* 0x000f220000300800 */
[----:B------:R-:W-:-:S03]  /*14b10*/  ISETP.GE.AND P4, PT, R48, RZ, PT ;  /* 0x000000ff3000720c */ /* 0x000fc60003f86270 */
[----:B------:R-:W3:Y:S01]  /*14b20*/  LDL R58, [R1+0x2ad4] ;  /* 0x002ad400013a7983 */ /* 0x000ee20000100800 */
[----:B--2---:R-:W-:Y:S01]  /*14b30*/  @!P5 IMAD.MOV R46, RZ, RZ, -R46 ;  /* 0x000000ffff2ed224 */ /* 0x004fe200078e0a2e */
[----:B------:R-:W-:-:S04]  /*14b40*/  ISETP.GE.AND P5, PT, R53, RZ, PT ;  /* 0x000000ff3500720c */ /* 0x000fc80003fa6270 */
[----:B------:R-:W-:Y:S04]  /*14b50*/  STL [R1+0x2c0c], R46 ;  /* 0x002c0c2e01007387 */ /* 0x000fe80000100800 */
[----:B------:R-:W2:Y:S04]  /*14b60*/  LDL.LU R48, [R1+0xc] ;  /* 0x00000c0001307983 */ /* 0x000ea80000300800 */
[----:B------:R-:W2:Y:S01]  /*14b70*/  LDL R53, [R1+0x2ad8] ;  /* 0x002ad80001357983 */ /* 0x000ea20000100800 */
[----:B----4-:R-:W-:Y:S01]  /*14b80*/  @!P3 IMAD.MOV R47, RZ, RZ, -R47 ;  /* 0x000000ffff2fb224 */ /* 0x010fe200078e0a2f */
[----:B---3--:R-:W-:-:S04]  /*14b90*/  ISETP.GE.AND P3, PT, R49, RZ, PT ;  /* 0x000000ff3100720c */ /* 0x008fc80003f66270 */
[----:B------:R-:W-:Y:S04]  /*14ba0*/  STL [R1+0x2c10], R47 ;  /* 0x002c102f01007387 */ /* 0x000fe80000100800 */
[----:B------:R-:W3:Y:S04]  /*14bb0*/  LDL.LU R49, [R1+0x8] ;  /* 0x0000080001317983 */ /* 0x000ee80000300800 */
[----:B------:R-:W4:Y:S01]  /*14bc0*/  LDL R59, [R1+0x2adc] ;  /* 0x002adc00013b7983 */ /* 0x000f220000100800 */
[----:B--2---:R-:W-:Y:S01]  /*14bd0*/  @!P1 IMAD.MOV R48, RZ, RZ, -R48 ;  /* 0x000000ffff309224 */ /* 0x004fe200078e0a30 */
[----:B------:R-:W-:-:S04]  /*14be0*/  ISETP.GE.AND P1, PT, R50, RZ, PT ;  /* 0x000000ff3200720c */ /* 0x000fc80003f26270 */
[----:B------:R2:W-:Y:S04]  /*14bf0*/  STL [R1+0x2c14], R48 ;  /* 0x002c143001007387 */ /* 0x0005e80000100800 */
[----:B------:R-:W2:Y:S04]  /*14c00*/  LDL.LU R50, [R1+0x4] ;  /* 0x0000040001327983 */ /* 0x000ea80000300800 */
[----:B------:R-:W4:Y:S01]  /*14c10*/  LDL R60, [R1+0x2ae0] ;  /* 0x002ae000013c7983 */ /* 0x000f220000100800 */
[----:B---3--:R-:W-:Y:S01]  /*14c20*/  @!P2 IMAD.MOV R49, RZ, RZ, -R49 ;  /* 0x000000ffff31a224 */ /* 0x008fe200078e0a31 */
[----:B------:R-:W-:-:S04]  /*14c30*/  ISETP.GE.AND P2, PT, R51, RZ, PT ;  /* 0x000000ff3300720c */ /* 0x000fc80003f46270 */
[----:B------:R-:W-:Y:S04]  /*14c40*/  STL [R1+0x2c18], R49 ;  /* 0x002c183101007387 */ /* 0x000fe80000100800 */
[----:B------:R-:W3:Y:S04]  /*14c50*/  LDL.LU R51, [R1] ;  /* 0x0000000001337983 */ /* 0x000ee80000300800 */
[----:B------:R-:W3:Y:S01]  /*14c60*/  LDL R0, [R1+0x2ae4] ;  /* 0x002ae40001007983 */ /* 0x000ee20000100800 */
[----:B------:R-:W-:Y:S02]  /*14c70*/  @!P5 IMAD.MOV R61, RZ, RZ, -R61 ;  /* 0x000000ffff3dd224 */ /* 0x000fe400078e0a3d */
[----:B------:R-:W-:Y:S01]  /*14c80*/  @!P3 IMAD.MOV R44, RZ, RZ, -R44 ;  /* 0x000000ffff2cb224 */ /* 0x000fe200078e0a2c */
[----:B------:R-:W-:-:S02]  /*14c90*/  ISETP.GE.AND P5, PT, R58, RZ, PT ;  /* 0x000000ff3a00720c */ /* 0x000fc40003fa6270 */
[----:B------:R-:W-:Y:S01]  /*14ca0*/  ISETP.GE.AND P3, PT, R53, RZ, PT ;  /* 0x000000ff3500720c */ /* 0x000fe20003f66270 */
[----:B--2---:R-:W-:Y:S01]  /*14cb0*/  @!P0 IMAD.MOV R50, RZ, RZ, -R50 ;  /* 0x000000ffff328224 */ /* 0x004fe200078e0a32 */
[----:B------:R-:W-:-:S04]  /*14cc0*/  ISETP.GE.AND P0, PT, R56, RZ, PT ;  /* 0x000000ff3800720c */ /* 0x000fc80003f06270 */
[----:B------:R-:W-:Y:S04]  /*14cd0*/  STL [R1+0x2c1c], R50 ;  /* 0x002c1c3201007387 */ /* 0x000fe80000100800 */
[----:B------:R-:W2:Y:S01]  /*14ce0*/  LDL R56, [R1+0x2ae8] ;  /* 0x002ae80001387983 */ /* 0x000ea20000100800 */
[----:B------:R-:W-:Y:S01]  /*14cf0*/  @!P1 IMAD.MOV R43, RZ, RZ, -R43 ;  /* 0x000000ffff2b9224 */ /* 0x000fe200078e0a2b */
[----:B----4-:R-:W-:Y:S01]  /*14d00*/  ISETP.GE.AND P1, PT, R59, RZ, PT ;  /* 0x000000ff3b00720c */ /* 0x010fe20003f26270 */
[----:B------:R-:W-:Y:S02]  /*14d10*/  @!P2 IMAD.MOV R42, RZ, RZ, -R42 ;  /* 0x000000ffff2aa224 */ /* 0x000fe400078e0a2a */
[----:B------:R-:W-:Y:S01]  /*14d20*/  @!P0 IMAD.MOV R41, RZ, RZ, -R41 ;  /* 0x000000ffff298224 */ /* 0x000fe200078e0a29 */
[----:B------:R-:W-:Y:S01]  /*14d30*/  ISETP.GE.AND P2, PT, R60, RZ, PT ;  /* 0x000000ff3c00720c */ /* 0x000fe20003f46270 */
[----:B---3--:R-:W-:Y:S01]  /*14d40*/  @!P4 IMAD.MOV R51, RZ, RZ, -R51 ;  /* 0x000000ffff33c224 */ /* 0x008fe200078e0a33 */
[----:B------:R-:W-:-:S04]  /*14d50*/  ISETP.GE.AND P4, PT, R57, RZ, PT ;  /* 0x000000ff3900720c */ /* 0x000fc80003f86270 */
[----:B------:R-:W-:Y:S04]  /*14d60*/  STL [R1+0x2c20], R51 ;  /* 0x002c203301007387 */ /* 0x000fe80000100800 */
[----:B------:R-:W3:Y:S04]  /*14d70*/  LDL R57, [R1+0x2aec] ;  /* 0x002aec0001397983 */ /* 0x000ee80000100800 */
[----:B------:R-:W-:Y:S04]  /*14d80*/  STL [R1+0x2c24], R61 ;  /* 0x002c243d01007387 */ /* 0x000fe80000100800 */
[----:B------:R-:W4:Y:S04]  /*14d90*/  LDL R58, [R1+0x2af0] ;  /* 0x002af000013a7983 */ /* 0x000f280000100800 */
[----:B------:R-:W-:Y:S04]  /*14da0*/  STL [R1+0x2c28], R44 ;  /* 0x002c282c01007387 */ /* 0x000fe80000100800 */
[----:B------:R-:W4:Y:S04]  /*14db0*/  LDL R53, [R1+0x2af4] ;  /* 0x002af40001357983 */ /* 0x000f280000100800 */
[----:B------:R-:W-:Y:S04]  /*14dc0*/  STL [R1+0x2c2c], R43 ;  /* 0x002c2c2b01007387 */ /* 0x000fe80000100800 */
[----:B------:R-:W4:Y:S01]  /*14dd0*/  LDL R59, [R1+0x2af8] ;  /* 0x002af800013b7983 */ /* 0x000f220000100800 */
[----:B------:R-:W-:-:S03]  /*14de0*/  ISETP.GE.AND P0, PT, R0, RZ, PT ;  /* 0x000000ff0000720c */ /* 0x000fc60003f06270 */
[----:B------:R-:W-:Y:S04]  /*14df0*/  STL [R1+0x2c30], R42 ;  /* 0x002c302a01007387 */ /* 0x000fe80000100800 */
[----:B------:R-:W4:Y:S04]  /*14e00*/  LDL R60, [R1+0x2afc] ;  /* 0x002afc00013c7983 */ /* 0x000f280000100800 */
[----:B------:R-:W-:Y:S04]  /*14e10*/  STL [R1+0x2c34], R41 ;  /* 0x002c342901007387 */ /* 0x000fe80000100800 */
[----:B------:R-:W4:Y:S01]  /*14e20*/  LDL R0, [R1+0x2b00] ;  /* 0x002b000001007983 */ /* 0x000f220000100800 */
[----:B------:R-:W-:-:S02]  /*14e30*/  @!P4 IMAD.MOV R40, RZ, RZ, -R40 ;  /* 0x000000ffff28c224 */ /* 0x000fc400078e0a28 */
[----:B------:R-:W-:Y:S02]  /*14e40*/  @!P5 IMAD.MOV R39, RZ, RZ, -R39 ;  /* 0x000000ffff27d224 */ /* 0x000fe400078e0a27 */
[----:B------:R-:W-:Y:S01]  /*14e50*/  @!P3 IMAD.MOV R38, RZ, RZ, -R38 ;  /* 0x000000ffff26b224 */ /* 0x000fe200078e0a26 */
[----:B------:R-:W-:Y:S01]  /*14e60*/  STL [R1+0x2c38], R40 ;  /* 0x002c382801007387 */ /* 0x000fe20000100800 */
[----:B------:R-:W-:Y:S01]  /*14e70*/  @!P1 IMAD.MOV R37, RZ, RZ, -R37 ;  /* 0x000000ffff259224 */ /* 0x000fe200078e0a25 */
[----:B--2---:R-:W-:Y:S02]  /*14e80*/  ISETP.GE.AND P4, PT, R56, RZ, PT ;  /* 0x000000ff3800720c */ /* 0x004fe40003f86270 */
[----:B------:R-:W-:Y:S04]  /*14e90*/  STL [R1+0x2c3c], R39 ;  /* 0x002c3c2701007387 */ /* 0x000fe80000100800 */
[----:B------:R-:W2:Y:S04]  /*14ea0*/  LDL R56, [R1+0x2b04] ;  /* 0x002b040001387983 */ /* 0x000ea80000100800 */
[----:B------:R-:W-:Y:S01]  /*14eb0*/  STL [R1+0x2c40], R38 ;  /* 0x002c402601007387 */ /* 0x000fe20000100800 */
[----:B------:R-:W-:-:S02]  /*14ec0*/  @!P2 IMAD.MOV R36, RZ, RZ, -R36 ;  /* 0x000000ffff24a224 */ /* 0x000fc400078e0a24 */
[----:B------:R-:W-:Y:S02]  /*14ed0*/  @!P0 IMAD.MOV R35, RZ, RZ, -R35 ;  /* 0x000000ffff238224 */ /* 0x000fe400078e0a23 */
[----:B------:R-:W-:Y:S01]  /*14ee0*/  @!P4 IMAD.MOV R34, RZ, RZ, -R34 ;  /* 0x000000ffff22c224 */ /* 0x000fe200078e0a22 */
[----:B---3--:R-:W-:Y:S02]  /*14ef0*/  ISETP.GE.AND P5, PT, R57, RZ, PT ;  /* 0x000000ff3900720c */ /* 0x008fe40003fa6270 */
[----:B------:R-:W3:Y:S04]  /*14f00*/  LDL R57, [R1+0x2b08] ;  /* 0x002b080001397983 */ /* 0x000ee80000100800 */
[----:B------:R-:W-:Y:S01]  /*14f10*/  STL [R1+0x2c44], R37 ;  /* 0x002c442501007387 */ /* 0x000fe20000100800 */
[----:B----4-:R-:W-:-:S03]  /*14f20*/  ISETP.GE.AND P1, PT, R53, RZ, PT ;  /* 0x000000ff3500720c */ /* 0x010fc60003f26270 */
[----:B------:R-:W4:Y:S01]  /*14f30*/  LDL R53, [R1+0x2b10] ;  /* 0x002b100001357983 */ /* 0x000f220000100800 */
[----:B------:R-:W-:-:S03]  /*14f40*/  ISETP.GE.AND P3, PT, R58, RZ, PT ;  /* 0x000000ff3a00720c */ /* 0x000fc60003f66270 */
[----:B------:R-:W4:Y:S01]  /*14f50*/  LDL R58, [R1+0x2b0c] ;  /* 0x002b0c00013a7983 */ /* 0x000f220000100800 */
[----:B------:R-:W-:-:S03]  /*14f60*/  ISETP.GE.AND P2, PT, R59, RZ, PT ;  /* 0x000000ff3b00720c */ /* 0x000fc60003f46270 */
[----:B------:R-:W-:Y:S04]  /*14f70*/  STL [R1+0x2c48], R36 ;  /* 0x002c482401007387 */ /* 0x000fe80000100800 */
[----:B------:R-:W4:Y:S01]  /*14f80*/  LDL R59, [R1+0x2b14] ;  /* 0x002b1400013b7983 */ /* 0x000f220000100800 */
[----:B------:R-:W-:-:S03]  /*14f90*/  ISETP.GE.AND P0, PT, R60, RZ, PT ;  /* 0x000000ff3c00720c */ /* 0x000fc60003f06270 */
[----:B------:R-:W-:Y:S04]  /*14fa0*/  STL [R1+0x2c4c], R35 ;  /* 0x002c4c2301007387 */ /* 0x000fe80000100800 */
[----:B------:R-:W4:Y:S01]  /*14fb0*/  LDL R60, [R1+0x2b18] ;  /* 0x002b1800013c7983 */ /* 0x000f220000100800 */
[----:B------:R-:W-:-:S03]  /*14fc0*/  ISETP.GE.AND P4, PT, R0, RZ, PT ;  /* 0x000000ff0000720c */ /* 0x000fc60003f86270 */
[----:B------:R-:W-:Y:S04]  /*14fd0*/  STL [R1+0x2c50], R34 ;  /* 0x002c502201007387 */ /* 0x000fe80000100800 */
[----:B------:R-:W4:Y:S01]  /*14fe0*/  LDL R0, [R1+0x2b1c] ;  /* 0x002b1c0001007983 */ /* 0x000f220000100800 */
[----:B------:R-:W-:Y:S02]  /*14ff0*/  @!P5 IMAD.MOV R33, RZ, RZ, -R33 ;  /* 0x000000ffff21d224 */ /* 0x000fe400078e0a21 */
[----:B------:R-:W-:Y:S01]  /*15000*/  @!P3 IMAD.MOV R32, RZ, RZ, -R32 ;  /* 0x000000ffff20b224 */ /* 0x000fe200078e0a20 */
[----:B-1----:R-:W4:Y:S01]  /*15010*/  LDL R55, [R1+0x2b20] ;  /* 0x002b200001377983 */ /* 0x002f220000100800 */
[----:B------:R-:W-:-:S03]  /*15020*/  @!P1 IMAD.MOV R31, RZ, RZ, -R31 ;  /* 0x000000ffff1f9224 */ /* 0x000fc600078e0a1f */
[----:B------:R-:W-:Y:S01]  /*15030*/  STL [R1+0x2c54], R33 ;  /* 0x002c542101007387 */ /* 0x000fe20000100800 */
[----:B--2---:R-:W-:Y:S01]  /*15040*/  ISETP.GE.AND P5, PT, R56, RZ, PT ;  /* 0x000000ff3800720c */ /* 0x004fe20003fa6270 */
[----:B------:R-:W-:Y:S02]  /*15050*/  @!P2 IMAD.MOV R30, RZ, RZ, -R30 ;  /* 0x000000ffff1ea224 */ /* 0x000fe400078e0a1e */
[----:B------:R-:W2:Y:S04]  /*15060*/  LDL R56, [R1+0x2b24] ;  /* 0x002b240001387983 */ /* 0x000ea80000100800 */
[----:B------:R-:W-:Y:S01]  /*15070*/  STL [R1+0x2c58], R32 ;  /* 0x002c582001007387 */ /* 0x000fe20000100800 */
[----:B------:R-:W-:Y:S02]  /*15080*/  @!P0 IMAD.MOV R29, RZ, RZ, -R29 ;  /* 0x000000ffff1d8224 */ /* 0x000fe400078e0a1d */
[----:B------:R-:W-:-:S03]  /*15090*/  @!P4 IMAD.MOV R28, RZ, RZ, -R28 ;  /* 0x000000ffff1cc224 */ /* 0x000fc600078e0a1c */
[----:B------:R-:W-:Y:S01]  /*150a0*/  @!P5 IMAD.MOV R27, RZ, RZ, -R27 ;  /* 0x000000ffff1bd224 */ /* 0x000fe200078e0a1b */
[----:B---3--:R-:W-:Y:S02]  /*150b0*/  ISETP.GE.AND P3, PT, R57, RZ, PT ;  /* 0x000000ff3900720c */ /* 0x008fe40003f66270 */
[----:B------:R-:W3:Y:S04]  /*150c0*/  LDL R57, [R1+0x2b28] ;  /* 0x002b280001397983 */ /* 0x000ee80000100800 */
[----:B------:R1:W-:Y:S04]  /*150d0*/  STL [R1+0x2c5c], R31 ;  /* 0x002c5c1f01007387 */ /* 0x0003e80000100800 */
[----:B0-----:R-:W3:Y:S04]  /*150e0*/  LDL R45, [R1+0x2b40] ;  /* 0x002b4000012d7983 */ /* 0x001ee80000100800 */
[----:B------:R-:W3:Y:S01]  /*150f0*/  LDL R54, [R1+0x2b44] ;  /* 0x002b440001367983 */ /* 0x000ee20000100800 */
[----:B----4-:R-:W-:-:S03]  /*15100*/  ISETP.GE.AND P2, PT, R53, RZ, PT ;  /* 0x000000ff3500720c */ /* 0x010fc60003f46270 */
[----:B------:R-:W4:Y:S01]  /*15110*/  LDL R53, [R1+0x2b30] ;  /* 0x002b300001357983 */ /* 0x000f220000100800 */
[----:B------:R-:W-:-:S03]  /*15120*/  ISETP.GE.AND P1, PT, R58, RZ, PT ;  /* 0x000000ff3a00720c */ /* 0x000fc60003f26270 */
[----:B------:R-:W3:Y:S01]  /*15130*/  LDL R58, [R1+0x2b2c] ;  /* 0x002b2c00013a7983 */ /* 0x000ee20000100800 */
[----:B------:R-:W-:Y:S02]  /*15140*/  ISETP.GE.AND P0, PT, R59, RZ, PT ;  /* 0x000000ff3b00720c */ /* 0x000fe40003f06270 */
[----:B------:R-:W-:Y:S01]  /*15150*/  ISETP.GE.AND P4, PT, R60, RZ, PT ;  /* 0x000000ff3c00720c */ /* 0x000fe20003f86270 */
[----:B------:R-:W3:Y:S04]  /*15160*/  LDL R59, [R1+0x2b34] ;  /* 0x002b3400013b7983 */ /* 0x000ee80000100800 */
[----:B------:R-:W3:Y:S01]  /*15170*/  LDL R60, [R1+0x2b38] ;  /* 0x002b3800013c7983 */ /* 0x000ee20000100800 */
[----:B------:R-:W-:Y:S01]  /*15180*/  ISETP.GE.AND P5, PT, R0, RZ, PT ;  /* 0x000000ff0000720c */ /* 0x000fe20003fa6270 */
[----:B------:R-:W-:-:S02]  /*15190*/  @!P3 IMAD.MOV R26, RZ, RZ, -R26 ;  /* 0x000000ffff1ab224 */ /* 0x000fc400078e0a1a */
[----:B------:R-:W3:Y:S04]  /*151a0*/  LDL R0, [R1+0x2b3c] ;  /* 0x002b3c0001007983 */ /* 0x000ee80000100800 */
[----:B------:R-:W-:Y:S01]  /*151b0*/  @!P4 IMAD.MOV R22, RZ, RZ, -R22 ;  /* 0x000000ffff16c224 */ /* 0x000fe200078e0a16 */
[----:B------:R-:W-:Y:S01]  /*151c0*/  ISETP.GE.AND P3, PT, R55, RZ, PT ;  /* 0x000000ff3700720c */ /* 0x000fe20003f66270 */
[----:B------:R-:W-:Y:S01]  /*151d0*/  @!P1 IMAD.MOV R25, RZ, RZ, -R25 ;  /* 0x000000ffff199224 */ /* 0x000fe200078e0a19 */
[----:B------:R-:W3:Y:S01]  /*151e0*/  LDL R55, [R1+0x2b48] ;  /* 0x002b480001377983 */ /* 0x000ee20000100800 */
[----:B--2---:R-:W-:-:S03]  /*151f0*/  ISETP.GE.AND P1, PT, R56, RZ, PT ;  /* 0x000000ff3800720c */ /* 0x004fc60003f26270 */
[----:B------:R-:W2:Y:S01]  /*15200*/  LDL R48, [R1+0x70] ;  /* 0x0000700001307983 */ /* 0x000ea20000100800 */
[----:B------:R-:W-:-:S03]  /*15210*/  @!P2 IMAD.MOV R24, RZ, RZ, -R24 ;  /* 0x000000ffff18a224 */ /* 0x000fc600078e0a18 */
[----:B------:R-:W2:Y:S01]  /*15220*/  LDL R56, [R1+0x2b4c] ;  /* 0x002b4c0001387983 */ /* 0x000ea20000100800 */
[----:B------:R-:W-:Y:S02]  /*15230*/  @!P0 IMAD.MOV R23, RZ, RZ, -R23 ;  /* 0x000000ffff178224 */ /* 0x000fe400078e0a17 */
[----:B------:R-:W-:Y:S02]  /*15240*/  @!P5 IMAD.MOV R21, RZ, RZ, -R21 ;  /* 0x000000ffff15d224 */ /* 0x000fe400078e0a15 */
[----:B------:R-:W-:Y:S02]  /*15250*/  @!P3 IMAD.MOV R20, RZ, RZ, -R20 ;  /* 0x000000ffff14b224 */ /* 0x000fe400078e0a14 */
[----:B------:R-:W-:Y:S01]  /*15260*/  @!P1 IMAD.MOV R19, RZ, RZ, -R19 ;  /* 0x000000ffff139224 */ /* 0x000fe200078e0a13 */
[----:B----4-:R-:W-:Y:S02]  /*15270*/  ISETP.GE.AND P4, PT, R53, RZ, PT ;  /* 0x000000ff3500720c */ /* 0x010fe40003f86270 */
[----:B------:R-:W4:Y:S01]  /*15280*/  LDL R53, [R1+0x2b54] ;  /* 0x002b540001357983 */ /* 0x000f220000100800 */
[----:B---3--:R-:W-:-:S02]  /*15290*/  ISETP.GE.AND P2, PT, R57, RZ, PT ;  /* 0x000000ff3900720c */ /* 0x008fc40003f46270 */
[----:B------:R-:W-:Y:S01]  /*152a0*/  ISETP.GE.AND P0, PT, R58, RZ, PT ;  /* 0x000000ff3a00720c */ /* 0x000fe20003f06270 */
[----:B------:R-:W3:Y:S04]  /*152b0*/  LDL R57, [R1+0x2b50] ;  /* 0x002b500001397983 */ /* 0x000ee80000100800 */
[----:B------:R-:W3:Y:S01]  /*152c0*/  LDL R58, [R1+0x2b58] ;  /* 0x002b5800013a7983 */ /* 0x000ee20000100800 */
[----:B------:R-:W-:-:S03]  /*152d0*/  ISETP.GE.AND P5, PT, R59, RZ, PT ;  /* 0x000000ff3b00720c */ /* 0x000fc60003fa6270 */
[----:B------:R-:W3:Y:S01]  /*152e0*/  LDL R59, [R1+0x2b5c] ;  /* 0x002b5c00013b7983 */ /* 0x000ee20000100800 */
[----:B------:R-:W-:-:S03]  /*152f0*/  ISETP.GE.AND P3, PT, R60, RZ, PT ;  /* 0x000000ff3c00720c */ /* 0x000fc60003f66270 */
[----:B------:R-:W3:Y:S01]  /*15300*/  LDL R60, [R1+0x2a34] ;  /* 0x002a3400013c7983 */ /* 0x000ee20000100800 */
[----:B------:R-:W-:-:S03]  /*15310*/  ISETP.GE.AND P1, PT, R0, RZ, PT ;  /* 0x000000ff0000720c */ /* 0x000fc60003f26270 */
[----:B------:R-:W3:Y:S01]  /*15320*/  LDL R0, [R1+0x2a38] ;  /* 0x002a380001007983 */ /* 0x000ee20000100800 */
[----:B------:R-:W-:Y:S01]  /*15330*/  @!P2 IMAD.MOV R18, RZ, RZ, -R18 ;  /* 0x000000ffff12a224 */ /* 0x000fe200078e0a12 */
[----:B------:R-:W-:Y:S01]  /*15340*/  ISETP.GE.AND P2, PT, R45, RZ, PT ;  /* 0x000000ff2d00720c */ /* 0x000fe20003f46270 */
[----:B------:R-:W-:Y:S01]  /*15350*/  @!P0 IMAD.MOV R17, RZ, RZ, -R17 ;  /* 0x000000ffff118224 */ /* 0x000fe200078e0a11 */
[----:B------:R-:W-:-:S06]  /*15360*/  ISETP.GE.AND P0, PT, R54, RZ, PT ;  /* 0x000000ff3600720c */ /* 0x000fcc0003f06270 */
[----:B------:R-:W-:Y:S02]  /*15370*/  @!P1 IMAD.MOV R13, RZ, RZ, -R13 ;  /* 0x000000ffff0d9224 */ /* 0x000fe400078e0a0d */
[----:B------:R-:W-:Y:S01]  /*15380*/  @!P4 IMAD.MOV R16, RZ, RZ, -R16 ;  /* 0x000000ffff10c224 */ /* 0x000fe200078e0a10 */
[----:B------:R-:W-:Y:S01]  /*15390*/  ISETP.GE.AND P4, PT, R55, RZ, PT ;  /* 0x000000ff3700720c */ /* 0x000fe20003f86270 */
[----:B------:R-:W-:Y:S01]  /*153a0*/  @!P5 IMAD.MOV R15, RZ, RZ, -R15 ;  /* 0x000000ffff0fd224 */ /* 0x000fe200078e0a0f */
[----:B--2---:R-:W-:Y:S01]  /*153b0*/  ISETP.GE.AND P5, PT, R56, RZ, PT ;  /* 0x000000ff3800720c */ /* 0x004fe20003fa6270 */
[----:B------:R-:W-:Y:S02]  /*153c0*/  @!P3 IMAD.MOV R14, RZ, RZ, -R14 ;  /* 0x000000ffff0eb224 */ /* 0x000fe400078e0a0e */
[----:B------:R-:W-:Y:S02]  /*153d0*/  @!P2 IMAD.MOV R12, RZ, RZ, -R12 ;  /* 0x000000ffff0ca224 */ /* 0x000fe400078e0a0c */
[----:B------:R-:W-:-:S06]  /*153e0*/  @!P0 IMAD.MOV R11, RZ, RZ, -R11 ;  /* 0x000000ffff0b8224 */ /* 0x000fcc00078e0a0b */
[----:B------:R-:W-:Y:S02]  /*153f0*/  @!P4 IMAD.MOV R10, RZ, RZ, -R10 ;  /* 0x000000ffff0ac224 */ /* 0x000fe400078e0a0a */
[----:B------:R-:W-:Y:S01]  /*15400*/  @!P5 IMAD.MOV R9, RZ, RZ, -R9 ;  /* 0x000000ffff09d224 */ /* 0x000fe200078e0a09 */
[----:B----4-:R-:W-:Y:S02]  /*15410*/  ISETP.GE.AND P1, PT, R53, RZ, PT ;  /* 0x000000ff3500720c */ /* 0x010fe40003f26270 */
[----:B------:R-:W2:Y:S04]  /*15420*/  LDL.LU R53, [R1+0x7c] ;  /* 0x00007c0001357983 */ /* 0x000ea80000300800 */
[----:B------:R-:W4:Y:S04]  /*15430*/  LDL.LU R47, [R1+0x300] ;  /* 0x00030000012f7983 */ /* 0x000f280000300800 */
[----:B------:R-:W4:Y:S04]  /*15440*/  LDL.LU R46, [R1+0x304] ;  /* 0x00030400012e7983 */ /* 0x000f280000300800 */
[----:B------:R-:W4:Y:S04]  /*15450*/  LDL.LU R45, [R1+0x308] ;  /* 0x00030800012d7983 */ /* 0x000f280000300800 */
[----:B------:R-:W4:Y:S04]  /*15460*/  LDL.LU R54, [R1+0x30c] ;  /* 0x00030c0001367983 */ /* 0x000f280000300800 */
[----:B------:R-:W4:Y:S01]  /*15470*/  LDL.LU R55, [R1+0x310] ;  /* 0x0003100001377983 */ /* 0x000f220000300800 */
[----:B---3--:R-:W-:-:S03]  /*15480*/  ISETP.GE.AND P3, PT, R57, RZ, PT ;  /* 0x000000ff3900720c */ /* 0x008fc60003f66270 */
[----:B------:R-:W3:Y:S01]  /*15490*/  LDL.LU R56, [R1+0x314] ;  /* 0x0003140001387983 */ /* 0x000ee20000300800 */
[----:B------:R-:W-:Y:S02]  /*154a0*/  ISETP.GE.AND P2, PT, R58, RZ, PT ;  /* 0x000000ff3a00720c */ /* 0x000fe40003f46270 */
[----:B------:R-:W-:Y:S01]  /*154b0*/  ISETP.GE.AND P0, PT, R59, RZ, PT ;  /* 0x000000ff3b00720c */ /* 0x000fe20003f06270 */
[----:B------:R-:W3:Y:S04]  /*154c0*/  LDL.LU R57, [R1+0x318] ;  /* 0x0003180001397983 */ /* 0x000ee80000300800 */
[----:B------:R-:W3:Y:S04]  /*154d0*/  LDL.LU R58, [R1+0x31c] ;  /* 0x00031c00013a7983 */ /* 0x000ee80000300800 */
[----:B------:R-:W3:Y:S01]  /*154e0*/  LDL.LU R59, [R1+0x320] ;  /* 0x00032000013b7983 */ /* 0x000ee20000300800 */
[----:B------:R-:W-:-:S02]  /*154f0*/  ISETP.GE.AND P4, PT, R60, RZ, PT ;  /* 0x000000ff3c00720c */ /* 0x000fc40003f86270 */
[----:B------:R-:W-:Y:S01]  /*15500*/  ISETP.GE.AND P5, PT, R0, RZ, PT ;  /* 0x000000ff0000720c */ /* 0x000fe20003fa6270 */
[----:B------:R-:W3:Y:S04]  /*15510*/  LDL.LU R60, [R1+0x324] ;  /* 0x00032400013c7983 */ /* 0x000ee80000300800 */
[----:B------:R-:W3:Y:S01]  /*15520*/  LDL.LU R0, [R1+0x328] ;  /* 0x0003280001007983 */ /* 0x000ee20000300800 */
[----:B------:R-:W-:Y:S01]  /*15530*/  LOP3.LUT R52, R52, 0x1f, RZ, 0xc0, !PT ;  /* 0x0000001f34347812 */ /* 0x000fe200078ec0ff */
[----:B------:R-:W-:-:S04]  /*15540*/  @!P1 IMAD.MOV R7, RZ, RZ, -R7 ;  /* 0x000000ffff079224 */ /* 0x000fc800078e0a07 */
[----:B-1----:R-:W-:Y:S02]  /*15550*/  IMAD R31, R52, UR6, RZ ;  /* 0x00000006341f7c24 */ /* 0x002fe4000f8e02ff */
[----:B------:R-:W-:-:S03]  /*15560*/  @!P2 IMAD.MOV R6, RZ, RZ, -R6 ;  /* 0x000000ffff06a224 */ /* 0x000fc600078e0a06 */
[----:B------:R4:W-:Y:S01]  /*15570*/  STL [R1+0x410], R31 ;  /* 0x0004101f01007387 */ /* 0x0009e20000100800 */
[----:B------:R-:W-:Y:S01]  /*15580*/  IADD3 R52, P2, PT, R31, UR8, RZ ;  /* 0x000000081f347c10 */ /* 0x000fe2000ff5e0ff */
[----:B------:R-:W-:Y:S01]  /*15590*/  @!P3 IMAD.MOV R8, RZ, RZ, -R8 ;  /* 0x000000ffff08b224 */ /* 0x000fe200078e0a08 */
[----:B------:R-:W0:Y:S03]  /*155a0*/  LDCU UR8, c[0x0][0x3a8] ;  /* 0x00007500ff0877ac */ /* 0x000e260008000800 */
[----:B------:R-:W-:Y:S01]  /*155b0*/  STL [R1+0x2b6c], R52 ;  /* 0x002b6c3401007387 */ /* 0x000fe20000100800 */
[----:B------:R-:W-:Y:S02]  /*155c0*/  ISETP.GE.AND P3, PT, R48, RZ, PT ;  /* 0x000000ff3000720c */ /* 0x000fe40003f66270 */
[----:B--2---:R-:W-:Y:S02]  /*155d0*/  ISETP.NE.AND P1, PT, R53, RZ, PT ;  /* 0x000000ff3500720c */ /* 0x004fe40003f25270 */
[----:B------:R-:W-:-:S04]  /*155e0*/  LOP3.LUT R53, RZ, R53, RZ, 0x33, !PT ;  /* 0x00000035ff357212 */ /* 0x000fc800078e33ff */
[C---:B----4-:R-:W-:Y:S02]  /*155f0*/  SEL R31, R53.reuse, R47, !P1 ;  /* 0x0000002f351f7207 */ /* 0x050fe40004800000 */
[C---:B------:R-:W-:Y:S02]  /*15600*/  SEL R33, R53.reuse, R46, !P1 ;  /* 0x0000002e35217207 */ /* 0x040fe40004800000 */
[C---:B------:R-:W-:Y:S01]  /*15610*/  SEL R32, R53.reuse, R45, !P1 ;  /* 0x0000002d35207207 */ /* 0x040fe20004800000 */
[----:B------:R1:W-:Y:S04]  /*15620*/  STL [R1+0x1c0], R31 ;  /* 0x0001c01f01007387 */ /* 0x0003e80000100800 */
[----:B------:R2:W-:Y:S04]  /*15630*/  STL [R1+0x1d0], R33 ;  /* 0x0001d02101007387 */ /* 0x0005e80000100800 */
[----:B------:R3:W-:Y:S01]  /*15640*/  STL [R1+0x20c], R32 ;  /* 0x00020c2001007387 */ /* 0x0007e20000100800 */
[----:B-1----:R-:W-:-:S02]  /*15650*/  SEL R31, R53, R54, !P1 ;  /* 0x00000036351f7207 */ /* 0x002fc40004800000 */
[----:B--2---:R-:W-:-:S03]  /*15660*/  SEL R33, R53, R55, !P1 ;  /* 0x0000003735217207 */ /* 0x004fc60004800000 */
[----:B------:R1:W-:Y:S01]  /*15670*/  STL [R1+0x228], R31 ;  /* 0x0002281f01007387 */ /* 0x0003e20000100800 */
[----:B---3--:R-:W-:-:S03]  /*15680*/  SEL R32, R53, R56, !P1 ;  /* 0x0000003835207207 */ /* 0x008fc60004800000 */
[----:B------:R2:W-:Y:S04]  /*15690*/  STL [R1+0x234], R33 ;  /* 0x0002342101007387 */ /* 0x0005e80000100800 */
[----:B------:R3:W-:Y:S01]  /*156a0*/  STL [R1+0x24c], R32 ;  /* 0x00024c2001007387 */ /* 0x0007e20000100800 */
[C---:B-1----:R-:W-:Y:S02]  /*156b0*/  SEL R31, R53.reuse, R57, !P1 ;  /* 0x00000039351f7207 */ /* 0x042fe40004800000 */
[----:B--2---:R-:W-:-:S03]  /*156c0*/  SEL R33, R53, R58, !P1 ;  /* 0x0000003a35217207 */ /* 0x004fc60004800000 */
[----:B------:R1:W-:Y:S01]  /*156d0*/  STL [R1+0x25c], R31 ;  /* 0x00025c1f01007387 */ /* 0x0003e20000100800 */
[----:B---3--:R-:W-:-:S03]  /*156e0*/  SEL R32, R53, R59, !P1 ;  /* 0x0000003b35207207 */ /* 0x008fc60004800000 */
[----:B------:R-:W-:Y:S01]  /*156f0*/  STL [R1+0x260], R33 ;  /* 0x0002602101007387 */ /* 0x000fe20000100800 */
[----:B------:R-:W-:-:S03]  /*15700*/  SEL R0, R53, R0, !P1 ;  /* 0x0000000035007207 */ /* 0x000fc60004800000 */
[----:B------:R-:W-:Y:S01]  /*15710*/  STL [R1+0x274], R32 ;  /* 0x0002742001007387 */ /* 0x000fe20000100800 */
[----:B-1----:R-:W-:-:S03]  /*15720*/  SEL R31, R53, R60, !P1 ;  /* 0x0000003c351f7207 */ /* 0x002fc60004800000 */
[----:B------:R-:W2:Y:S04]  /*15730*/  LDL.LU R52, [R1+0x32c] ;  /* 0x00032c0001347983 */ /* 0x000ea80000300800 */
[----:B------:R1:W-:Y:S04]  /*15740*/  STL [R1+0x278], R31 ;  /* 0x0002781f01007387 */ /* 0x0003e80000100800 */
[----:B-1----:R-:W3:Y:S04]  /*15750*/  LDL.LU R31, [R1+0x330] ;  /* 0x00033000011f7983 */ /* 0x002ee80000300800 */
[----:B------:R1:W-:Y:S04]  /*15760*/  STL [R1+0x280], R0 ;  /* 0x0002800001007387 */ /* 0x0003e80000100800 */
[----:B------:R-:W4:Y:S04]  /*15770*/  LDL.LU R32, [R1+0x334] ;  /* 0x0003340001207983 */ /* 0x000f280000300800 */
        /* <DEDUP_REMOVED lines=27> */
[----:B-1----:R-:W4:Y:S01]  /*15930*/  LDL.LU R0, [R1+0x3b4] ;  /* 0x0003b40001007983 */ /* 0x002f220000300800 */
[----:B--2---:R-:W-:-:S05]  /*15940*/  SEL R52, R53, R52, !P1 ;  /* 0x0000003435347207 */ /* 0x004fca0004800000 */
[----:B------:R3:W-:Y:S02]  /*15950*/  STL [R1+0x284], R52 ;  /* 0x0002843401007387 */ /* 0x0007e40000100800 */
[C---:B---3--:R-:W-:Y:S02]  /*15960*/  SEL R52, R53.reuse, R31, !P1 ;  /* 0x0000001f35347207 */ /* 0x048fe40004800000 */
[----:B----4-:R-:W-:-:S03]  /*15970*/  SEL R31, R53, R32, !P1 ;  /* 0x00000020351f7207 */ /* 0x010fc60004800000 */
[----:B------:R-:W-:Y:S01]  /*15980*/  STL [R1+0x28c], R52 ;  /* 0x00028c3401007387 */ /* 0x000fe20000100800 */
[----:B------:R-:W-:-:S03]  /*15990*/  SEL R33, R53, R33, !P1 ;  /* 0x0000002135217207 */ /* 0x000fc60004800000 */
[----:B------:R1:W-:Y:S01]  /*159a0*/  STL [R1+0x290], R31 ;  /* 0x0002901f01007387 */ /* 0x0003e20000100800 */
[----:B------:R-:W-:-:S03]  /*159b0*/  SEL R32, R53, R34, !P1 ;  /* 0x0000002235207207 */ /* 0x000fc60004800000 */
[----:B------:R2:W-:Y:S04]  /*159c0*/  STL [R1+0x294], R33 ;  /* 0x0002942101007387 */ /* 0x0005e80000100800 */
[----:B------:R3:W-:Y:S01]  /*159d0*/  STL [R1+0x298], R32 ;  /* 0x0002982001007387 */ /* 0x0007e20000100800 */
[C---:B-1----:R-:W-:Y:S02]  /*159e0*/  SEL R31, R53.reuse, R35, !P1 ;  /* 0x00000023351f7207 */ /* 0x042fe40004800000 */
        /* <DEDUP_REMOVED lines=276> */
[----:B------:R2:W-:Y:S01]  /*16b30*/  STL [R1+0x2a0], R33 ;  /* 0x0002a02101007387 */ /* 0x0005e20000100800 */
[----:B-1----:R-:W-:-:S03]  /*16b40*/  SEL R31, R53, R35, !P1 ;  /* 0x00000023351f7207 */ /* 0x002fc60004800000 */
[----:B------:R1:W-:Y:S01]  /*16b50*/  STL [R1+0x29c], R32 ;  /* 0x00029c2001007387 */ /* 0x0003e20000100800 */
[----:B--2---:R-:W-:-:S03]  /*16b60*/  SEL R33, R53, R36, !P1 ;  /* 0x0000002435217207 */ /* 0x004fc60004800000 */
[----:B------:R2:W-:Y:S01]  /*16b70*/  STL [R1+0x288], R31 ;  /* 0x0002881f01007387 */ /* 0x0005e20000100800 */
[----:B-1----:R-:W-:-:S03]  /*16b80*/  SEL R32, R53, R37, !P1 ;  /* 0x0000002535207207 */ /* 0x002fc60004800000 */
[----:B------:R1:W-:Y:S01]  /*16b90*/  STL [R1+0x27c], R33 ;  /* 0x00027c2101007387 */ /* 0x0003e20000100800 */
[----:B--2---:R-:W-:-:S03]  /*16ba0*/  SEL R31, R53, R38, !P1 ;  /* 0x00000026351f7207 */ /* 0x004fc60004800000 */
        /* <DEDUP_REMOVED lines=36> */
[----:B------:R2:W-:Y:S01]  /*16df0*/  STL [R1+0x1f8], R32 ;  /* 0x0001f82001007387 */ /* 0x0005e20000100800 */
[----:B------:R-:W-:-:S03]  /*16e00*/  SEL R0, R53, R0, !P1 ;  /* 0x0000000035007207 */ /* 0x000fc60004800000 */
[----:B------:R3:W-:Y:S01]  /*16e10*/  STL [R1+0x1f0], R31 ;  /* 0x0001f01f01007387 */ /* 0x0007e20000100800 */
[C---:B-1----:R-:W-:Y:S02]  /*16e20*/  SEL R33, R53.reuse, R58, !P1 ;  /* 0x0000003a35217207 */ /* 0x042fe40004800000 */
[----:B--2---:R-:W-:-:S03]  /*16e30*/  SEL R32, R53, R59, !P1 ;  /* 0x0000003b35207207 */ /* 0x004fc60004800000 */
[----:B------:R-:W-:Y:S01]  /*16e40*/  STL [R1+0x1ec], R33 ;  /* 0x0001ec2101007387 */ /* 0x000fe20000100800 */
[----:B---3--:R-:W-:-:S03]  /*16e50*/  SEL R31, R53, R60, !P1 ;  /* 0x0000003c351f7207 */ /* 0x008fc60004800000 */
[----:B------:R-:W-:Y:S04]  /*16e60*/  STL [R1+0x1e4], R32 ;  /* 0x0001e42001007387 */ /* 0x000fe80000100800 */
        /* <DEDUP_REMOVED lines=34> */
[----:B------:R-:W-:Y:S01]  /*17090*/  STL [R1+0x1d4], R52 ;  /* 0x0001d43401007387 */ /* 0x000fe20000100800 */
[----:B---3--:R-:W-:-:S05]  /*170a0*/  SEL R31, R53, R31, !P1 ;  /* 0x0000001f351f7207 */ /* 0x008fca0004800000 */
[----:B------:R1:W-:Y:S01]  /*170b0*/  STL [R1+0x1cc], R31 ;  /* 0x0001cc1f01007387 */ /* 0x0003e20000100800 */
[C---:B----4-:R-:W-:Y:S02]  /*170c0*/  SEL R32, R53.reuse, R32, !P1 ;  /* 0x0000002035207207 */ /* 0x050fe40004800000 */
        /* <DEDUP_REMOVED lines=9> */
[----:B------:R2:W-:Y:S01]  /*17160*/  STL [R1+0x1b0], R33 ;  /* 0x0001b02101007387 */ /* 0x0005e20000100800 */
[----:B-1----:R-:W-:-:S03]  /*17170*/  SEL R32, R53, R38, !P1 ;  /* 0x0000002635207207 */ /* 0x002fc60004800000 */
[----:B------:R1:W-:Y:S04]  /*17180*/  STL [R1+0x1ac], R31 ;  /* 0x0001ac1f01007387 */ /* 0x0003e80000100800 */
[----:B------:R3:W-:Y:S01]  /*17190*/  STL [R1+0x1a4], R32 ;  /* 0x0001a42001007387 */ /* 0x0007e20000100800 */
[C---:B--2---:R-:W-:Y:S02]  /*171a0*/  SEL R33, R53.reuse, R39, !P1 ;  /* 0x0000002735217207 */ /* 0x044fe40004800000 */
[----:B-1----:R-:W-:-:S03]  /*171b0*/  SEL R31, R53, R40, !P1 ;  /* 0x00000028351f7207 */ /* 0x002fc60004800000 */
        /* <DEDUP_REMOVED lines=39> */
[----:B------:R1:W-:Y:S04]  /*17430*/  STL [R1+0x130], R31 ;  /* 0x0001301f01007387 */ /* 0x0003e80000100800 */
[----:B-1----:R-:W2:Y:S04]  /*17440*/  LDL.LU R31, [R1+0xa8] ;  /* 0x0000a800011f7983 */ /* 0x002ea80000300800 */
        /* <DEDUP_REMOVED lines=30> */
[----:B-1----:R-:W4:Y:S04]  /*17630*/  LDL.LU R0, [R1+0x28] ;  /* 0x0000280001007983 */ /* 0x002f280000300800 */
[----:B------:R-:W4:Y:S01]  /*17640*/  LDL.LU R52, [R1+0x24] ;  /* 0x0000240001347983 */ /* 0x000f220000300800 */
[----:B--2---:R-:W-:-:S05]  /*17650*/  SEL R31, R53, R31, !P1 ;  /* 0x0000001f351f7207 */ /* 0x004fca0004800000 */
[----:B------:R1:W-:Y:S01]  /*17660*/  STL [R1+0x120], R31 ;  /* 0x0001201f01007387 */ /* 0x0003e20000100800 */
[----:B---3--:R-:W-:-:S03]  /*17670*/  SEL R32, R53, R32, !P1 ;  /* 0x0000002035207207 */ /* 0x008fc60004800000 */
[----:B-1----:R-:W2:Y:S04]  /*17680*/  LDL.LU R31, [R1+0x2c5c] ;  /* 0x002c5c00011f7983 */ /* 0x002ea80000300800 */
[----:B------:R1:W-:Y:S01]  /*17690*/  STL [R1+0x118], R32 ;  /* 0x0001182001007387 */ /* 0x0003e20000100800 */
[C---:B----4-:R-:W-:Y:S02]  /*176a0*/  SEL R33, R53.reuse, R33, !P1 ;  /* 0x0000002135217207 */ /* 0x050fe40004800000 */
[C---:B------:R-:W-:Y:S01]  /*176b0*/  SEL R34, R53.reuse, R34, !P1 ;  /* 0x0000002235227207 */ /* 0x040fe20004800000 */
[----:B-1----:R-:W3:Y:S01]  /*176c0*/  LDL.LU R32, [R1+0x2c58] ;  /* 0x002c580001207983 */ /* 0x002ee20000300800 */
[----:B------:R-:W-:-:S03]  /*176d0*/  SEL R35, R53, R35, !P1 ;  /* 0x0000002335237207 */ /* 0x000fc60004800000 */
[----:B------:R1:W-:Y:S01]  /*176e0*/  STL [R1+0x114], R33 ;  /* 0x0001142101007387 */ /* 0x0003e20000100800 */
[C---:B------:R-:W-:Y:S02]  /*176f0*/  SEL R36, R53.reuse, R36, !P1 ;  /* 0x0000002435247207 */ /* 0x040fe40004800000 */
[C---:B------:R-:W-:Y:S01]  /*17700*/  SEL R37, R53.reuse, R37, !P1 ;  /* 0x0000002535257207 */ /* 0x040fe20004800000 */
[----:B-1----:R-:W4:Y:S01]  /*17710*/  LDL.LU R33, [R1+0x2c54] ;  /* 0x002c540001217983 */ /* 0x002f220000300800 */
[----:B------:R-:W-:-:S03]  /*17720*/  SEL R38, R53, R38, !P1 ;  /* 0x0000002635267207 */ /* 0x000fc60004800000 */
[----:B------:R1:W-:Y:S01]  /*17730*/  STL [R1+0x10c], R34 ;  /* 0x00010c2201007387 */ /* 0x0003e20000100800 */
[C---:B------:R-:W-:Y:S02]  /*17740*/  SEL R39, R53.reuse, R39, !P1 ;  /* 0x0000002735277207 */ /* 0x040fe40004800000 */
[C---:B------:R-:W-:Y:S01]  /*17750*/  SEL R40, R53.reuse, R40, !P1 ;  /* 0x0000002835287207 */ /* 0x040fe20004800000 */
[----:B-1----:R-:W2:Y:S04]  /*17760*/  LDL.LU R34, [R1+0x2c50] ;  /* 0x002c500001227983 */ /* 0x002ea80000300800 */
[----:B------:R1:W-:Y:S01]  /*17770*/  STL [R1+0x108], R35 ;  /* 0x0001082301007387 */ /* 0x0003e20000100800 */
[----:B------:R-:W-:-:S03]  /*17780*/  SEL R41, R53, R41, !P1 ;  /* 0x0000002935297207 */ /* 0x000fc60004800000 */
        /* <DEDUP_REMOVED lines=15> */
[----:B-1----:R-:W3:Y:S04]  /*17880*/  LDL.LU R40, [R1+0x2c38] ;  /* 0x002c380001287983 */ /* 0x002ee80000300800 */
[----:B------:R1:W-:Y:S01]  /*17890*/  STL [R1+0xe4], R41 ;  /* 0x0000e42901007387 */ /* 0x0003e20000100800 */
[----:B------:R-:W-:-:S03]  /*178a0*/  SEL R50, R53, R50, !P1 ;  /* 0x0000003235327207 */ /* 0x000fc60004800000 */
[----:B-1----:R-:W4:Y:S04]  /*178b0*/  LDL.LU R41, [R1+0x2c34] ;  /* 0x002c340001297983 */ /* 0x002f280000300800 */
        /* <DEDUP_REMOVED lines=39> */
[----:B------:R1:W-:Y:S04]  /*17b30*/  STL [R1+0x98], R56 ;  /* 0x0000983801007387 */ /* 0x0003e80000100800 */
        /* <DEDUP_REMOVED lines=10> */
[----:B-1----:R-:W4:Y:S01]  /*17be0*/  LDL.LU R0, [R1+0x2be8] ;  /* 0x002be80001007983 */ /* 0x002f220000300800 */
[----:B------:R-:W-:-:S05]  /*17bf0*/  SEL R52, R53, R52, !P1 ;  /* 0x0000003435347207 */ /* 0x000fca0004800000 */
[----:B------:R1:W-:Y:S01]  /*17c00*/  STL [R1+0x80], R52 ;  /* 0x0000803401007387 */ /* 0x0003e20000100800 */
[C---:B--2---:R-:W-:Y:S02]  /*17c10*/  SEL R38, R53.reuse, R38, !P1 ;  /* 0x0000002635267207 */ /* 0x044fe40004800000 */
[C---:B------:R-:W-:Y:S02]  /*17c20*/  SEL R37, R53.reuse, R37, !P1 ;  /* 0x0000002535257207 */ /* 0x040fe40004800000 */
[C---:B------:R-:W-:Y:S02]  /*17c30*/  SEL R35, R53.reuse, R35, !P1 ;  /* 0x0000002335237207 */ /* 0x040fe40004800000 */
[C---:B---3--:R-:W-:Y:S02]  /*17c40*/  SEL R40, R53.reuse, R40, !P1 ;  /* 0x0000002835287207 */ /* 0x048fe40004800000 */
[C---:B----4-:R-:W-:Y:S02]  /*17c50*/  SEL R41, R53.reuse, R41, !P1 ;  /* 0x0000002935297207 */ /* 0x050fe40004800000 */
[----:B------:R-:W-:-:S02]  /*17c60*/  SEL R34, R53, R34, !P1 ;  /* 0x0000002235227207 */ /* 0x000fc40004800000 */
[C---:B------:R-:W-:Y:S02]  /*17c70*/  SEL R43, R53.reuse, R43, !P1 ;  /* 0x0000002b352b7207 */ /* 0x040fe40004800000 */
[C---:B------:R-:W-:Y:S02]  /*17c80*/  SEL R44, R53.reuse, R44, !P1 ;  /* 0x0000002c352c7207 */ /* 0x040fe40004800000 */
[C---:B------:R-:W-:Y:S02]  /*17c90*/  SEL R45, R53.reuse, R45, !P1 ;  /* 0x0000002d352d7207 */ /* 0x040fe40004800000 */
[C---:B------:R-:W-:Y:S02]  /*17ca0*/  SEL R56, R53.reuse, R56, !P1 ;  /* 0x0000003835387207 */ /* 0x040fe40004800000 */
[C---:B------:R-:W-:Y:S02]  /*17cb0*/  SEL R59, R53.reuse, R59, !P1 ;  /* 0x0000003b353b7207 */ /* 0x040fe40004800000 */
[----:B-1----:R-:W-:-:S02]  /*17cc0*/  SEL R52, R53, R60, !P1 ;  /* 0x0000003c35347207 */ /* 0x002fc40004800000 */
[----:B------:R-:W-:-:S05]  /*17cd0*/  SEL R0, R53, R0, !P1 ;  /* 0x0000000035007207 */ /* 0x000fca0004800000 */
[----:B------:R1:W-:Y:S04]  /*17ce0*/  STL [R1+0x7c], R0 ;  /* 0x00007c0001007387 */ /* 0x0003e80000100800 */
[----:B------:R2:W-:Y:S01]  /*17cf0*/  STL [R1+0x78], R52 ;  /* 0x0000783401007387 */ /* 0x0005e20000100800 */
[----:B-1----:R-:W-:-:S03]  /*17d00*/  SEL R0, R53, R58, !P1 ;  /* 0x0000003a35007207 */ /* 0x002fc60004800000 */
[----:B------:R-:W-:Y:S01]  /*17d10*/  STL [R1+0x6c], R59 ;  /* 0x00006c3b01007387 */ /* 0x000fe20000100800 */
[----:B--2---:R-:W-:-:S03]  /*17d20*/  SEL R52, R53, R57, !P1 ;  /* 0x0000003935347207 */ /* 0x004fc60004800000 */
[----:B------:R1:W-:Y:S04]  /*17d30*/  STL [R1+0x68], R0 ;  /* 0x0000680001007387 */ /* 0x0003e80000100800 */
[----:B------:R2:W-:Y:S01]  /*17d40*/  STL [R1+0x64], R52 ;  /* 0x0000643401007387 */ /* 0x0005e20000100800 */
[----:B-1----:R-:W-:-:S03]  /*17d50*/  SEL R0, R53, R55, !P1 ;  /* 0x0000003735007207 */ /* 0x002fc60004800000 */
[----:B------:R-:W-:Y:S01]  /*17d60*/  STL [R1+0x60], R56 ;  /* 0x0000603801007387 */ /* 0x000fe20000100800 */
[----:B--2---:R-:W-:-:S03]  /*17d70*/  SEL R52, R53, R54, !P1 ;  /* 0x0000003635347207 */ /* 0x004fc60004800000 */
[----:B------:R1:W-:Y:S04]  /*17d80*/  STL [R1+0x5c], R0 ;  /* 0x00005c0001007387 */ /* 0x0003e80000100800 */
[----:B------:R-:W-:Y:S01]  /*17d90*/  STL [R1+0x58], R52 ;  /* 0x0000583401007387 */ /* 0x000fe20000100800 */
[----:B-1----:R-:W-:-:S03]  /*17da0*/  SEL R0, R53, R46, !P1 ;  /* 0x0000002e35007207 */ /* 0x002fc60004800000 */
[----:B------:R1:W-:Y:S01]  /*17db0*/  STL [R1+0x54], R45 ;  /* 0x0000542d01007387 */ /* 0x0003e20000100800 */
[----:B------:R-:W-:-:S03]  /*17dc0*/  SEL R46, R53, R47, !P1 ;  /* 0x0000002f352e7207 */ /* 0x000fc60004800000 */
        /* <DEDUP_REMOVED lines=8> */
[----:B------:R-:W-:Y:S01]  /*17e50*/  STL [R1+0x40], R46 ;  /* 0x0000402e01007387 */ /* 0x000fe20000100800 */
[----:B---3--:R-:W-:-:S03]  /*17e60*/  SEL R0, R53, R61, !P1 ;  /* 0x0000003d35007207 */ /* 0x008fc60004800000 */
[----:B------:R-:W-:Y:S04]  /*17e70*/  STL [R1+0x3c], R45 ;  /* 0x00003c2d01007387 */ /* 0x000fe80000100800 */
[----:B------:R1:W-:Y:S04]  /*17e80*/  STL [R1+0x38], R0 ;  /* 0x0000380001007387 */ /* 0x0003e80000100800 */
[----:B------:R-:W-:Y:S01]  /*17e90*/  STL [R1+0x34], R44 ;  /* 0x0000342c01007387 */ /* 0x000fe20000100800 */
[----:B-1----:R-:W-:-:S03]  /*17ea0*/  SEL R0, R53, R42, !P1 ;  /* 0x0000002a35007207 */ /* 0x002fc60004800000 */
        /* <DEDUP_REMOVED lines=10> */
[----:B------:R-:W-:Y:S04]  /*17f50*/  STL [R1+0x10], R35 ;  /* 0x0000102301007387 */ /* 0x000fe80000100800 */
[----:B------:R-:W2:Y:S01]  /*17f60*/  LDL.LU R44, [R1+0x410] ;  /* 0x00041000012c7983 */ /* 0x000ea20000300800 */
[----:B-1----:R-:W-:-:S03]  /*17f70*/  SEL R0, R53, R33, !P1 ;  /* 0x0000002135007207 */ /* 0x002fc60004800000 */
[----:B------:R-:W-:Y:S04]  /*17f80*/  STL [R1+0xc], R34 ;  /* 0x00000c2201007387 */ /* 0x000fe80000100800 */
[----:B------:R-:W3:Y:S04]  /*17f90*/  LDL.LU R51, [R1+0x1c0] ;  /* 0x0001c00001337983 */ /* 0x000ee80000300800 */
[----:B------:R1:W-:Y:S04]  /*17fa0*/  STL [R1+0x8], R0 ;  /* 0x0000080001007387 */ /* 0x0003e80000100800 */
[----:B------:R-:W4:Y:S04]  /*17fb0*/  LDL.LU R50, [R1+0x1d0] ;  /* 0x0001d00001327983 */ /* 0x000f280000300800 */
[----:B------:R-:W3:Y:S04]  /*17fc0*/  LDL.LU R49, [R1+0x20c] ;  /* 0x00020c0001317983 */ /* 0x000ee80000300800 */
[----:B------:R-:W3:Y:S04]  /*17fd0*/  LDL.LU R48, [R1+0x228] ;  /* 0x0002280001307983 */ /* 0x000ee80000300800 */
[----:B------:R-:W3:Y:S04]  /*17fe0*/  LDL.LU R47, [R1+0x234] ;  /* 0x00023400012f7983 */ /* 0x000ee80000300800 */
[----:B------:R-:W3:Y:S04]  /*17ff0*/  LDL.LU R46, [R1+0x24c] ;  /* 0x00024c00012e7983 */ /* 0x000ee80000300800 */
[----:B------:R-:W3:Y:S04]  /*18000*/  LDL.LU R45, [R1+0x25c] ;  /* 0x00025c00012d7983 */ /* 0x000ee80000300800 */
[----:B------:R-:W4:Y:S01]  /*18010*/  LDL.LU R54, [R1+0x260] ;  /* 0x0002600001367983 */ /* 0x000f220000300800 */
[----:B------:R-:W-:-:S02]  /*18020*/  SEL R52, R53, R32, !P1 ;  /* 0x0000002035347207 */ /* 0x000fc40004800000 */
[C---:B-1----:R-:W-:Y:S02]  /*18030*/  SEL R0, R53.reuse, R31, !P1 ;  /* 0x0000001f35007207 */ /* 0x042fe40004800000 */
[C---:B------:R-:W-:Y:S02]  /*18040*/  SEL R61, R53.reuse, R30, !P1 ;  /* 0x0000001e353d7207 */ /* 0x040fe40004800000 */
[C---:B------:R-:W-:Y:S01]  /*18050*/  SEL R60, R53.reuse, R29, !P1 ;  /* 0x0000001d353c7207 */ /* 0x040fe20004800000 */
[----:B------:R-:W-:Y:S01]  /*18060*/  STL [R1+0x2b70], R52 ;  /* 0x002b703401007387 */ /* 0x000fe20000100800 */
[C---:B------:R-:W-:Y:S02]  /*18070*/  SEL R59, R53.reuse, R28, !P1 ;  /* 0x0000001c353b7207 */ /* 0x040fe40004800000 */
[C---:B------:R-:W-:Y:S01]  /*18080*/  SEL R58, R53.reuse, R27, !P1 ;  /* 0x0000001b353a7207 */ /* 0x040fe20004800000 */
[----:B------:R-:W-:Y:S01]  /*18090*/  STL [R1+0x2b74], R0 ;  /* 0x002b740001007387 */ /* 0x000fe20000100800 */
[----:B------:R-:W-:-:S02]  /*180a0*/  SEL R57, R53, R26, !P1 ;  /* 0x0000001a35397207 */ /* 0x000fc40004800000 */
[C---:B------:R-:W-:Y:S01]  /*180b0*/  SEL R56, R53.reuse, R25, !P1 ;  /* 0x0000001935387207 */ /* 0x040fe20004800000 */
[----:B------:R-:W-:Y:S01]  /*180c0*/  STL [R1+0x2b78], R61 ;  /* 0x002b783d01007387 */ /* 0x000fe20000100800 */
[C---:B------:R-:W-:Y:S02]  /*180d0*/  SEL R55, R53.reuse, R24, !P1 ;  /* 0x0000001835377207 */ /* 0x040fe40004800000 */
[C---:B------:R-:W-:Y:S01]  /*180e0*/  SEL R23, R53.reuse, R23, !P1 ;  /* 0x0000001735177207 */ /* 0x040fe20004800000 */
[----:B------:R-:W-:Y:S01]  /*180f0*/  STL [R1+0x2b7c], R60 ;  /* 0x002b7c3c01007387 */ /* 0x000fe20000100800 */
[----:B------:R-:W-:-:S03]  /*18100*/  SEL R22, R53, R22, !P1 ;  /* 0x0000001635167207 */ /* 0x000fc60004800000 */
        /* <DEDUP_REMOVED lines=12> */
[----:B------:R1:W-:Y:S01]  /*181d0*/  STL [R1+0x2b98], R22 ;  /* 0x002b981601007387 */ /* 0x0003e20000100800 */
        /* <DEDUP_REMOVED lines=8> */
[C---:B------:R-:W-:Y:S01]  /*18260*/  SEL R11, R53.reuse, R11, !P1 ;  /* 0x0000000b350b7207 */ /* 0x040fe20004800000 */
[----:B------:R-:W-:Y:S02]  /*18270*/  @!P0 IMAD.MOV R5, RZ, RZ, -R5 ;  /* 0x000000ffff058224 */ /* 0x000fe400078e0a05 */
[----:B------:R-:W-:Y:S01]  /*18280*/  STL [R1+0x2bac], R17 ;  /* 0x002bac1101007387 */ /* 0x000fe20000100800 */
[C---:B------:R-:W-:Y:S01]  /*18290*/  SEL R10, R53.reuse, R10, !P1 ;  /* 0x0000000a350a7207 */ /* 0x040fe20004800000 */
[----:B------:R-:W-:Y:S02]  /*182a0*/  @!P4 IMAD.MOV R4, RZ, RZ, -R4 ;  /* 0x000000ffff04c224 */ /* 0x000fe400078e0a04 */
[----:B------:R-:W-:Y:S01]  /*182b0*/  STL [R1+0x2bb0], R16 ;  /* 0x002bb01001007387 */ /* 0x000fe20000100800 */
[----:B------:R-:W-:Y:S01]  /*182c0*/  SEL R9, R53, R9, !P1 ;  /* 0x0000000935097207 */ /* 0x000fe20004800000 */
[----:B------:R-:W-:-:S02]  /*182d0*/  @!P3 IMAD.MOV R2, RZ, RZ, -R2 ;  /* 0x000000ffff02b224 */ /* 0x000fc400078e0a02 */
        /* <DEDUP_REMOVED lines=12> */
[----:B------:R-:W-:Y:S04]  /*183a0*/  STL [R1+0x2bcc], R9 ;  /* 0x002bcc0901007387 */ /* 0x000fe80000100800 */
[----:B------:R-:W-:Y:S04]  /*183b0*/  STL [R1+0x2bd0], R8 ;  /* 0x002bd00801007387 */ /* 0x000fe80000100800 */
[----:B------:R-:W-:Y:S04]  /*183c0*/  STL [R1+0x2bd4], R7 ;  /* 0x002bd40701007387 */ /* 0x000fe80000100800 */
[----:B------:R-:W-:Y:S04]  /*183d0*/  STL [R1+0x2bd8], R6 ;  /* 0x002bd80601007387 */ /* 0x000fe80000100800 */
[----:B------:R0:W-:Y:S04]  /*183e0*/  STL [R1+0x2bdc], R5 ;  /* 0x002bdc0501007387 */ /* 0x0001e80000100800 */
[----:B------:R0:W-:Y:S04]  /*183f0*/  STL [R1+0x2be0], R4 ;  /* 0x002be00401007387 */ /* 0x0001e80000100800 */
[----:B------:R0:W-:Y:S01]  /*18400*/  STL [R1+0x2be4], R2 ;  /* 0x002be40201007387 */ /* 0x0001e20000100800 */
[----:B--2---:R-:W-:-:S05]  /*18410*/  LEA.HI.X.SX32 R24, R44, UR9, 0x1, P2 ;  /* 0x000000092c187c11 */ /* 0x004fca00090f0eff */
[----:B------:R-:W-:Y:S04]  /*18420*/  STL [R1+0x2b68], R24 ;  /* 0x002b681801007387 */ /* 0x000fe80000100800 */
[----:B------:R-:W2:Y:S04]  /*18430*/  LDL.LU R33, [R1+0x274] ;  /* 0x0002740001217983 */ /* 0x000ea80000300800 */
[----:B------:R-:W2:Y:S04]  /*18440*/  LDL.LU R34, [R1+0x278] ;  /* 0x0002780001227983 */ /* 0x000ea80000300800 */
[----:B------:R-:W2:Y:S04]  /*18450*/  LDL.LU R35, [R1+0x280] ;  /* 0x0002800001237983 */ /* 0x000ea80000300800 */
[----:B------:R-:W2:Y:S04]  /*18460*/  LDL.LU R36, [R1+0x284] ;  /* 0x0002840001247983 */ /* 0x000ea80000300800 */
[----:B------:R-:W2:Y:S04]  /*18470*/  LDL.LU R37, [R1+0x28c] ;  /* 0x00028c0001257983 */ /* 0x000ea80000300800 */
[----:B------:R-:W2:Y:S04]  /*18480*/  LDL.LU R38, [R1+0x290] ;  /* 0x0002900001267983 */ /* 0x000ea80000300800 */
[----:B------:R-:W2:Y:S04]  /*18490*/  LDL.LU R39, [R1+0x294] ;  /* 0x0002940001277983 */ /* 0x000ea80000300800 */
[----:B------:R-:W2:Y:S01]  /*184a0*/  LDL.LU R40, [R1+0x298] ;  /* 0x0002980001287983 */ /* 0x000ea20000300800 */
[----:B---3--:R-:W-:-:S03]  /*184b0*/  IMAD R31, R45, UR7, RZ ;  /* 0x000000072d1f7c24 */ /* 0x008fc6000f8e02ff */
[----:B------:R-:W3:Y:S01]  /*184c0*/  LDL.LU R41, [R1+0x300] ;  /* 0x0003000001297983 */ /* 0x000ee20000300800 */
[----:B------:R-:W-:-:S03]  /*184d0*/  IMAD R30, R46, UR7, RZ ;  /* 0x000000072e1e7c24 */ /* 0x000fc6000f8e02ff */
[----:B------:R-:W2:Y:S01]  /*184e0*/  LDL.LU R42, [R1+0x304] ;  /* 0x00030400012a7983 */ /* 0x000ea20000300800 */
[----:B------:R-:W-:-:S03]  /*184f0*/  IMAD R29, R47, UR7, RZ ;  /* 0x000000072f1d7c24 */ /* 0x000fc6000f8e02ff */
[----:B------:R-:W2:Y:S01]  /*18500*/  LDL.LU R43, [R1+0x308] ;  /* 0x00030800012b7983 */ /* 0x000ea20000300800 */
[----:B------:R-:W-:-:S03]  /*18510*/  IMAD R28, R48, UR7, RZ ;  /* 0x00000007301c7c24 */ /* 0x000fc6000f8e02ff */
[----:B------:R-:W2:Y:S01]  /*18520*/  LDL.LU R44, [R1+0x30c] ;  /* 0x00030c00012c7983 */ /* 0x000ea20000300800 */
[----:B------:R-:W-:-:S03]  /*18530*/  IMAD R27, R49, UR7, RZ ;  /* 0x00000007311b7c24 */ /* 0x000fc6000f8e02ff */
[----:B------:R-:W2:Y:S01]  /*18540*/  LDL.LU R45, [R1+0x310] ;  /* 0x00031000012d7983 */ /* 0x000ea20000300800 */
[----:B----4-:R-:W-:-:S03]  /*18550*/  IMAD R26, R50, UR7, RZ ;  /* 0x00000007321a7c24 */ /* 0x010fc6000f8e02ff */
[----:B------:R-:W4:Y:S01]  /*18560*/  LDL.LU R46, [R1+0x314] ;  /* 0x00031400012e7983 */ /* 0x000f220000300800 */
[----:B------:R-:W-:-:S03]  /*18570*/  IMAD R25, R51, UR7, RZ ;  /* 0x0000000733197c24 */ /* 0x000fc6000f8e02ff */
[----:B------:R-:W2:Y:S04]  /*18580*/  LDL.LU R47, [R1+0x318] ;  /* 0x00031800012f7983 */ /* 0x000ea80000300800 */
[----:B------:R-:W2:Y:S01]  /*18590*/  LDL.LU R48, [R1+0x31c] ;  /* 0x00031c0001307983 */ /* 0x000ea20000300800 */
[----:B------:R-:W-:-:S03]  /*185a0*/  IMAD R32, R54, UR7, RZ ;  /* 0x0000000736207c24 */ /* 0x000fc6000f8e02ff */
[----:B------:R-:W2:Y:S04]  /*185b0*/  LDL.LU R49, [R1+0x320] ;  /* 0x0003200001317983 */ /* 0x000ea80000300800 */
[----:B------:R-:W2:Y:S04]  /*185c0*/  LDL.LU R50, [R1+0x324] ;  /* 0x0003240001327983 */ /* 0x000ea80000300800 */
[----:B------:R-:W2:Y:S04]  /*185d0*/  LDL.LU R51, [R1+0x328] ;  /* 0x0003280001337983 */ /* 0x000ea80000300800 */
[----:B-1----:R-:W2:Y:S04]  /*185e0*/  LDL.LU R22, [R1+0x32c] ;  /* 0x00032c0001167983 */ /* 0x002ea80000300800 */
[----:B------:R-:W2:Y:S04]  /*185f0*/  LDL.LU R54, [R1+0x330] ;  /* 0x0003300001367983 */ /* 0x000ea80000300800 */
[----:B------:R-:W0:Y:S04]  /*18600*/  LDL.LU R23, [R1+0x334] ;  /* 0x0003340001177983 */ /* 0x000e280000300800 */
[----:B------:R-:W2:Y:S04]  /*18610*/  LDL.LU R55, [R1+0x338] ;  /* 0x0003380001377983 */ /* 0x000ea80000300800 */
[----:B------:R-:W3:Y:S04]  /*18620*/  LDL.LU R56, [R1+0x33c] ;  /* 0x00033c0001387983 */ /* 0x000ee80000300800 */
[----:B------:R-:W4:Y:S04]  /*18630*/  LDL.LU R57, [R1+0x340] ;  /* 0x0003400001397983 */ /* 0x000f280000300800 */
[----:B------:R-:W4:Y:S04]  /*18640*/  LDL.LU R58, [R1+0x344] ;  /* 0x00034400013a7983 */ /* 0x000f280000300800 */
[----:B------:R-:W4:Y:S04]  /*18650*/  LDL.LU R59, [R1+0x348] ;  /* 0x00034800013b7983 */ /* 0x000f280000300800 */
[----:B------:R-:W4:Y:S04]  /*18660*/  LDL.LU R60, [R1+0x34c] ;  /* 0x00034c00013c7983 */ /* 0x000f280000300800 */
[----:B------:R-:W4:Y:S04]  /*18670*/  LDL.LU R61, [R1+0x350] ;  /* 0x00035000013d7983 */ /* 0x000f280000300800 */
[----:B------:R-:W4:Y:S04]  /*18680*/  LDL.LU R0, [R1+0x354] ;  /* 0x0003540001007983 */ /* 0x000f280000300800 */
[----:B------:R-:W4:Y:S01]  /*18690*/  LDL.LU R52, [R1+0x358] ;  /* 0x0003580001347983 */ /* 0x000f220000300800 */
[----:B------:R-:W-:-:S05]  /*186a0*/  @!P5 IMAD.MOV R3, RZ, RZ, -R3 ;  /* 0x000000ffff03d224 */ /* 0x000fca00078e0a03 */
[----:B------:R-:W-:Y:S01]  /*186b0*/  SEL R3, R53, R3, !P1 ;  /* 0x0000000335037207 */ /* 0x000fe20004800000 */
[----:B0-----:R-:W-:Y:S02]  /*186c0*/  IMAD R5, R23, UR7, RZ ;  /* 0x0000000717057c24 */ /* 0x001fe4000f8e02ff */
[----:B--2---:R-:W-:-:S03]  /*186d0*/  IMAD R4, R55, UR7, RZ ;  /* 0x0000000737047c24 */ /* 0x004fc6000f8e02ff */
[----:B------:R4:W-:Y:S01]  /*186e0*/  STL [R1+0xac], R5 ;  /* 0x0000ac0501007387 */ /* 0x0009e20000100800 */
[----:B---3--:R-:W-:-:S03]  /*186f0*/  IMAD R2, R56, UR7, RZ ;  /* 0x0000000738027c24 */ /* 0x008fc6000f8e02ff */
[----:B------:R0:W-:Y:S01]  /*18700*/  STL [R1+0xb8], R4 ;  /* 0x0000b80401007387 */ /* 0x0001e20000100800 */
[----:B----4-:R-:W-:-:S03]  /*18710*/  IMAD R5, R57, UR7, RZ ;  /* 0x0000000739057c24 */ /* 0x010fc6000f8e02ff */
[----:B------:R1:W-:Y:S01]  /*18720*/  STL [R1+0xc4], R2 ;  /* 0x0000c40201007387 */ /* 0x0003e20000100800 */
[----:B0-----:R-:W-:-:S03]  /*18730*/  IMAD R4, R58, UR7, RZ ;  /* 0x000000073a047c24 */ /* 0x001fc6000f8e02ff */
[----:B------:R0:W-:Y:S04]  /*18740*/  STL [R1+0xd0], R5 ;  /* 0x0000d00501007387 */ /* 0x0001e80000100800 */
[----:B------:R2:W-:Y:S01]  /*18750*/  STL [R1+0xdc], R4 ;  /* 0x0000dc0401007387 */ /* 0x0005e20000100800 */
[----:B-1----:R-:W-:Y:S02]  /*18760*/  IMAD R2, R59, UR7, RZ ;  /* 0x000000073b027c24 */ /* 0x002fe4000f8e02ff */
[----:B0-----:R-:W-:-:S03]  /*18770*/  IMAD R5, R60, UR7, RZ ;  /* 0x000000073c057c24 */ /* 0x001fc6000f8e02ff */
[----:B------:R0:W-:Y:S01]  /*18780*/  STL [R1+0xec], R2 ;  /* 0x0000ec0201007387 */ /* 0x0001e20000100800 */
[----:B--2---:R-:W-:-:S03]  /*18790*/  IMAD R4, R61, UR7, RZ ;  /* 0x000000073d047c24 */ /* 0x004fc6000f8e02ff */
[----:B------:R-:W-:Y:S04]  /*187a0*/  STL [R1+0xf4], R5 ;  /* 0x0000f40501007387 */ /* 0x000fe80000100800 */
[----:B------:R-:W-:Y:S01]  /*187b0*/  STL [R1+0x104], R4 ;  /* 0x0001040401007387 */ /* 0x000fe20000100800 */
[----:B0-----:R-:W-:-:S03]  /*187c0*/  IMAD R2, R0, UR7, RZ ;  /* 0x0000000700027c24 */ /* 0x001fc6000f8e02ff */
[----:B------:R-:W2:Y:S01]  /*187d0*/  LDL.LU R24, [R1+0x35c] ;  /* 0x00035c0001187983 */ /* 0x000ea20000300800 */
[----:B------:R-:W-:-:S03]  /*187e0*/  IMAD R0, R52, UR7, RZ ;  /* 0x0000000734007c24 */ /* 0x000fc6000f8e02ff */
[----:B------:R0:W-:Y:S04]  /*187f0*/  STL [R1+0x110], R2 ;  /* 0x0001100201007387 */ /* 0x0001e80000100800 */
[----:B0-----:R-:W3:Y:S04]  /*18800*/  LDL.LU R2, [R1+0x360] ;  /* 0x0003600001027983 */ /* 0x001ee80000300800 */
        /* <DEDUP_REMOVED lines=17> */
[----:B------:R-:W4:Y:S01]  /*18920*/  LDL.LU R20, [R1+0x3f4] ;  /* 0x0003f40001147983 */ /* 0x000f220000300800 */
[----:B------:R-:W-:-:S03]  /*18930*/  IMAD R53, R22, UR7, RZ ;  /* 0x0000000716357c24 */ /* 0x000fc6000f8e02ff */
        /* <DEDUP_REMOVED lines=10> */
[----:B0-----:R-:W4:Y:S04]  /*189e0*/  LDL.LU R0, [R1+0x3c8] ;  /* 0x0003c80001007983 */ /* 0x001f280000300800 */
[----:B------:R-:W4:Y:S01]  /*189f0*/  LDL.LU R52, [R1+0x3c4] ;  /* 0x0003c40001347983 */ /* 0x000f220000300800 */
[----:B--2---:R-:W-:-:S05]  /*18a00*/  IMAD R24, R24, UR7, RZ ;  /* 0x0000000718187c24 */ /* 0x004fca000f8e02ff */
[----:B------:R3:W-:Y:S02]  /*18a10*/  STL [R1+0x128], R24 ;  /* 0x0001281801007387 */ /* 0x0007e40000100800 */
[----:B---3--:R-:W-:Y:S02]  /*18a20*/  IMAD R24, R2, UR7, RZ ;  /* 0x0000000702187c24 */ /* 0x008fe4000f8e02ff */
[----:B----4-:R-:W-:-:S03]  /*18a30*/  IMAD R2, R4, UR7, RZ ;  /* 0x0000000704027c24 */ /* 0x010fc6000f8e02ff */
[----:B------:R-:W-:Y:S01]  /*18a40*/  STL [R1+0x134], R24 ;  /* 0x0001341801007387 */ /* 0x000fe20000100800 */
[----:B------:R-:W-:-:S03]  /*18a50*/  IMAD R5, R5, UR7, RZ ;  /* 0x0000000705057c24 */ /* 0x000fc6000f8e02ff */
[----:B------:R0:W-:Y:S01]  /*18a60*/  STL [R1+0x144], R2 ;  /* 0x0001440201007387 */ /* 0x0001e20000100800 */
[----:B------:R-:W-:-:S03]  /*18a70*/  IMAD R4, R6, UR7, RZ ;  /* 0x0000000706047c24 */ /* 0x000fc6000f8e02ff */
[----:B------:R1:W-:Y:S04]  /*18a80*/  STL [R1+0x150], R5 ;  /* 0x0001500501007387 */ /* 0x0003e80000100800 */
[----:B------:R2:W-:Y:S01]  /*18a90*/  STL [R1+0x15c], R4 ;  /* 0x00015c0401007387 */ /* 0x0005e20000100800 */
[----:B0-----:R-:W-:Y:S02]  /*18aa0*/  IMAD R2, R7, UR7, RZ ;  /* 0x0000000707027c24 */ /* 0x001fe4000f8e02ff */
[----:B-1----:R-:W-:-:S03]  /*18ab0*/  IMAD R5, R8, UR7, RZ ;  /* 0x0000000708057c24 */ /* 0x002fc6000f8e02ff */
[----:B------:R0:W-:Y:S01]  /*18ac0*/  STL [R1+0x16c], R2 ;  /* 0x00016c0201007387 */ /* 0x0001e20000100800 */
[----:B--2---:R-:W-:-:S03]  /*18ad0*/  IMAD R4, R9, UR7, RZ ;  /* 0x0000000709047c24 */ /* 0x004fc6000f8e02ff */
        /* <DEDUP_REMOVED lines=273> */
[----:B------:R1:W-:Y:S01]  /*19bf0*/  STL [R1+0x1d4], R5 ;  /* 0x0001d40501007387 */ /* 0x0003e20000100800 */
[----:B0-----:R-:W-:-:S03]  /*19c00*/  IMAD R2, R7, UR7, RZ ;  /* 0x0000000707027c24 */ /* 0x001fc6000f8e02ff */
[----:B------:R0:W-:Y:S01]  /*19c10*/  STL [R1+0x1cc], R4 ;  /* 0x0001cc0401007387 */ /* 0x0001e20000100800 */
[----:B-1----:R-:W-:-:S03]  /*19c20*/  IMAD R5, R8, UR7, RZ ;  /* 0x0000000708057c24 */ /* 0x002fc6000f8e02ff */
[----:B------:R1:W-:Y:S01]  /*19c30*/  STL [R1+0x1c8], R2 ;  /* 0x0001c80201007387 */ /* 0x0003e20000100800 */
[----:B0-----:R-:W-:-:S03]  /*19c40*/  IMAD R4, R9, UR7, RZ ;  /* 0x0000000709047c24 */ /* 0x001fc6000f8e02ff */
[----:B------:R0:W-:Y:S01]  /*19c50*/  STL [R1+0x1c4], R5 ;  /* 0x0001c40501007387 */ /* 0x0001e20000100800 */
[----:B-1----:R-:W-:-:S03]  /*19c60*/  IMAD R2, R10, UR7, RZ ;  /* 0x000000070a027c24 */ /* 0x002fc6000f8e02ff */
        /* <DEDUP_REMOVED lines=40> */
[----:B------:R-:W-:Y:S01]  /*19ef0*/  STL [R1+0x148], R5 ;  /* 0x0001480501007387 */ /* 0x000fe20000100800 */
[----:B--2---:R-:W-:-:S03]  /*19f00*/  IMAD R2, R0, UR7, RZ ;  /* 0x0000000700027c24 */ /* 0x004fc6000f8e02ff */
[----:B------:R-:W-:Y:S01]  /*19f10*/  STL [R1+0x140], R4 ;  /* 0x0001400401007387 */ /* 0x000fe20000100800 */
[----:B------:R-:W-:-:S03]  /*19f20*/  IMAD R0, R52, UR7, RZ ;  /* 0x0000000734007c24 */ /* 0x000fc6000f8e02ff */
[----:B------:R-:W2:Y:S04]  /*19f30*/  LDL.LU R24, [R1+0x130] ;  /* 0x0001300001187983 */ /* 0x000ea80000300800 */
        /* <DEDUP_REMOVED lines=33> */
[----:B------:R-:W-:Y:S01]  /*1a150*/  STL [R1+0x130], R24 ;  /* 0x0001301801007387 */ /* 0x000fe20000100800 */
[----:B---3--:R-:W-:-:S05]  /*1a160*/  IMAD R2, R2, UR7, RZ ;  /* 0x0000000702027c24 */ /* 0x008fca000f8e02ff */
[----:B------:R0:W-:Y:S01]  /*1a170*/  STL [R1+0x12c], R2 ;  /* 0x00012c0201007387 */ /* 0x0001e20000100800 */
[----:B----4-:R-:W-:Y:S02]  /*1a180*/  IMAD R4, R4, UR7, RZ ;  /* 0x0000000704047c24 */ /* 0x010fe4000f8e02ff */
        /* <DEDUP_REMOVED lines=53> */
[----:B------:R0:W-:Y:S01]  /*1a4e0*/  STL [R1+0x94], R2 ;  /* 0x0000940201007387 */ /* 0x0001e20000100800 */
[----:B------:R-:W-:-:S03]  /*1a4f0*/  IMAD R0, R52, UR7, RZ ;  /* 0x0000000734007c24 */ /* 0x000fc6000f8e02ff */
[----:B0-----:R-:W2:Y:S04]  /*1a500*/  LDL.LU R2, [R1+0x88] ;  /* 0x0000880001027983 */ /* 0x001ea80000300800 */
        /* <DEDUP_REMOVED lines=30> */
[----:B------:R-:W4:Y:S04]  /*1a6f0*/  LDL.LU R52, [R1+0xc] ;  /* 0x00000c0001347983 */ /* 0x000f280000300800 */
[----:B------:R-:W4:Y:S01]  /*1a700*/  LDL.LU R24, [R1+0x8] ;  /* 0x0000080001187983 */ /* 0x000f220000300800 */
[----:B--2---:R-:W-:-:S05]  /*1a710*/  IMAD R2, R2, UR7, RZ ;  /* 0x0000000702027c24 */ /* 0x004fca000f8e02ff */
[----:B------:R0:W-:Y:S01]  /*1a720*/  STL [R1+0x88], R2 ;  /* 0x0000880201007387 */ /* 0x0001e20000100800 */
[----:B---3--:R-:W-:-:S03]  /*1a730*/  IMAD R4, R4, UR7, RZ ;  /* 0x0000000704047c24 */ /* 0x008fc6000f8e02ff */
[----:B0-----:R-:W2:Y:S04]  /*1a740*/  LDL.LU R2, [R1+0x2be4] ;  /* 0x002be40001027983 */ /* 0x001ea80000300800 */
[----:B------:R0:W-:Y:S01]  /*1a750*/  STL [R1+0x84], R4 ;  /* 0x0000840401007387 */ /* 0x0001e20000100800 */
[----:B----4-:R-:W-:Y:S02]  /*1a760*/  IMAD R5, R5, UR7, RZ ;  /* 0x0000000705057c24 */ /* 0x010fe4000f8e02ff */
[----:B------:R-:W-:Y:S01]  /*1a770*/  IMAD R6, R6, UR7, RZ ;  /* 0x0000000706067c24 */ /* 0x000fe2000f8e02ff */
[----:B0-----:R-:W3:Y:S01]  /*1a780*/  LDL.LU R4, [R1+0x2be0] ;  /* 0x002be00001047983 */ /* 0x001ee20000300800 */
[----:B------:R-:W-:-:S03]  /*1a790*/  IMAD R7, R7, UR7, RZ ;  /* 0x0000000707077c24 */ /* 0x000fc6000f8e02ff */
[----:B------:R0:W-:Y:S01]  /*1a7a0*/  STL [R1+0x80], R5 ;  /* 0x0000800501007387 */ /* 0x0001e20000100800 */
[----:B------:R-:W-:Y:S02]  /*1a7b0*/  IMAD R8, R8, UR7, RZ ;  /* 0x0000000708087c24 */ /* 0x000fe4000f8e02ff */
[----:B------:R-:W-:Y:S01]  /*1a7c0*/  IMAD R9, R9, UR7, RZ ;  /* 0x0000000709097c24 */ /* 0x000fe2000f8e02ff */
[----:B0-----:R-:W4:Y:S01]  /*1a7d0*/  LDL.LU R5, [R1+0x2bdc] ;  /* 0x002bdc0001057983 */ /* 0x001f220000300800 */
[----:B------:R-:W-:-:S03]  /*1a7e0*/  IMAD R10, R10, UR7, RZ ;  /* 0x000000070a0a7c24 */ /* 0x000fc6000f8e02ff */
[----:B------:R0:W-:Y:S01]  /*1a7f0*/  STL [R1+0x7c], R6 ;  /* 0x00007c0601007387 */ /* 0x0001e20000100800 */
[----:B------:R-:W-:Y:S02]  /*1a800*/  IMAD R11, R11, UR7, RZ ;  /* 0x000000070b0b7c24 */ /* 0x000fe4000f8e02ff */
[----:B------:R-:W-:Y:S01]  /*1a810*/  IMAD R12, R12, UR7, RZ ;  /* 0x000000070c0c7c24 */ /* 0x000fe2000f8e02ff */
[----:B0-----:R-:W2:Y:S04]  /*1a820*/  LDL.LU R6, [R1+0x2bd8] ;  /* 0x002bd80001067983 */ /* 0x001ea80000300800 */
[----:B------:R0:W-:Y:S01]  /*1a830*/  STL [R1+0x78], R7 ;  /* 0x0000780701007387 */ /* 0x0001e20000100800 */
[----:B------:R-:W-:-:S03]  /*1a840*/  IMAD R13, R13, UR7, RZ ;  /* 0x000000070d0d7c24 */ /* 0x000fc6000f8e02ff */
        /* <DEDUP_REMOVED lines=58> */
[----:B------:R0:W-:Y:S04]  /*1abf0*/  STL [R1+0x20], R58 ;  /* 0x0000203a01007387 */ /* 0x0001e80000100800 */
        /* <DEDUP_REMOVED lines=10> */
[----:B0-----:R-:W2:Y:S01]  /*1aca0*/  LDL.LU R52, [R1+0x2b70] ;  /* 0x002b700001347983 */ /* 0x001ea20000300800 */
[----:B------:R-:W-:-:S05]  /*1acb0*/  IMAD R24, R24, UR7, RZ ;  /* 0x0000000718187c24 */ /* 0x000fca000f8e02ff */
[----:B------:R2:W-:Y:S02]  /*1acc0*/  STL [R1+0x8], R24 ;  /* 0x0000081801007387 */ /* 0x0005e40000100800 */
[----:B--2---:R-:W-:Y:S02]  /*1acd0*/  IMAD R24, R52, UR7, RZ ;  /* 0x0000000734187c24 */ /* 0x004fe4000f8e02ff */
[----:B------:R-:W2:Y:S04]  /*1ace0*/  LDL.LU R52, [R1+0x2b6c] ;  /* 0x002b6c0001347983 */ /* 0x000ea80000300800 */
[----:B------:R2:W-:Y:S02]  /*1acf0*/  STL [R1+0x4], R24 ;  /* 0x0000041801007387 */ /* 0x0005e40000100800 */
[----:B--2---:R-:W-:-:S05]  /*1ad00*/  IADD3 R24, P2, PT, R25, R52, RZ ;  /* 0x0000003419187210 */ /* 0x004fca0007f5e0ff */
[----:B------:R0:W-:Y:S02]  /*1ad10*/  STL [R1+0x1fc4], R24 ;  /* 0x001fc41801007387 */ /* 0x0001e40000100800 */
[----:B0-----:R-:W-:-:S05]  /*1ad20*/  IADD3 R24, P6, PT, R26, R52, RZ ;  /* 0x000000341a187210 */ /* 0x001fca0007fde0ff */
        /* <DEDUP_REMOVED lines=8> */
[----:B------:R0:W-:Y:S04]  /*1adb0*/  STL [R1+0x1fd8], R24 ;  /* 0x001fd81801007387 */ /* 0x0001e80000100800 */
[----:B0-----:R-:W2:Y:S01]  /*1adc0*/  LDL.LU R24, [R1+0x2b68] ;  /* 0x002b680001187983 */ /* 0x001ea20000300800 */
[----:B------:R-:W-:Y:S02]  /*1add0*/  IMAD R33, R33, UR7, RZ ;  /* 0x0000000721217c24 */ /* 0x000fe4000f8e02ff */
[----:B------:R-:W-:Y:S02]  /*1ade0*/  IMAD R34, R34, UR7, RZ ;  /* 0x0000000722227c24 */ /* 0x000fe4000f8e02ff */
[----:B------:R-:W-:Y:S02]  /*1adf0*/  IMAD R35, R35, UR7, RZ ;  /* 0x0000000723237c24 */ /* 0x000fe4000f8e02ff */
[----:B------:R-:W-:-:S02]  /*1ae00*/  IMAD R36, R36, UR7, RZ ;  /* 0x0000000724247c24 */ /* 0x000fc4000f8e02ff */
[----:B------:R-:W-:Y:S02]  /*1ae10*/  IMAD R37, R37, UR7, RZ ;  /* 0x0000000725257c24 */ /* 0x000fe4000f8e02ff */
[----:B------:R-:W-:Y:S02]  /*1ae20*/  IMAD R38, R38, UR7, RZ ;  /* 0x0000000726267c24 */ /* 0x000fe4000f8e02ff */
[----:B------:R-:W-:Y:S02]  /*1ae30*/  IMAD R39, R39, UR7, RZ ;  /* 0x0000000727277c24 */ /* 0x000fe4000f8e02ff */
[----:B------:R-:W-:Y:S02]  /*1ae40*/  IMAD R40, R40, UR7, RZ ;  /* 0x0000000728287c24 */ /* 0x000fe4000f8e02ff */
[----:B------:R-:W-:Y:S02]  /*1ae50*/  IMAD R41, R41, UR7, RZ ;  /* 0x0000000729297c24 */ /* 0x000fe4000f8e02ff */
[----:B------:R-:W-:-:S02]  /*1ae60*/  IMAD R42, R42, UR7, RZ ;  /* 0x000000072a2a7c24 */ /* 0x000fc4000f8e02ff */
[----:B------:R-:W-:Y:S02]  /*1ae70*/  IMAD R43, R43, UR7, RZ ;  /* 0x000000072b2b7c24 */ /* 0x000fe4000f8e02ff */
[----:B------:R-:W-:Y:S01]  /*1ae80*/  IMAD R44, R44, UR7, RZ ;  /* 0x000000072c2c7c24 */ /* 0x000fe2000f8e02ff */
[----:B--2---:R-:W-:-:S05]  /*1ae90*/  LEA.HI.X.SX32 R25, R25, R24, 0x1, P2 ;  /* 0x0000001819197211 */ /* 0x004fca00010f0eff */
[----:B------:R0:W-:Y:S01]  /*1aea0*/  STL [R1+0x1fbc], R25 ;  /* 0x001fbc1901007387 */ /* 0x0001e20000100800 */
[----:B------:R-:W-:Y:S02]  /*1aeb0*/  LEA.HI.X.SX32 R26, R26, R24, 0x1, P6 ;  /* 0x000000181a1a7211 */ /* 0x000fe400030f0eff */
[----:B0-----:R-:W-:-:S05]  /*1aec0*/  IADD3 R25, P3, PT, R31, R52, RZ ;  /* 0x000000341f197210 */ /* 0x001fca0007f7e0ff */
[----:B------:R0:W-:Y:S04]  /*1aed0*/  STL [R1+0x1fc0], R25 ;  /* 0x001fc01901007387 */ /* 0x0001e80000100800 */
[----:B------:R1:W-:Y:S01]  /*1aee0*/  STL [R1+0x1fb4], R26 ;  /* 0x001fb41a01007387 */ /* 0x0003e20000100800 */
[----:B0-----:R-:W-:Y:S02]  /*1aef0*/  IADD3 R25, P2, PT, R32, R52, RZ ;  /* 0x0000003420197210 */ /* 0x001fe40007f5e0ff */
[----:B-1----:R-:W-:-:S03]  /*1af00*/  LEA.HI.X.SX32 R26, R27, R24, 0x1, P1 ;  /* 0x000000181b1a7211 */ /* 0x002fc600008f0eff */
[----:B------:R0:W-:Y:S01]  /*1af10*/  STL [R1+0x1fb8], R25 ;  /* 0x001fb81901007387 */ /* 0x0001e20000100800 */
[----:B------:R-:W-:-:S03]  /*1af20*/  LEA.HI.X.SX32 R27, R28, R24, 0x1, P0 ;  /* 0x000000181c1b7211 */ /* 0x000fc600000f0eff */
[----:B------:R1:W-:Y:S01]  /*1af30*/  STL [R1+0x1fac], R26 ;  /* 0x001fac1a01007387 */ /* 0x0003e20000100800 */
[-C--:B0-----:R-:W-:Y:S02]  /*1af40*/  IADD3 R25, P1, PT, R33, R52.reuse, RZ ;  /* 0x0000003421197210 */ /* 0x081fe40007f3e0ff */
[----:B-1----:R-:W-:-:S03]  /*1af50*/  IADD3 R26, P0, PT, R34, R52, RZ ;  /* 0x00000034221a7210 */ /* 0x002fc60007f1e0ff */
[----:B------:R0:W-:Y:S04]  /*1af60*/  STL [R1+0x1fb0], R25 ;  /* 0x001fb01901007387 */ /* 0x0001e80000100800 */
[----:B------:R1:W-:Y:S01]  /*1af70*/  STL [R1+0x1fa4], R27 ;  /* 0x001fa41b01007387 */ /* 0x0003e20000100800 */
[----:B0-----:R-:W-:-:S03]  /*1af80*/  LEA.HI.X.SX32 R25, R29, R24, 0x1, P5 ;  /* 0x000000181d197211 */ /* 0x001fc600028f0eff */
[----:B------:R0:W-:Y:S01]  /*1af90*/  STL [R1+0x1fa8], R26 ;  /* 0x001fa81a01007387 */ /* 0x0001e20000100800 */
[----:B-1----:R-:W-:-:S03]  /*1afa0*/  IADD3 R27, P5, PT, R35, R52, RZ ;  /* 0x00000034231b7210 */ /* 0x002fc60007fbe0ff */
[----:B------:R1:W-:Y:S04]  /*1afb0*/  STL [R1+0x1f9c], R25 ;  /* 0x001f9c1901007387 */ /* 0x0003e80000100800 */
[----:B------:R2:W-:Y:S01]  /*1afc0*/  STL [R1+0x1fa0], R27 ;  /* 0x001fa01b01007387 */ /* 0x0005e20000100800 */
[----:B0-----:R-:W-:Y:S02]  /*1afd0*/  LEA.HI.X.SX32 R26, R30, R24, 0x1, P4 ;  /* 0x000000181e1a7211 */ /* 0x001fe400020f0eff */
[----:B-1----:R-:W-:-:S03]  /*1afe0*/  IADD3 R25, P4, PT, R36, R52, RZ ;  /* 0x0000003424197210 */ /* 0x002fc60007f9e0ff */
[----:B------:R0:W-:Y:S01]  /*1aff0*/  STL [R1+0x1f94], R26 ;  /* 0x001f941a01007387 */ /* 0x0001e20000100800 */
[----:B--2---:R-:W-:-:S03]  /*1b000*/  LEA.HI.X.SX32 R27, R31, R24, 0x1, P3 ;  /* 0x000000181f1b7211 */ /* 0x004fc600018f0eff */
[----:B------:R1:W-:Y:S04]  /*1b010*/  STL [R1+0x1f98], R25 ;  /* 0x001f981901007387 */ /* 0x0003e80000100800 */
[----:B------:R2:W-:Y:S01]  /*1b020*/  STL [R1+0x1f8c], R27 ;  /* 0x001f8c1b01007387 */ /* 0x0005e20000100800 */
[----:B0-----:R-:W-:Y:S02]  /*1b030*/  IADD3 R26, P3, PT, R37, R52, RZ ;  /* 0x00000034251a7210 */ /* 0x001fe40007f7e0ff */
[----:B-1----:R-:W-:-:S03]  /*1b040*/  LEA.HI.X.SX32 R25, R32, R24, 0x1, P2 ;  /* 0x0000001820197211 */ /* 0x002fc600010f0eff */
[----:B------:R0:W-:Y:S01]  /*1b050*/  STL [R1+0x1f90], R26 ;  /* 0x001f901a01007387 */ /* 0x0001e20000100800 */
[----:B--2---:R-:W-:-:S03]  /*1b060*/  IADD3 R27, P2, PT, R38, R52, RZ ;  /* 0x00000034261b7210 */ /* 0x004fc60007f5e0ff */
        /* <DEDUP_REMOVED lines=19> */
[----:B------:R-:W-:Y:S01]  /*1b1a0*/  STL [R1+0x1f5c], R27 ;  /* 0x001f5c1b01007387 */ /* 0x000fe20000100800 */
[----:B0-----:R-:W-:-:S03]  /*1b1b0*/  IADD3 R26, P3, PT, R43, R52, RZ ;  /* 0x000000342b1a7210 */ /* 0x001fc60007f7e0ff */
[----:B------:R-:W2:Y:S01]  /*1b1c0*/  LDL.LU R37, [R1+0xac] ;  /* 0x0000ac0001257983 */ /* 0x000ea20000300800 */
[----:B-1----:R-:W-:-:S03]  /*1b1d0*/  LEA.HI.X.SX32 R25, R38, R24, 0x1, P2 ;  /* 0x0000001826197211 */ /* 0x002fc600010f0eff */
[----:B------:R0:W-:Y:S04]  /*1b1e0*/  STL [R1+0x1f60], R26 ;  /* 0x001f601a01007387 */ /* 0x0001e80000100800 */
[----:B------:R1:W-:Y:S04]  /*1b1f0*/  STL [R1+0x1f54], R25 ;  /* 0x001f541901007387 */ /* 0x0003e80000100800 */
[----:B------:R-:W3:Y:S01]  /*1b200*/  LDL.LU R36, [R1+0xb8] ;  /* 0x0000b80001247983 */ /* 0x000ee20000300800 */
[----:B0-----:R-:W-:Y:S02]  /*1b210*/  IADD3 R26, P2, PT, R44, R52, RZ ;  /* 0x000000342c1a7210 */ /* 0x001fe40007f5e0ff */
[----:B-1----:R-:W-:-:S03]  /*1b220*/  LEA.HI.X.SX32 R25, R39, R24, 0x1, P1 ;  /* 0x0000001827197211 */ /* 0x002fc600008f0eff */
[----:B------:R0:W-:Y:S04]  /*1b230*/  STL [R1+0x1f58], R26 ;  /* 0x001f581a01007387 */ /* 0x0001e80000100800 */
[----:B------:R1:W-:Y:S04]  /*1b240*/  STL [R1+0x1f4c], R25 ;  /* 0x001f4c1901007387 */ /* 0x0003e80000100800 */
[----:B------:R-:W4:Y:S01]  /*1b250*/  LDL.LU R35, [R1+0xc4] ;  /* 0x0000c40001237983 */ /* 0x000f220000300800 */
[----:B------:R-:W-:Y:S02]  /*1b260*/  IMAD R45, R45, UR7, RZ ;  /* 0x000000072d2d7c24 */ /* 0x000fe4000f8e02ff */
[----:B------:R-:W-:-:S03]  /*1b270*/  IMAD R46, R46, UR7, RZ ;  /* 0x000000072e2e7c24 */ /* 0x000fc6000f8e02ff */
[----:B0-----:R-:W-:Y:S02]  /*1b280*/  IADD3 R26, P1, PT, R45, R52, RZ ;  /* 0x000000342d1a7210 */ /* 0x001fe40007f3e0ff */
[----:B-1----:R-:W-:Y:S01]  /*1b290*/  LEA.HI.X.SX32 R25, R40, R24, 0x1, P0 ;  /* 0x0000001828197211 */ /* 0x002fe200000f0eff */
[----:B------:R-:W-:Y:S02]  /*1b2a0*/  IMAD R47, R47, UR7, RZ ;  /* 0x000000072f2f7c24 */ /* 0x000fe4000f8e02ff */
[----:B------:R0:W-:Y:S04]  /*1b2b0*/  STL [R1+0x1f50], R26 ;  /* 0x001f501a01007387 */ /* 0x0001e80000100800 */
[----:B------:R1:W-:Y:S04]  /*1b2c0*/  STL [R1+0x1f44], R25 ;  /* 0x001f441901007387 */ /* 0x0003e80000100800 */
[----:B------:R-:W4:Y:S01]  /*1b2d0*/  LDL.LU R34, [R1+0xd0] ;  /* 0x0000d00001227983 */ /* 0x000f220000300800 */
[----:B0-----:R-:W-:-:S02]  /*1b2e0*/  IADD3 R26, P0, PT, R46, R52, RZ ;  /* 0x000000342e1a7210 */ /* 0x001fc40007f1e0ff */
[----:B-1----:R-:W-:-:S03]  /*1b2f0*/  LEA.HI.X.SX32 R25, R41, R24, 0x1, P5 ;  /* 0x0000001829197211 */ /* 0x002fc600028f0eff */
[----:B------:R0:W-:Y:S01]  /*1b300*/  STL [R1+0x1f48], R26 ;  /* 0x001f481a01007387 */ /* 0x0001e20000100800 */
[----:B------:R-:W-:-:S03]  /*1b310*/  IMAD R48, R48, UR7, RZ ;  /* 0x0000000730307c24 */ /* 0x000fc6000f8e02ff */
[----:B------:R1:W-:Y:S04]  /*1b320*/  STL [R1+0x1f3c], R25 ;  /* 0x001f3c1901007387 */ /* 0x0003e80000100800 */
[----:B------:R-:W4:Y:S01]  /*1b330*/  LDL.LU R33, [R1+0xdc] ;  /* 0x0000dc0001217983 */ /* 0x000f220000300800 */
[----:B0-----:R-:W-:Y:S02]  /*1b340*/  IADD3 R26, P5, PT, R47, R52, RZ ;  /* 0x000000342f1a7210 */ /* 0x001fe40007fbe0ff */
        /* <DEDUP_REMOVED lines=19> */
[----:B------:R0:W-:Y:S04]  /*1b480*/  STL [R1+0x1f28], R26 ;  /* 0x001f281a01007387 */ /* 0x0001e80000100800 */
        /* <DEDUP_REMOVED lines=15> */
[----:B------:R-:W-:Y:S04]  /*1b580*/  STL [R1+0x1f10], R26 ;  /* 0x001f101a01007387 */ /* 0x000fe80000100800 */
[----:B------:R0:W-:Y:S04]  /*1b590*/  STL [R1+0x1f04], R25 ;  /* 0x001f041901007387 */ /* 0x0001e80000100800 */
[----:B------:R-:W4:Y:S01]  /*1b5a0*/  LDL.LU R27, [R1+0x134] ;  /* 0x00013400011b7983 */ /* 0x000f220000300800 */
[----:B0-----:R-:W-:Y:S02]  /*1b5b0*/  LEA.HI.X.SX32 R25, R49, R24, 0x1, P3 ;  /* 0x0000001831197211 */ /* 0x001fe400018f0eff */
[----:B--2---:R-:W-:-:S05]  /*1b5c0*/  IADD3 R26, P4, PT, R37, R52, RZ ;  /* 0x00000034251a7210 */ /* 0x004fca0007f9e0ff */
[----:B------:R3:W-:Y:S04]  /*1b5d0*/  STL [R1+0x1f08], R26 ;  /* 0x001f081a01007387 */ /* 0x0007e80000100800 */
[----:B------:R0:W-:Y:S04]  /*1b5e0*/  STL [R1+0x1efc], R25 ;  /* 0x001efc1901007387 */ /* 0x0001e80000100800 */
[----:B------:R-:W2:Y:S01]  /*1b5f0*/  LDL.LU R39, [R1+0x144] ;  /* 0x0001440001277983 */ /* 0x000ea20000300800 */
[----:B---3--:R-:W-:Y:S02]  /*1b600*/  IADD3 R26, P3, PT, R36, R52, RZ ;  /* 0x00000034241a7210 */ /* 0x008fe40007f7e0ff */
[----:B0-----:R-:W-:-:S03]  /*1b610*/  LEA.HI.X.SX32 R25, R50, R24, 0x1, P2 ;  /* 0x0000001832197211 */ /* 0x001fc600010f0eff */
[----:B------:R0:W-:Y:S04]  /*1b620*/  STL [R1+0x1f00], R26 ;  /* 0x001f001a01007387 */ /* 0x0001e80000100800 */
[----:B------:R1:W-:Y:S01]  /*1b630*/  STL [R1+0x1ef4], R25 ;  /* 0x001ef41901007387 */ /* 0x0003e20000100800 */
[----:B----4-:R-:W-:-:S03]  /*1b640*/  IADD3 R38, P2, PT, R35, R52, RZ ;  /* 0x0000003423267210 */ /* 0x010fc60007f5e0ff */
[----:B0-----:R-:W3:Y:S01]  /*1b650*/  LDL.LU R26, [R1+0x150] ;  /* 0x00015000011a7983 */ /* 0x001ee20000300800 */
[----:B-1----:R-:W-:-:S03]  /*1b660*/  LEA.HI.X.SX32 R25, R51, R24, 0x1, P1 ;  /* 0x0000001833197211 */ /* 0x002fc600008f0eff */
[----:B------:R-:W-:Y:S04]  /*1b670*/  STL [R1+0x1ef8], R38 ;  /* 0x001ef82601007387 */ /* 0x000fe80000100800 */
[----:B------:R0:W-:Y:S04]  /*1b680*/  STL [R1+0x1eec], R25 ;  /* 0x001eec1901007387 */ /* 0x0001e80000100800 */
[----:B0-----:R-:W4:Y:S01]  /*1b690*/  LDL.LU R25, [R1+0x15c] ;  /* 0x00015c0001197983 */ /* 0x001f220000300800 */
[----:B------:R-:W-:Y:S02]  /*1b6a0*/  IADD3 R41, P1, PT, R34, R52, RZ ;  /* 0x0000003422297210 */ /* 0x000fe40007f3e0ff */
[----:B------:R-:W-:-:S03]  /*1b6b0*/  LEA.HI.X.SX32 R38, R53, R24, 0x1, P0 ;  /* 0x0000001835267211 */ /* 0x000fc600000f0eff */
[----:B------:R0:W-:Y:S04]  /*1b6c0*/  STL [R1+0x1ef0], R41 ;  /* 0x001ef02901007387 */ /* 0x0001e80000100800 */
[----:B------:R1:W-:Y:S01]  /*1b6d0*/  STL [R1+0x1ee4], R38 ;  /* 0x001ee42601007387 */ /* 0x0003e20000100800 */
[----:B------:R-:W-:Y:S02]  /*1b6e0*/  IADD3 R42, P0, PT, R33, R52, RZ ;  /* 0x00000034212a7210 */ /* 0x000fe40007f1e0ff */
[----:B0-----:R-:W-:Y:S01]  /*1b6f0*/  LEA.HI.X.SX32 R41, R54, R24, 0x1, P5 ;  /* 0x0000001836297211 */ /* 0x001fe200028f0eff */
[----:B-1----:R-:W4:Y:S04]  /*1b700*/  LDL.LU R38, [R1+0x16c] ;  /* 0x00016c0001267983 */ /* 0x002f280000300800 */
[----:B------:R0:W-:Y:S04]  /*1b710*/  STL [R1+0x1ee8], R42 ;  /* 0x001ee82a01007387 */ /* 0x0001e80000100800 */
[----:B------:R1:W-:Y:S01]  /*1b720*/  STL [R1+0x17f8], R41 ;  /* 0x0017f82901007387 */ /* 0x0003e20000100800 */
[----:B0-----:R-:W-:-:S02]  /*1b730*/  IADD3 R42, P5, PT, R32, R52, RZ ;  /* 0x00000034202a7210 */ /* 0x001fc40007fbe0ff */
[----:B-1----:R-:W-:Y:S02]  /*1b740*/  LEA.HI.X.SX32 R41, R37, R24, 0x1, P4 ;  /* 0x0000001825297211 */ /* 0x002fe400020f0eff */
[----:B------:R-:W4:Y:S04]  /*1b750*/  LDL.LU R37, [R1+0x174] ;  /* 0x0001740001257983 */ /* 0x000f280000300800 */
        /* <DEDUP_REMOVED lines=28> */
[-C--:B-1----:R-:W-:Y:S02]  /*1b920*/  LEA.HI.X.SX32 R41, R31, R24.reuse, 0x1, P4 ;  /* 0x000000181f297211 */ /* 0x082fe400020f0eff */
[----:B------:R-:W4:Y:S04]  /*1b930*/  LDL.LU R31, [R1+0x1c0] ;  /* 0x0001c000011f7983 */ /* 0x000f280000300800 */
[----:B------:R-:W-:Y:S04]  /*1b940*/  STL [R1+0x1844], R42 ;  /* 0x0018442a01007387 */ /* 0x000fe80000100800 */
[----:B------:R0:W-:Y:S02]  /*1b950*/  STL [R1+0x1818], R41 ;  /* 0x0018182901007387 */ /* 0x0001e40000100800 */
[----:B0-----:R-:W-:-:S02]  /*1b960*/  LEA.HI.X.SX32 R41, R30, R24, 0x1, P3 ;  /* 0x000000181e297211 */ /* 0x001fc400018f0eff */
[----:B------:R-:W4:Y:S01]  /*1b970*/  LDL.LU R30, [R1+0x1d0] ;  /* 0x0001d000011e7983 */ /* 0x000f220000300800 */
[----:B--2---:R-:W-:-:S05]  /*1b980*/  IADD3 R42, P4, PT, R39, R52, RZ ;  /* 0x00000034272a7210 */ /* 0x004fca0007f9e0ff */
[----:B------:R3:W-:Y:S04]  /*1b990*/  STL [R1+0x184c], R42 ;  /* 0x00184c2a01007387 */ /* 0x0007e80000100800 */
[----:B------:R0:W-:Y:S01]  /*1b9a0*/  STL [R1+0x1820], R41 ;  /* 0x0018202901007387 */ /* 0x0001e20000100800 */
[----:B---3--:R-:W-:Y:S02]  /*1b9b0*/  IADD3 R42, P3, PT, R26, R52, RZ ;  /* 0x000000341a2a7210 */ /* 0x008fe40007f7e0ff */
[----:B0-----:R-:W-:Y:S02]  /*1b9c0*/  LEA.HI.X.SX32 R41, R29, R24, 0x1, P2 ;  /* 0x000000181d297211 */ /* 0x001fe400010f0eff */
[----:B------:R-:W2:Y:S04]  /*1b9d0*/  LDL.LU R29, [R1+0x1dc] ;  /* 0x0001dc00011d7983 */ /* 0x000ea80000300800 */
[----:B------:R4:W-:Y:S04]  /*1b9e0*/  STL [R1+0x1854], R42 ;  /* 0x0018542a01007387 */ /* 0x0009e80000100800 */
[----:B------:R0:W-:Y:S01]  /*1b9f0*/  STL [R1+0x1828], R41 ;  /* 0x0018282901007387 */ /* 0x0001e20000100800 */
[----:B----4-:R-:W-:-:S02]  /*1ba00*/  IADD3 R42, P2, PT, R25, R52, RZ ;  /* 0x00000034192a7210 */ /* 0x010fc40007f5e0ff */
[-C--:B0-----:R-:W-:Y:S02]  /*1ba10*/  LEA.HI.X.SX32 R41, R40, R24.reuse, 0x1, P1 ;  /* 0x0000001828297211 */ /* 0x081fe400008f0eff */
[----:B------:R-:W3:Y:S04]  /*1ba20*/  LDL.LU R40, [R1+0x1e8] ;  /* 0x0001e80001287983 */ /* 0x000ee80000300800 */
[----:B------:R-:W-:Y:S04]  /*1ba30*/  STL [R1+0x185c], R42 ;  /* 0x00185c2a01007387 */ /* 0x000fe80000100800 */
[----:B------:R0:W-:Y:S02]  /*1ba40*/  STL [R1+0x1830], R41 ;  /* 0x0018302901007387 */ /* 0x0001e40000100800 */
[----:B0-----:R-:W-:-:S02]  /*1ba50*/  LEA.HI.X.SX32 R41, R28, R24, 0x1, P0 ;  /* 0x000000181c297211 */ /* 0x001fc400000f0eff */
[----:B------:R-:W4:Y:S01]  /*1ba60*/  LDL.LU R28, [R1+0x1f4] ;  /* 0x0001f400011c7983 */ /* 0x000f220000300800 */
[----:B------:R-:W-:-:S05]  /*1ba70*/  IADD3 R42, P1, PT, R38, R52, RZ ;  /* 0x00000034262a7210 */ /* 0x000fca0007f3e0ff */
[----:B------:R0:W-:Y:S04]  /*1ba80*/  STL [R1+0x1864], R42 ;  /* 0x0018642a01007387 */ /* 0x0001e80000100800 */
[----:B------:R1:W-:Y:S01]  /*1ba90*/  STL [R1+0x1838], R41 ;  /* 0x0018382901007387 */ /* 0x0003e20000100800 */
[----:B0-----:R-:W-:Y:S02]  /*1baa0*/  IADD3 R42, P0, PT, R37, R52, RZ ;  /* 0x00000034252a7210 */ /* 0x001fe40007f1e0ff */
        /* <DEDUP_REMOVED lines=42> */
[----:B------:R-:W-:Y:S04]  /*1bd50*/  STL [R1+0x18ac], R42 ;  /* 0x0018ac2a01007387 */ /* 0x000fe80000100800 */
[----:B------:R0:W-:Y:S02]  /*1bd60*/  STL [R1+0x1880], R41 ;  /* 0x0018802901007387 */ /* 0x0001e40000100800 */
[----:B0-----:R-:W-:Y:S02]  /*1bd70*/  LEA.HI.X.SX32 R41, R33, R24, 0x1, P2 ;  /* 0x0000001821297211 */ /* 0x001fe400010f0eff */
[-C--:B---3--:R-:W-:Y:S01]  /*1bd80*/  IADD3 R42, P3, PT, R40, R52.reuse, RZ ;  /* 0x00000034282a7210 */ /* 0x088fe20007f7e0ff */
        /* <DEDUP_REMOVED lines=59> */
[----:B------:R-:W2:Y:S01]  /*1c140*/  LDL.LU R37, [R1+0x2ac] ;  /* 0x0002ac0001257983 */ /* 0x000ea20000300800 */
[----:B---3--:R-:W-:-:S05]  /*1c150*/  IADD3 R42, P3, PT, R32, R52, RZ ;  /* 0x00000034202a7210 */ /* 0x008fca0007f7e0ff */
[----:B------:R-:W-:Y:S04]  /*1c160*/  STL [R1+0x1914], R42 ;  /* 0x0019142a01007387 */ /* 0x000fe80000100800 */
[----:B------:R0:W-:Y:S02]  /*1c170*/  STL [R1+0x18e8], R41 ;  /* 0x0018e82901007387 */ /* 0x0001e40000100800 */
[----:B0-----:R-:W-:Y:S02]  /*1c180*/  LEA.HI.X.SX32 R41, R36, R24, 0x1, P1 ;  /* 0x0000001824297211 */ /* 0x001fe400008f0eff */
[----:B----4-:R-:W-:Y:S01]  /*1c190*/  IADD3 R42, P2, PT, R31, R52, RZ ;  /* 0x000000341f2a7210 */ /* 0x010fe20007f5e0ff */
        /* <DEDUP_REMOVED lines=66> */
[----:B------:R-:W-:Y:S04]  /*1c5c0*/  STL [R1+0x1984], R42 ;  /* 0x0019842a01007387 */ /* 0x000fe80000100800 */
[----:B------:R0:W-:Y:S02]  /*1c5d0*/  STL [R1+0x1958], R41 ;  /* 0x0019582901007387 */ /* 0x0001e40000100800 */
[----:B0-----:R-:W-:Y:S02]  /*1c5e0*/  LEA.HI.X.SX32 R41, R38, R24, 0x1, P5 ;  /* 0x0000001826297211 */ /* 0x001fe400028f0eff */
[-C--:B------:R-:W-:Y:S01]  /*1c5f0*/  IADD3 R42, P0, PT, R33, R52.reuse, RZ ;  /* 0x00000034212a7210 */ /* 0x080fe20007f1e0ff */
        /* <DEDUP_REMOVED lines=239> */
[----:B------:R-:W-:Y:S01]  /*1d4f0*/  IADD3 R42, P0, PT, R33, R52, RZ ;  /* 0x00000034212a7210 */ /* 0x000fe20007f1e0ff */
[----:B------:R-:W4:Y:S04]  /*1d500*/  LDL.LU R38, [R1+0x1b8] ;  /* 0x0001b80001267983 */ /* 0x000f280000300800 */
        /* <DEDUP_REMOVED lines=121> */
[----:B------:R0:W-:Y:S01]  /*1dca0*/  STL [R1+0x1ba0], R41 ;  /* 0x001ba02901007387 */ /* 0x0001e20000100800 */
[----:B------:R-:W-:-:S02]  /*1dcb0*/  LEA.HI.X.SX32 R40, R40, R24, 0x1, P3 ;  /* 0x0000001828287211 */ /* 0x000fc400018f0eff */
[----:B0-----:R-:W-:Y:S02]  /*1dcc0*/  LEA.HI.X.SX32 R41, R29, R24, 0x1, P4 ;  /* 0x000000181d297211 */ /* 0x001fe400020f0eff */
[-C--:B------:R-:W-:Y:S01]  /*1dcd0*/  IADD3 R42, P5, PT, R26, R52.reuse, RZ ;  /* 0x000000341a2a7210 */ /* 0x080fe20007fbe0ff */
[----:B------:R-:W4:Y:S04]  /*1dce0*/  LDL.LU R29, [R1+0x124] ;  /* 0x00012400011d7983 */ /* 0x000f280000300800 */
[----:B------:R-:W-:Y:S04]  /*1dcf0*/  STL [R1+0x1bd4], R42 ;  /* 0x001bd42a01007387 */ /* 0x000fe80000100800 */
[----:B------:R0:W-:Y:S04]  /*1dd00*/  STL [R1+0x1ba8], R41 ;  /* 0x001ba82901007387 */ /* 0x0001e80000100800 */
[----:B0-----:R-:W4:Y:S01]  /*1dd10*/  LDL.LU R41, [R1+0x120] ;  /* 0x0001200001297983 */ /* 0x001f220000300800 */
[----:B------:R-:W-:-:S05]  /*1dd20*/  IADD3 R42, P4, PT, R25, R52, RZ ;  /* 0x00000034192a7210 */ /* 0x000fca0007f9e0ff */
[----:B------:R-:W-:Y:S04]  /*1dd30*/  STL [R1+0x1bdc], R42 ;  /* 0x001bdc2a01007387 */ /* 0x000fe80000100800 */
[----:B------:R0:W-:Y:S02]  /*1dd40*/  STL [R1+0x1bb0], R40 ;  /* 0x001bb02801007387 */ /* 0x0001e40000100800 */
[----:B0-----:R-:W-:Y:S02]  /*1dd50*/  LEA.HI.X.SX32 R40, R28, R24, 0x1, P2 ;  /* 0x000000181c287211 */ /* 0x001fe400010f0eff */
[----:B------:R-:W4:Y:S01]  /*1dd60*/  LDL.LU R28, [R1+0x118] ;  /* 0x00011800011c7983 */ /* 0x000f220000300800 */
[----:B------:R-:W-:-:S05]  /*1dd70*/  IADD3 R42, P3, PT, R38, R52, RZ ;  /* 0x00000034262a7210 */ /* 0x000fca0007f7e0ff */
[----:B------:R-:W-:Y:S04]  /*1dd80*/  STL [R1+0x1be4], R42 ;  /* 0x001be42a01007387 */ /* 0x000fe80000100800 */
[----:B------:R0:W-:Y:S01]  /*1dd90*/  STL [R1+0x1bb8], R40 ;  /* 0x001bb82801007387 */ /* 0x0001e20000100800 */
[-C--:B------:R-:W-:Y:S02]  /*1dda0*/  LEA.HI.X.SX32 R39, R39, R24.reuse, 0x1, P0 ;  /* 0x0000001827277211 */ /* 0x080fe400000f0eff */
[----:B0-----:R-:W-:Y:S02]  /*1ddb0*/  LEA.HI.X.SX32 R40, R27, R24, 0x1, P1 ;  /* 0x000000181b287211 */ /* 0x001fe400008f0eff */
[----:B------:R-:W4:Y:S01]  /*1ddc0*/  LDL.LU R27, [R1+0x114] ;  /* 0x00011400011b7983 */ /* 0x000f220000300800 */
[----:B------:R-:W-:-:S05]  /*1ddd0*/  IADD3 R42, P2, PT, R37, R52, RZ ;  /* 0x00000034252a7210 */ /* 0x000fca0007f5e0ff */
[----:B------:R-:W-:Y:S04]  /*1dde0*/  STL [R1+0x1bec], R42 ;  /* 0x001bec2a01007387 */ /* 0x000fe80000100800 */
[----:B------:R0:W-:Y:S04]  /*1ddf0*/  STL [R1+0x1bc0], R40 ;  /* 0x001bc02801007387 */ /* 0x0001e80000100800 */
[----:B0-----:R-:W4:Y:S01]  /*1de00*/  LDL.LU R40, [R1+0x10c] ;  /* 0x00010c0001287983 */ /* 0x001f220000300800 */
[----:B------:R-:W-:-:S05]  /*1de10*/  IADD3 R42, P1, PT, R36, R52, RZ ;  /* 0x00000034242a7210 */ /* 0x000fca0007f3e0ff */
[----:B------:R-:W-:Y:S04]  /*1de20*/  STL [R1+0x1bf4], R42 ;  /* 0x001bf42a01007387 */ /* 0x000fe80000100800 */
[----:B------:R0:W-:Y:S02]  /*1de30*/  STL [R1+0x1bc8], R39 ;  /* 0x001bc82701007387 */ /* 0x0001e40000100800 */
[----:B0-----:R-:W-:Y:S02]  /*1de40*/  LEA.HI.X.SX32 R39, R26, R24, 0x1, P5 ;  /* 0x000000181a277211 */ /* 0x001fe400028f0eff */
[----:B------:R-:W-:Y:S01]  /*1de50*/  IADD3 R42, P0, PT, R35, R52, RZ ;  /* 0x00000034232a7210 */ /* 0x000fe20007f1e0ff */
[----:B------:R-:W4:Y:S04]  /*1de60*/  LDL.LU R26, [R1+0x108] ;  /* 0x00010800011a7983 */ /* 0x000f280000300800 */
[----:B------:R0:W-:Y:S04]  /*1de70*/  STL [R1+0x1bfc], R42 ;  /* 0x001bfc2a01007387 */ /* 0x0001e80000100800 */
[----:B------:R1:W-:Y:S01]  /*1de80*/  STL [R1+0x1bd0], R39 ;  /* 0x001bd02701007387 */ /* 0x0003e20000100800 */
[----:B------:R-:W-:-:S02]  /*1de90*/  LEA.HI.X.SX32 R38, R38, R24, 0x1, P3 ;  /* 0x0000001826267211 */ /* 0x000fc400018f0eff */
[----:B0-----:R-:W-:Y:S02]  /*1dea0*/  IADD3 R42, P5, PT, R34, R52, RZ ;  /* 0x00000034222a7210 */ /* 0x001fe40007fbe0ff */
[-C--:B-1----:R-:W-:Y:S02]  /*1deb0*/  LEA.HI.X.SX32 R39, R25, R24.reuse, 0x1, P4 ;  /* 0x0000001819277211 */ /* 0x082fe400020f0eff */
[----:B------:R-:W4:Y:S04]  /*1dec0*/  LDL.LU R25, [R1+0x100] ;  /* 0x0001000001197983 */ /* 0x000f280000300800 */
[----:B------:R-:W-:Y:S04]  /*1ded0*/  STL [R1+0x1c04], R42 ;  /* 0x001c042a01007387 */ /* 0x000fe80000100800 */
[----:B------:R0:W-:Y:S01]  /*1dee0*/  STL [R1+0x1bd8], R39 ;  /* 0x001bd82701007387 */ /* 0x0001e20000100800 */
[----:B------:R-:W-:-:S03]  /*1def0*/  LEA.HI.X.SX32 R37, R37, R24, 0x1, P2 ;  /* 0x0000001825257211 */ /* 0x000fc600010f0eff */
[----:B0-----:R-:W4:Y:S01]  /*1df00*/  LDL.LU R39, [R1+0xfc] ;  /* 0x0000fc0001277983 */ /* 0x001f220000300800 */
[----:B------:R-:W-:Y:S02]  /*1df10*/  LEA.HI.X.SX32 R36, R36, R24, 0x1, P1 ;  /* 0x0000001824247211 */ /* 0x000fe400008f0eff */
[----:B--2---:R-:W-:-:S05]  /*1df20*/  IADD3 R42, P4, PT, R33, R52, RZ ;  /* 0x00000034212a7210 */ /* 0x004fca0007f9e0ff */
[----:B------:R-:W-:Y:S04]  /*1df30*/  STL [R1+0x1c0c], R42 ;  /* 0x001c0c2a01007387 */ /* 0x000fe80000100800 */
[----:B------:R0:W-:Y:S04]  /*1df40*/  STL [R1+0x1be0], R38 ;  /* 0x001be02601007387 */ /* 0x0001e80000100800 */
[----:B0-----:R-:W2:Y:S01]  /*1df50*/  LDL.LU R38, [R1+0xf8] ;  /* 0x0000f80001267983 */ /* 0x001ea20000300800 */
[----:B---3--:R-:W-:-:S05]  /*1df60*/  IADD3 R42, P3, PT, R32, R52, RZ ;  /* 0x00000034202a7210 */ /* 0x008fca0007f7e0ff */
[----:B------:R-:W-:Y:S04]  /*1df70*/  STL [R1+0x1c14], R42 ;  /* 0x001c142a01007387 */ /* 0x000fe80000100800 */
[----:B------:R0:W-:Y:S04]  /*1df80*/  STL [R1+0x1be8], R37 ;  /* 0x001be82501007387 */ /* 0x0001e80000100800 */
[----:B0-----:R-:W3:Y:S01]  /*1df90*/  LDL.LU R37, [R1+0xf0] ;  /* 0x0000f00001257983 */ /* 0x001ee20000300800 */
[----:B----4-:R-:W-:-:S05]  /*1dfa0*/  IADD3 R42, P2, PT, R31, R52, RZ ;  /* 0x000000341f2a7210 */ /* 0x010fca0007f5e0ff */
[----:B------:R-:W-:Y:S04]  /*1dfb0*/  STL [R1+0x1c1c], R42 ;  /* 0x001c1c2a01007387 */ /* 0x000fe80000100800 */
[----:B------:R0:W-:Y:S04]  /*1dfc0*/  STL [R1+0x1bf0], R36 ;  /* 0x001bf02401007387 */ /* 0x0001e80000100800 */
[----:B0-----:R-:W4:Y:S01]  /*1dfd0*/  LDL.LU R36, [R1+0xe8] ;  /* 0x0000e80001247983 */ /* 0x001f220000300800 */
[----:B------:R-:W-:Y:S02]  /*1dfe0*/  LEA.HI.X.SX32 R35, R35, R24, 0x1, P0 ;  /* 0x0000001823237211 */ /* 0x000fe400000f0eff */
[----:B------:R-:W-:-:S02]  /*1dff0*/  IADD3 R42, P1, PT, R30, R52, RZ ;  /* 0x000000341e2a7210 */ /* 0x000fc40007f3e0ff */
[----:B------:R-:W-:-:S03]  /*1e000*/  LEA.HI.X.SX32 R34, R34, R24, 0x1, P5 ;  /* 0x0000001822227211 */ /* 0x000fc600028f0eff */
[----:B------:R-:W-:Y:S04]  /*1e010*/  STL [R1+0x1c24], R42 ;  /* 0x001c242a01007387 */ /* 0x000fe80000100800 */
[----:B------:R0:W-:Y:S01]  /*1e020*/  STL [R1+0x1bf8], R35 ;  /* 0x001bf82301007387 */ /* 0x0001e20000100800 */
[----:B------:R-:W-:-:S03]  /*1e030*/  LEA.HI.X.SX32 R33, R33, R24, 0x1, P4 ;  /* 0x0000001821217211 */ /* 0x000fc600020f0eff */
[----:B0-----:R-:W4:Y:S01]  /*1e040*/  LDL.LU R35, [R1+0xe4] ;  /* 0x0000e40001237983 */ /* 0x001f220000300800 */
[----:B------:R-:W-:-:S05]  /*1e050*/  IADD3 R42, P0, PT, R29, R52, RZ ;  /* 0x000000341d2a7210 */ /* 0x000fca0007f1e0ff */
[----:B------:R0:W-:Y:S04]  /*1e060*/  STL [R1+0x1c2c], R42 ;  /* 0x001c2c2a01007387 */ /* 0x0001e80000100800 */
[----:B------:R1:W-:Y:S01]  /*1e070*/  STL [R1+0x1c00], R34 ;  /* 0x001c002201007387 */ /* 0x0003e20000100800 */
[----:B0-----:R-:W-:-:S03]  /*1e080*/  IADD3 R42, P5, PT, R41, R52, RZ ;  /* 0x00000034292a7210 */ /* 0x001fc60007fbe0ff */
[----:B-1----:R-:W4:Y:S04]  /*1e090*/  LDL.LU R34, [R1+0xe0] ;  /* 0x0000e00001227983 */ /* 0x002f280000300800 */
[----:B------:R-:W-:Y:S01]  /*1e0a0*/  STL [R1+0x1c34], R42 ;  /* 0x001c342a01007387 */ /* 0x000fe20000100800 */
[----:B------:R-:W-:-:S03]  /*1e0b0*/  LEA.HI.X.SX32 R43, R32, R24, 0x1, P3 ;  /* 0x00000018202b7211 */ /* 0x000fc600018f0eff */
[----:B------:R0:W-:Y:S04]  /*1e0c0*/  STL [R1+0x1c08], R33 ;  /* 0x001c082101007387 */ /* 0x0001e80000100800 */
[----:B0-----:R-:W4:Y:S01]  /*1e0d0*/  LDL.LU R33, [R1+0xd8] ;  /* 0x0000d80001217983 */ /* 0x001f220000300800 */
[----:B------:R-:W-:-:S05]  /*1e0e0*/  IADD3 R42, P4, PT, R28, R52, RZ ;  /* 0x000000341c2a7210 */ /* 0x000fca0007f9e0ff */
[----:B------:R0:W-:Y:S04]  /*1e0f0*/  STL [R1+0x1c3c], R42 ;  /* 0x001c3c2a01007387 */ /* 0x0001e80000100800 */
[----:B------:R-:W4:Y:S04]  /*1e100*/  LDL.LU R32, [R1+0xd4] ;  /* 0x0000d40001207983 */ /* 0x000f280000300800 */
[----:B------:R1:W-:Y:S01]  /*1e110*/  STL [R1+0x1c10], R43 ;  /* 0x001c102b01007387 */ /* 0x0003e20000100800 */
[----:B0-----:R-:W-:Y:S02]  /*1e120*/  IADD3 R42, P3, PT, R27, R52, RZ ;  /* 0x000000341b2a7210 */ /* 0x001fe40007f7e0ff */
[----:B-1----:R-:W-:-:S03]  /*1e130*/  LEA.HI.X.SX32 R43, R31, R24, 0x1, P2 ;  /* 0x000000181f2b7211 */ /* 0x002fc600010f0eff */
[----:B------:R0:W-:Y:S04]  /*1e140*/  STL [R1+0x1c44], R42 ;  /* 0x001c442a01007387 */ /* 0x0001e80000100800 */
[----:B------:R-:W4:Y:S04]  /*1e150*/  LDL.LU R31, [R1+0xcc] ;  /* 0x0000cc00011f7983 */ /* 0x000f280000300800 */
[----:B------:R1:W-:Y:S01]  /*1e160*/  STL [R1+0x1c18], R43 ;  /* 0x001c182b01007387 */ /* 0x0003e20000100800 */
[----:B0-----:R-:W-:Y:S02]  /*1e170*/  IADD3 R42, P2, PT, R40, R52, RZ ;  /* 0x00000034282a7210 */ /* 0x001fe40007f5e0ff */
[----:B-1----:R-:W-:-:S03]  /*1e180*/  LEA.HI.X.SX32 R43, R30, R24, 0x1, P1 ;  /* 0x000000181e2b7211 */ /* 0x002fc600008f0eff */
[----:B------:R-:W-:Y:S04]  /*1e190*/  STL [R1+0x1c4c], R42 ;  /* 0x001c4c2a01007387 */ /* 0x000fe80000100800 */
[----:B------:R-:W4:Y:S04]  /*1e1a0*/  LDL.LU R30, [R1+0xc8] ;  /* 0x0000c800011e7983 */ /* 0x000f280000300800 */
[----:B------:R0:W-:Y:S02]  /*1e1b0*/  STL [R1+0x1c20], R43 ;  /* 0x001c202b01007387 */ /* 0x0001e40000100800 */
[----:B0-----:R-:W-:-:S02]  /*1e1c0*/  LEA.HI.X.SX32 R43, R29, R24, 0x1, P0 ;  /* 0x000000181d2b7211 */ /* 0x001fc400000f0eff */
[----:B------:R-:W-:-:S05]  /*1e1d0*/  IADD3 R42, P1, PT, R26, R52, RZ ;  /* 0x000000341a2a7210 */ /* 0x000fca0007f3e0ff */
[----:B------:R0:W-:Y:S04]  /*1e1e0*/  STL [R1+0x1c54], R42 ;  /* 0x001c542a01007387 */ /* 0x0001e80000100800 */
[----:B------:R-:W4:Y:S04]  /*1e1f0*/  LDL.LU R29, [R1+0xc0] ;  /* 0x0000c000011d7983 */ /* 0x000f280000300800 */
[----:B------:R1:W-:Y:S01]  /*1e200*/  STL [R1+0x1c28], R43 ;  /* 0x001c282b01007387 */ /* 0x0003e20000100800 */
[----:B0-----:R-:W-:Y:S02]  /*1e210*/  IADD3 R42, P0, PT, R25, R52, RZ ;  /* 0x00000034192a7210 */ /* 0x001fe40007f1e0ff */
[----:B-1----:R-:W-:-:S03]  /*1e220*/  LEA.HI.X.SX32 R43, R41, R24, 0x1, P5 ;  /* 0x00000018292b7211 */ /* 0x002fc600028f0eff */
[----:B------:R0:W-:Y:S04]  /*1e230*/  STL [R1+0x1c5c], R42 ;  /* 0x001c5c2a01007387 */ /* 0x0001e80000100800 */
[----:B------:R-:W-:Y:S01]  /*1e240*/  STL [R1+0x1c30], R43 ;  /* 0x001c302b01007387 */ /* 0x000fe20000100800 */
[----:B0-----:R-:W-:-:S03]  /*1e250*/  LEA.HI.X.SX32 R42, R28, R24, 0x1, P4 ;  /* 0x000000181c2a7211 */ /* 0x001fc600020f0eff */
[----:B------:R-:W4:Y:S01]  /*1e260*/  LDL.LU R28, [R1+0xbc] ;  /* 0x0000bc00011c7983 */ /* 0x000f220000300800 */
[----:B------:R-:W-:-:S05]  /*1e270*/  IADD3 R41, P5, PT, R39, R52, RZ ;  /* 0x0000003427297210 */ /* 0x000fca0007fbe0ff */
[----:B------:R-:W-:Y:S04]  /*1e280*/  STL [R1+0x1c64], R41 ;  /* 0x001c642901007387 */ /* 0x000fe80000100800 */
[----:B------:R0:W-:Y:S01]  /*1e290*/  STL [R1+0x1c38], R42 ;  /* 0x001c382a01007387 */ /* 0x0001e20000100800 */
[-C--:B------:R-:W-:Y:S02]  /*1e2a0*/  LEA.HI.X.SX32 R40, R40, R24.reuse, 0x1, P2 ;  /* 0x0000001828287211 */ /* 0x080fe400010f0eff */
[----:B0-----:R-:W-:Y:S02]  /*1e2b0*/  LEA.HI.X.SX32 R42, R27, R24, 0x1, P3 ;  /* 0x000000181b2a7211 */ /* 0x001fe400018f0eff */
[----:B------:R-:W4:Y:S01]  /*1e2c0*/  LDL.LU R27, [R1+0xb4] ;  /* 0x0000b400011b7983 */ /* 0x000f220000300800 */
[----:B--2---:R-:W-:-:S05]  /*1e2d0*/  IADD3 R41, P4, PT, R38, R52, RZ ;  /* 0x0000003426297210 */ /* 0x004fca0007f9e0ff */
[----:B------:R-:W-:Y:S04]  /*1e2e0*/  STL [R1+0x1c6c], R41 ;  /* 0x001c6c2901007387 */ /* 0x000fe80000100800 */
[----:B------:R0:W-:Y:S04]  /*1e2f0*/  STL [R1+0x1c40], R42 ;  /* 0x001c402a01007387 */ /* 0x0001e80000100800 */
[----:B0-----:R-:W2:Y:S01]  /*1e300*/  LDL.LU R42, [R1+0xb0] ;  /* 0x0000b000012a7983 */ /* 0x001ea20000300800 */
        /* <DEDUP_REMOVED lines=11> */
[----:B------:R0:W-:Y:S01]  /*1e3c0*/  STL [R1+0x1c84], R41 ;  /* 0x001c842901007387 */ /* 0x0001e20000100800 */
[----:B------:R-:W-:-:S03]  /*1e3d0*/  LEA.HI.X.SX32 R39, R39, R24, 0x1, P5 ;  /* 0x0000001827277211 */ /* 0x000fc600028f0eff */
[----:B------:R-:W-:Y:S01]  /*1e3e0*/  STL [R1+0x1c58], R40 ;  /* 0x001c582801007387 */ /* 0x000fe20000100800 */
[----:B0-----:R-:W-:-:S05]  /*1e3f0*/  IADD3 R41, P0, PT, R34, R52, RZ ;  /* 0x0000003422297210 */ /* 0x001fca0007f1e0ff */
[----:B------:R0:W-:Y:S04]  /*1e400*/  STL [R1+0x1c8c], R41 ;  /* 0x001c8c2901007387 */ /* 0x0001e80000100800 */
[----:B0-----:R-:W4:Y:S01]  /*1e410*/  LDL.LU R41, [R1+0xa0] ;  /* 0x0000a00001297983 */ /* 0x001f220000300800 */
[----:B------:R-:W-:-:S03]  /*1e420*/  IADD3 R40, P5, PT, R33, R52, RZ ;  /* 0x0000003421287210 */ /* 0x000fc60007fbe0ff */
[----:B------:R0:W-:Y:S04]  /*1e430*/  STL [R1+0x1c60], R39 ;  /* 0x001c602701007387 */ /* 0x0001e80000100800 */
[----:B------:R1:W-:Y:S01]  /*1e440*/  STL [R1+0x1c94], R40 ;  /* 0x001c942801007387 */ /* 0x0003e20000100800 */
[-C--:B------:R-:W-:Y:S02]  /*1e450*/  LEA.HI.X.SX32 R37, R37, R24.reuse, 0x1, P3 ;  /* 0x0000001825257211 */ /* 0x080fe400018f0eff */
[----:B0-----:R-:W-:Y:S02]  /*1e460*/  LEA.HI.X.SX32 R39, R38, R24, 0x1, P4 ;  /* 0x0000001826277211 */ /* 0x001fe400020f0eff */
[-C--:B------:R-:W-:Y:S01]  /*1e470*/  IADD3 R38, P4, PT, R32, R52.reuse, RZ ;  /* 0x0000003420267210 */ /* 0x080fe20007f9e0ff */
[----:B-1----:R-:W4:Y:S04]  /*1e480*/  LDL.LU R40, [R1+0x9c] ;  /* 0x00009c0001287983 */ /* 0x002f280000300800 */
[----:B------:R0:W-:Y:S04]  /*1e490*/  STL [R1+0x1c68], R39 ;  /* 0x001c682701007387 */ /* 0x0001e80000100800 */
[----:B------:R1:W-:Y:S04]  /*1e4a0*/  STL [R1+0x1c9c], R38 ;  /* 0x001c9c2601007387 */ /* 0x0003e80000100800 */
[----:B0-----:R-:W4:Y:S04]  /*1e4b0*/  LDL.LU R39, [R1+0x98] ;  /* 0x0000980001277983 */ /* 0x001f280000300800 */
[----:B------:R0:W-:Y:S01]  /*1e4c0*/  STL [R1+0x1c70], R37 ;  /* 0x001c702501007387 */ /* 0x0001e20000100800 */
[----:B-1----:R-:W-:-:S05]  /*1e4d0*/  IADD3 R38, P3, PT, R31, R52, RZ ;  /* 0x000000341f267210 */ /* 0x002fca0007f7e0ff */
[----:B------:R1:W-:Y:S01]  /*1e4e0*/  STL [R1+0x1ca4], R38 ;  /* 0x001ca42601007387 */ /* 0x0003e20000100800 */
[-C--:B0-----:R-:W-:Y:S02]  /*1e4f0*/  LEA.HI.X.SX32 R37, R36, R24.reuse, 0x1, P2 ;  /* 0x0000001824257211 */ /* 0x081fe400010f0eff */
[----:B------:R-:W-:Y:S01]  /*1e500*/  LEA.HI.X.SX32 R35, R35, R24, 0x1, P1 ;  /* 0x0000001823237211 */ /* 0x000fe200008f0eff */
[----:B-1----:R-:W4:Y:S01]  /*1e510*/  LDL.LU R38, [R1+0x94] ;  /* 0x0000940001267983 */ /* 0x002f220000300800 */
[----:B------:R-:W-:-:S03]  /*1e520*/  IADD3 R36, P2, PT, R30, R52, RZ ;  /* 0x000000341e247210 */ /* 0x000fc60007f5e0ff */
[----:B------:R0:W-:Y:S04]  /*1e530*/  STL [R1+0x1c78], R37 ;  /* 0x001c782501007387 */ /* 0x0001e80000100800 */
[----:B------:R1:W-:Y:S04]  /*1e540*/  STL [R1+0x1cac], R36 ;  /* 0x001cac2401007387 */ /* 0x0003e80000100800 */
[----:B0-----:R-:W4:Y:S04]  /*1e550*/  LDL.LU R37, [R1+0x90] ;  /* 0x0000900001257983 */ /* 0x001f280000300800 */
[----:B------:R0:W-:Y:S01]  /*1e560*/  STL [R1+0x1c80], R35 ;  /* 0x001c802301007387 */ /* 0x0001e20000100800 */
[----:B------:R-:W-:-:S02]  /*1e570*/  LEA.HI.X.SX32 R33, R33, R24, 0x1, P5 ;  /* 0x0000001821217211 */ /* 0x000fc400028f0eff */
[----:B-1----:R-:W-:Y:S02]  /*1e580*/  IADD3 R36, P1, PT, R29, R52, RZ ;  /* 0x000000341d247210 */ /* 0x002fe40007f3e0ff */
[----:B0-----:R-:W-:-:S03]  /*1e590*/  LEA.HI.X.SX32 R35, R34, R24, 0x1, P0 ;  /* 0x0000001822237211 */ /* 0x001fc600000f0eff */
[----:B------:R0:W-:Y:S04]  /*1e5a0*/  STL [R1+0x1cb4], R36 ;  /* 0x001cb42401007387 */ /* 0x0001e80000100800 */
[----:B0-----:R-:W4:Y:S04]  /*1e5b0*/  LDL.LU R36, [R1+0x8c] ;  /* 0x00008c0001247983 */ /* 0x001f280000300800 */
[----:B------:R0:W-:Y:S04]  /*1e5c0*/  STL [R1+0x1c88], R35 ;  /* 0x001c882301007387 */ /* 0x0001e80000100800 */
[----:B0-----:R-:W4:Y:S01]  /*1e5d0*/  LDL.LU R35, [R1+0x88] ;  /* 0x0000880001237983 */ /* 0x001f220000300800 */
[----:B------:R-:W-:-:S05]  /*1e5e0*/  IADD3 R34, P0, PT, R28, R52, RZ ;  /* 0x000000341c227210 */ /* 0x000fca0007f1e0ff */
[----:B------:R0:W-:Y:S04]  /*1e5f0*/  STL [R1+0x1cbc], R34 ;  /* 0x001cbc2201007387 */ /* 0x0001e80000100800 */
[----:B------:R1:W-:Y:S04]  /*1e600*/  STL [R1+0x1c90], R33 ;  /* 0x001c902101007387 */ /* 0x0003e80000100800 */
[----:B0-----:R-:W4:Y:S01]  /*1e610*/  LDL.LU R34, [R1+0x84] ;  /* 0x0000840001227983 */ /* 0x001f220000300800 */
[----:B-1----:R-:W-:Y:S02]  /*1e620*/  LEA.HI.X.SX32 R33, R32, R24, 0x1, P4 ;  /* 0x0000001820217211 */ /* 0x002fe400020f0eff */
[----:B------:R-:W-:-:S05]  /*1e630*/  IADD3 R43, P5, PT, R27, R52, RZ ;  /* 0x000000341b2b7210 */ /* 0x000fca0007fbe0ff */
[----:B------:R0:W-:Y:S04]  /*1e640*/  STL [R1+0x1cc4], R43 ;  /* 0x001cc42b01007387 */ /* 0x0001e80000100800 */
[----:B------:R1:W-:Y:S01]  /*1e650*/  STL [R1+0x1c98], R33 ;  /* 0x001c982101007387 */ /* 0x0003e20000100800 */
[----:B0-----:R-:W-:-:S03]  /*1e660*/  LEA.HI.X.SX32 R43, R31, R24, 0x1, P3 ;  /* 0x000000181f2b7211 */ /* 0x001fc600018f0eff */
[----:B-1----:R-:W4:Y:S01]  /*1e670*/  LDL.LU R33, [R1+0x80] ;  /* 0x0000800001217983 */ /* 0x002f220000300800 */
[----:B--2---:R-:W-:-:S05]  /*1e680*/  IADD3 R32, P4, PT, R42, R52, RZ ;  /* 0x000000342a207210 */ /* 0x004fca0007f9e0ff */
[----:B------:R0:W-:Y:S04]  /*1e690*/  STL [R1+0x1ccc], R32 ;  /* 0x001ccc2001007387 */ /* 0x0001e80000100800 */
[----:B0-----:R-:W2:Y:S04]  /*1e6a0*/  LDL.LU R32, [R1+0x7c] ;  /* 0x00007c0001207983 */ /* 0x001ea80000300800 */
[----:B------:R0:W-:Y:S01]  /*1e6b0*/  STL [R1+0x1ca0], R43 ;  /* 0x001ca02b01007387 */ /* 0x0001e20000100800 */
[----:B---3--:R-:W-:Y:S02]  /*1e6c0*/  IADD3 R31, P3, PT, R26, R52, RZ ;  /* 0x000000341a1f7210 */ /* 0x008fe40007f7e0ff */
[----:B0-----:R-:W-:-:S03]  /*1e6d0*/  LEA.HI.X.SX32 R43, R30, R24, 0x1, P2 ;  /* 0x000000181e2b7211 */ /* 0x001fc600010f0eff */
[----:B------:R0:W-:Y:S04]  /*1e6e0*/  STL [R1+0x1cd4], R31 ;  /* 0x001cd41f01007387 */ /* 0x0001e80000100800 */
[----:B0-----:R-:W3:Y:S01]  /*1e6f0*/  LDL.LU R31, [R1+0x78] ;  /* 0x00007800011f7983 */ /* 0x001ee20000300800 */
[----:B----4-:R-:W-:-:S03]  /*1e700*/  IADD3 R30, P2, PT, R25, R52, RZ ;  /* 0x00000034191e7210 */ /* 0x010fc60007f5e0ff */
[----:B------:R-:W-:Y:S04]  /*1e710*/  STL [R1+0x1ca8], R43 ;  /* 0x001ca82b01007387 */ /* 0x000fe80000100800 */
[----:B------:R0:W-:Y:S04]  /*1e720*/  STL [R1+0x1cdc], R30 ;  /* 0x001cdc1e01007387 */ /* 0x0001e80000100800 */
[----:B0-----:R-:W4:Y:S01]  /*1e730*/  LDL.LU R30, [R1+0x6c] ;  /* 0x00006c00011e7983 */ /* 0x001f220000300800 */
[-C--:B------:R-:W-:Y:S02]  /*1e740*/  LEA.HI.X.SX32 R29, R29, R24.reuse, 0x1, P1 ;  /* 0x000000181d1d7211 */ /* 0x080fe400008f0eff */
[----:B------:R-:W-:-:S03]  /*1e750*/  LEA.HI.X.SX32 R28, R28, R24, 0x1, P0 ;  /* 0x000000181c1c7211 */ /* 0x000fc600000f0eff */
        /* <DEDUP_REMOVED lines=8> */
[----:B------:R0:W-:Y:S01]  /*1e7e0*/  STL [R1+0x1cec], R43 ;  /* 0x001cec2b01007387 */ /* 0x0001e20000100800 */
[----:B------:R-:W-:-:S03]  /*1e7f0*/  LEA.HI.X.SX32 R44, R42, R24, 0x1, P4 ;  /* 0x000000182a2c7211 */ /* 0x000fc600020f0eff */
[----:B------:R1:W-:Y:S01]  /*1e800*/  STL [R1+0x1cc0], R27 ;  /* 0x001cc01b01007387 */ /* 0x0003e20000100800 */
[----:B0-----:R-:W-:-:S03]  /*1e810*/  IADD3 R43, P5, PT, R39, R52, RZ ;  /* 0x00000034272b7210 */ /* 0x001fc60007fbe0ff */
[----:B-1----:R-:W4:Y:S01]  /*1e820*/  LDL.LU R27, [R1+0x60] ;  /* 0x00006000011b7983 */ /* 0x002f220000300800 */
[----:B------:R-:W-:-:S03]  /*1e830*/  LEA.HI.X.SX32 R42, R26, R24, 0x1, P3 ;  /* 0x000000181a2a7211 */ /* 0x000fc600018f0eff */
[----:B------:R0:W-:Y:S04]  /*1e840*/  STL [R1+0x1cf4], R43 ;  /* 0x001cf42b01007387 */ /* 0x0001e80000100800 */
[----:B------:R1:W-:Y:S04]  /*1e850*/  STL [R1+0x1cc8], R44 ;  /* 0x001cc82c01007387 */ /* 0x0003e80000100800 */
[----:B------:R-:W4:Y:S01]  /*1e860*/  LDL.LU R26, [R1+0x5c] ;  /* 0x00005c00011a7983 */ /* 0x000f220000300800 */
[----:B0-----:R-:W-:-:S05]  /*1e870*/  IADD3 R43, P4, PT, R38, R52, RZ ;  /* 0x00000034262b7210 */ /* 0x001fca0007f9e0ff */
[----:B------:R-:W-:Y:S04]  /*1e880*/  STL [R1+0x1cfc], R43 ;  /* 0x001cfc2b01007387 */ /* 0x000fe80000100800 */
[----:B------:R0:W-:Y:S01]  /*1e890*/  STL [R1+0x1cd0], R42 ;  /* 0x001cd02a01007387 */ /* 0x0001e20000100800 */
[----:B-1----:R-:W-:Y:S02]  /*1e8a0*/  IADD3 R44, P3, PT, R37, R52, RZ ;  /* 0x00000034252c7210 */ /* 0x002fe40007f7e0ff */
[----:B0-----:R-:W-:-:S03]  /*1e8b0*/  LEA.HI.X.SX32 R42, R25, R24, 0x1, P2 ;  /* 0x00000018192a7211 */ /* 0x001fc600010f0eff */
[----:B------:R-:W-:Y:S04]  /*1e8c0*/  STL [R1+0x1d04], R44 ;  /* 0x001d042c01007387 */ /* 0x000fe80000100800 */
[----:B------:R-:W4:Y:S04]  /*1e8d0*/  LDL.LU R25, [R1+0x58] ;  /* 0x0000580001197983 */ /* 0x000f280000300800 */
[----:B------:R0:W-:Y:S01]  /*1e8e0*/  STL [R1+0x1cd8], R42 ;  /* 0x001cd82a01007387 */ /* 0x0001e20000100800 */
[-C--:B------:R-:W-:Y:S02]  /*1e8f0*/  LEA.HI.X.SX32 R40, R40, R24.reuse, 0x1, P0 ;  /* 0x0000001828287211 */ /* 0x080fe400000f0eff */
[----:B0-----:R-:W-:-:S02]  /*1e900*/  LEA.HI.X.SX32 R42, R41, R24, 0x1, P1 ;  /* 0x00000018292a7211 */ /* 0x001fc400008f0eff */
[----:B------:R-:W-:-:S05]  /*1e910*/  IADD3 R43, P2, PT, R36, R52, RZ ;  /* 0x00000034242b7210 */ /* 0x000fca0007f5e0ff */
[----:B------:R-:W-:Y:S04]  /*1e920*/  STL [R1+0x1d0c], R43 ;  /* 0x001d0c2b01007387 */ /* 0x000fe80000100800 */
[----:B------:R-:W-:Y:S04]  /*1e930*/  STL [R1+0x1ce0], R42 ;  /* 0x001ce02a01007387 */ /* 0x000fe80000100800 */
[----:B------:R-:W4:Y:S01]  /*1e940*/  LDL.LU R45, [R1+0x54] ;  /* 0x00005400012d7983 */ /* 0x000f220000300800 */
[----:B------:R-:W-:Y:S02]  /*1e950*/  IADD3 R41, P1, PT, R35, R52, RZ ;  /* 0x0000003423297210 */ /* 0x000fe40007f3e0ff */
[----:B------:R-:W-:-:S03]  /*1e960*/  LEA.HI.X.SX32 R39, R39, R24, 0x1, P5 ;  /* 0x0000001827277211 */ /* 0x000fc600028f0eff */
[----:B------:R0:W-:Y:S04]  /*1e970*/  STL [R1+0x1d14], R41 ;  /* 0x001d142901007387 */ /* 0x0001e80000100800 */
[----:B------:R-:W-:Y:S01]  /*1e980*/  STL [R1+0x1ce8], R40 ;  /* 0x001ce82801007387 */ /* 0x000fe20000100800 */
[----:B0-----:R-:W-:-:S05]  /*1e990*/  IADD3 R41, P0, PT, R34, R52, RZ ;  /* 0x0000003422297210 */ /* 0x001fca0007f1e0ff */
        /* <DEDUP_REMOVED lines=9> */
[----:B------:R-:W-:Y:S02]  /*1ea30*/  LEA.HI.X.SX32 R36, R36, R24, 0x1, P2 ;  /* 0x0000001824247211 */ /* 0x000fe400010f0eff */
[----:B--2---:R-:W-:-:S05]  /*1ea40*/  IADD3 R38, P4, PT, R32, R52, RZ ;  /* 0x0000003420267210 */ /* 0x004fca0007f9e0ff */
[----:B------:R3:W-:Y:S04]  /*1ea50*/  STL [R1+0x1d2c], R38 ;  /* 0x001d2c2601007387 */ /* 0x0007e80000100800 */
[----:B------:R4:W-:Y:S01]  /*1ea60*/  STL [R1+0x1d00], R37 ;  /* 0x001d002501007387 */ /* 0x0009e20000100800 */
[----:B---3--:R-:W-:-:S05]  /*1ea70*/  IADD3 R38, P3, PT, R31, R52, RZ ;  /* 0x000000341f267210 */ /* 0x008fca0007f7e0ff */
[----:B------:R-:W-:Y:S04]  /*1ea80*/  STL [R1+0x1d34], R38 ;  /* 0x001d342601007387 */ /* 0x000fe80000100800 */
[----:B------:R-:W2:Y:S04]  /*1ea90*/  LDL.LU R42, [R1+0x48] ;  /* 0x00004800012a7983 */ /* 0x000ea80000300800 */
[----:B------:R0:W-:Y:S01]  /*1eaa0*/  STL [R1+0x1d08], R36 ;  /* 0x001d082401007387 */ /* 0x0001e20000100800 */
[----:B----4-:R-:W-:Y:S02]  /*1eab0*/  IADD3 R37, P2, PT, R30, R52, RZ ;  /* 0x000000341e257210 */ /* 0x010fe40007f5e0ff */
[----:B0-----:R-:W-:-:S03]  /*1eac0*/  LEA.HI.X.SX32 R36, R35, R24, 0x1, P1 ;  /* 0x0000001823247211 */ /* 0x001fc600008f0eff */
[----:B------:R-:W-:Y:S04]  /*1ead0*/  STL [R1+0x1d3c], R37 ;  /* 0x001d3c2501007387 */ /* 0x000fe80000100800 */
[----:B------:R-:W-:Y:S04]  /*1eae0*/  STL [R1+0x1d10], R36 ;  /* 0x001d102401007387 */ /* 0x000fe80000100800 */
[----:B------:R-:W3:Y:S01]  /*1eaf0*/  LDL.LU R41, [R1+0x44] ;  /* 0x0000440001297983 */ /* 0x000ee20000300800 */
[----:B------:R-:W-:Y:S02]  /*1eb00*/  LEA.HI.X.SX32 R34, R34, R24, 0x1, P0 ;  /* 0x0000001822227211 */ /* 0x000fe400000f0eff */
[----:B------:R-:W-:-:S05]  /*1eb10*/  IADD3 R35, P1, PT, R29, R52, RZ ;  /* 0x000000341d237210 */ /* 0x000fca0007f3e0ff */
[----:B------:R-:W-:Y:S04]  /*1eb20*/  STL [R1+0x1d44], R35 ;  /* 0x001d442301007387 */ /* 0x000fe80000100800 */
[----:B------:R0:W-:Y:S01]  /*1eb30*/  STL [R1+0x1d18], R34 ;  /* 0x001d182201007387 */ /* 0x0001e20000100800 */
[-C--:B------:R-:W-:Y:S02]  /*1eb40*/  LEA.HI.X.SX32 R32, R32, R24.reuse, 0x1, P4 ;  /* 0x0000001820207211 */ /* 0x080fe400020f0eff */
[----:B0-----:R-:W-:Y:S02]  /*1eb50*/  LEA.HI.X.SX32 R34, R33, R24, 0x1, P5 ;  /* 0x0000001821227211 */ /* 0x001fe400028f0eff */
[----:B------:R-:W-:-:S05]  /*1eb60*/  IADD3 R35, P0, PT, R28, R52, RZ ;  /* 0x000000341c237210 */ /* 0x000fca0007f1e0ff */
[----:B------:R-:W-:Y:S04]  /*1eb70*/  STL [R1+0x1d4c], R35 ;  /* 0x001d4c2301007387 */ /* 0x000fe80000100800 */
[----:B------:R-:W4:Y:S04]  /*1eb80*/  LDL.LU R40, [R1+0x40] ;  /* 0x0000400001287983 */ /* 0x000f280000300800 */
[----:B------:R-:W-:Y:S01]  /*1eb90*/  STL [R1+0x1d20], R34 ;  /* 0x001d202201007387 */ /* 0x000fe20000100800 */
[----:B------:R-:W-:-:S05]  /*1eba0*/  IADD3 R33, P5, PT, R27, R52, RZ ;  /* 0x000000341b217210 */ /* 0x000fca0007fbe0ff */
[----:B------:R0:W-:Y:S04]  /*1ebb0*/  STL [R1+0x1d54], R33 ;  /* 0x001d542101007387 */ /* 0x0001e80000100800 */
[----:B------:R-:W4:Y:S01]  /*1ebc0*/  LDL.LU R39, [R1+0x3c] ;  /* 0x00003c0001277983 */ /* 0x000f220000300800 */
[----:B0-----:R-:W-:-:S03]  /*1ebd0*/  IADD3 R33, P4, PT, R26, R52, RZ ;  /* 0x000000341a217210 */ /* 0x001fc60007f9e0ff */
[----:B------:R0:W-:Y:S04]  /*1ebe0*/  STL [R1+0x1d28], R32 ;  /* 0x001d282001007387 */ /* 0x0001e80000100800 */
[----:B------:R-:W4:Y:S04]  /*1ebf0*/  LDL.LU R38, [R1+0x38] ;  /* 0x0000380001267983 */ /* 0x000f280000300800 */
[----:B------:R-:W-:Y:S01]  /*1ec00*/  STL [R1+0x1d5c], R33 ;  /* 0x001d5c2101007387 */ /* 0x000fe20000100800 */
[----:B0-----:R-:W-:-:S03]  /*1ec10*/  LEA.HI.X.SX32 R32, R31, R24, 0x1, P3 ;  /* 0x000000181f207211 */ /* 0x001fc600018f0eff */
[----:B------:R-:W4:Y:S01]  /*1ec20*/  LDL.LU R37, [R1+0x34] ;  /* 0x0000340001257983 */ /* 0x000f220000300800 */
[----:B------:R-:W-:-:S03]  /*1ec30*/  LEA.HI.X.SX32 R30, R30, R24, 0x1, P2 ;  /* 0x000000181e1e7211 */ /* 0x000fc600010f0eff */
[----:B------:R-:W-:Y:S04]  /*1ec40*/  STL [R1+0x1d30], R32 ;  /* 0x001d302001007387 */ /* 0x000fe80000100800 */
[----:B------:R-:W4:Y:S01]  /*1ec50*/  LDL.LU R36, [R1+0x30] ;  /* 0x0000300001247983 */ /* 0x000f220000300800 */
[----:B------:R-:W-:-:S05]  /*1ec60*/  IADD3 R31, P3, PT, R25, R52, RZ ;  /* 0x00000034191f7210 */ /* 0x000fca0007f7e0ff */
[----:B------:R-:W-:Y:S04]  /*1ec70*/  STL [R1+0x1d64], R31 ;  /* 0x001d641f01007387 */ /* 0x000fe80000100800 */
[----:B------:R-:W4:Y:S04]  /*1ec80*/  LDL.LU R35, [R1+0x2c] ;  /* 0x00002c0001237983 */ /* 0x000f280000300800 */
[----:B------:R0:W-:Y:S04]  /*1ec90*/  STL [R1+0x1d38], R30 ;  /* 0x001d381e01007387 */ /* 0x0001e80000100800 */
[----:B------:R-:W4:Y:S01]  /*1eca0*/  LDL.LU R34, [R1+0x28] ;  /* 0x0000280001227983 */ /* 0x000f220000300800 */
[----:B------:R-:W-:-:S02]  /*1ecb0*/  LEA.HI.X.SX32 R28, R28, R24, 0x1, P0 ;  /* 0x000000181c1c7211 */ /* 0x000fc400000f0eff */
[----:B0-----:R-:W-:Y:S02]  /*1ecc0*/  LEA.HI.X.SX32 R30, R29, R24, 0x1, P1 ;  /* 0x000000181d1e7211 */ /* 0x001fe400008f0eff */
[----:B------:R-:W-:-:S05]  /*1ecd0*/  IADD3 R31, P2, PT, R45, R52, RZ ;  /* 0x000000342d1f7210 */ /* 0x000fca0007f5e0ff */
[----:B------:R0:W-:Y:S04]  /*1ece0*/  STL [R1+0x1d6c], R31 ;  /* 0x001d6c1f01007387 */ /* 0x0001e80000100800 */
[----:B------:R-:W4:Y:S04]  /*1ecf0*/  LDL.LU R33, [R1+0x24] ;  /* 0x0000240001217983 */ /* 0x000f280000300800 */
[----:B------:R1:W-:Y:S04]  /*1ed00*/  STL [R1+0x1d40], R30 ;  /* 0x001d401e01007387 */ /* 0x0003e80000100800 */
[----:B------:R-:W4:Y:S01]  /*1ed10*/  LDL.LU R32, [R1+0x20] ;  /* 0x0000200001207983 */ /* 0x000f220000300800 */
[----:B------:R-:W-:-:S05]  /*1ed20*/  IADD3 R29, P1, PT, R44, R52, RZ ;  /* 0x000000342c1d7210 */ /* 0x000fca0007f3e0ff */
[----:B------:R-:W-:Y:S04]  /*1ed30*/  STL [R1+0x1d74], R29 ;  /* 0x001d741d01007387 */ /* 0x000fe80000100800 */
[----:B0-----:R-:W4:Y:S04]  /*1ed40*/  LDL.LU R31, [R1+0x1c] ;  /* 0x00001c00011f7983 */ /* 0x001f280000300800 */
[----:B------:R0:W-:Y:S04]  /*1ed50*/  STL [R1+0x1d48], R28 ;  /* 0x001d481c01007387 */ /* 0x0001e80000100800 */
[----:B-1----:R-:W4:Y:S01]  /*1ed60*/  LDL.LU R30, [R1+0x18] ;  /* 0x00001800011e7983 */ /* 0x002f220000300800 */
[----:B0-----:R-:W-:-:S02]  /*1ed70*/  LEA.HI.X.SX32 R28, R27, R24, 0x1, P5 ;  /* 0x000000181b1c7211 */ /* 0x001fc400028f0eff */
[----:B------:R-:W-:-:S05]  /*1ed80*/  IADD3 R29, P0, PT, R43, R52, RZ ;  /* 0x000000342b1d7210 */ /* 0x000fca0007f1e0ff */
[----:B------:R0:W-:Y:S01]  /*1ed90*/  STL [R1+0x1d7c], R29 ;  /* 0x001d7c1d01007387 */ /* 0x0001e20000100800 */
[----:B------:R-:W-:-:S03]  /*1eda0*/  LEA.HI.X.SX32 R26, R26, R24, 0x1, P4 ;  /* 0x000000181a1a7211 */ /* 0x000fc600020f0eff */
[----:B0-----:R-:W4:Y:S04]  /*1edb0*/  LDL.LU R29, [R1+0x14] ;  /* 0x00001400011d7983 */ /* 0x001f280000300800 */
[----:B------:R0:W-:Y:S01]  /*1edc0*/  STL [R1+0x1d50], R28 ;  /* 0x001d501c01007387 */ /* 0x0001e20000100800 */
[----:B------:R-:W-:-:S03]  /*1edd0*/  LEA.HI.X.SX32 R47, R25, R24, 0x1, P3 ;  /* 0x00000018192f7211 */ /* 0x000fc600018f0eff */
[----:B0-----:R-:W4:Y:S01]  /*1ede0*/  LDL.LU R28, [R1+0x10] ;  /* 0x00001000011c7983 */ /* 0x001f220000300800 */
[----:B--2---:R-:W-:-:S05]  /*1edf0*/  IADD3 R27, P5, PT, R42, R52, RZ ;  /* 0x000000342a1b7210 */ /* 0x004fca0007fbe0ff */
[----:B------:R0:W-:Y:S04]  /*1ee00*/  STL [R1+0x1d84], R27 ;  /* 0x001d841b01007387 */ /* 0x0001e80000100800 */
[----:B0-----:R-:W2:Y:S04]  /*1ee10*/  LDL.LU R27, [R1+0xc] ;  /* 0x00000c00011b7983 */ /* 0x001ea80000300800 */
[----:B------:R0:W-:Y:S01]  /*1ee20*/  STL [R1+0x1d58], R26 ;  /* 0x001d581a01007387 */ /* 0x0001e20000100800 */
[----:B---3--:R-:W-:-:S03]  /*1ee30*/  IADD3 R46, P4, PT, R41, R52, RZ ;  /* 0x00000034292e7210 */ /* 0x008fc60007f9e0ff */
[----:B0-----:R-:W3:Y:S04]  /*1ee40*/  LDL.LU R26, [R1+0x8] ;  /* 0x00000800011a7983 */ /* 0x001ee80000300800 */
[----:B------:R4:W-:Y:S04]  /*1ee50*/  STL [R1+0x1d8c], R46 ;  /* 0x001d8c2e01007387 */ /* 0x0009e80000100800 */
[----:B------:R-:W3:Y:S01]  /*1ee60*/  LDL.LU R25, [R1+0x4] ;  /* 0x0000040001197983 */ /* 0x000ee20000300800 */
[----:B------:R-:W-:-:S03]  /*1ee70*/  LEA.HI.X.SX32 R45, R45, R24, 0x1, P2 ;  /* 0x000000182d2d7211 */ /* 0x000fc600010f0eff */
[----:B------:R-:W-:Y:S01]  /*1ee80*/  STL [R1+0x1d60], R47 ;  /* 0x001d602f01007387 */ /* 0x000fe20000100800 */
[----:B------:R-:W-:Y:S02]  /*1ee90*/  LEA.HI.X.SX32 R42, R42, R24, 0x1, P5 ;  /* 0x000000182a2a7211 */ /* 0x000fe400028f0eff */
[----:B----4-:R-:W-:-:S05]  /*1eea0*/  IADD3 R46, P3, PT, R40, R52, RZ ;  /* 0x00000034282e7210 */ /* 0x010fca0007f7e0ff */
[----:B------:R0:W-:Y:S04]  /*1eeb0*/  STL [R1+0x1d94], R46 ;  /* 0x001d942e01007387 */ /* 0x0001e80000100800 */
[----:B------:R1:W-:Y:S01]  /*1eec0*/  STL [R1+0x1d68], R45 ;  /* 0x001d682d01007387 */ /* 0x0003e20000100800 */
[----:B0-----:R-:W-:Y:S02]  /*1eed0*/  LEA.HI.X.SX32 R46, R44, R24, 0x1, P1 ;  /* 0x000000182c2e7211 */ /* 0x001fe400008f0eff */
[----:B------:R-:W-:Y:S02]  /*1eee0*/  IADD3 R47, P2, PT, R39, R52, RZ ;  /* 0x00000034272f7210 */ /* 0x000fe40007f5e0ff */
[----:B------:R-:W-:-:S03]  /*1eef0*/  LEA.HI.X.SX32 R44, R43, R24, 0x1, P0 ;  /* 0x000000182b2c7211 */ /* 0x000fc600000f0eff */
[----:B------:R-:W-:Y:S01]  /*1ef00*/  STL [R1+0x1d9c], R47 ;  /* 0x001d9c2f01007387 */ /* 0x000fe20000100800 */
[----:B-1----:R-:W-:-:S03]  /*1ef10*/  IADD3 R45, P1, PT, R38, R52, RZ ;  /* 0x00000034262d7210 */ /* 0x002fc60007f3e0ff */
[----:B------:R-:W-:Y:S04]  /*1ef20*/  STL [R1+0x1d70], R46 ;  /* 0x001d702e01007387 */ /* 0x000fe80000100800 */
[----:B------:R-:W-:Y:S01]  /*1ef30*/  STL [R1+0x1da4], R45 ;  /* 0x001da42d01007387 */ /* 0x000fe20000100800 */
[----:B------:R-:W-:-:S03]  /*1ef40*/  IADD3 R43, P0, PT, R37, R52, RZ ;  /* 0x00000034252b7210 */ /* 0x000fc60007f1e0ff */
[----:B------:R0:W-:Y:S04]  /*1ef50*/  STL [R1+0x1d78], R44 ;  /* 0x001d782c01007387 */ /* 0x0001e80000100800 */
[----:B------:R1:W-:Y:S04]  /*1ef60*/  STL [R1+0x1dac], R43 ;  /* 0x001dac2b01007387 */ /* 0x0003e80000100800 */
[----:B------:R4:W-:Y:S01]  /*1ef70*/  STL [R1+0x1d80], R42 ;  /* 0x001d802a01007387 */ /* 0x0009e20000100800 */
[----:B0-----:R-:W-:Y:S02]  /*1ef80*/  IADD3 R44, P5, PT, R36, R52, RZ ;  /* 0x00000034242c7210 */ /* 0x001fe40007fbe0ff */
[----:B-1----:R-:W-:-:S02]  /*1ef90*/  LEA.HI.X.SX32 R43, R41, R24, 0x1, P4 ;  /* 0x00000018292b7211 */ /* 0x002fc400020f0eff */
[-C--:B------:R-:W-:Y:S01]  /*1efa0*/  LEA.HI.X.SX32 R41, R40, R24.reuse, 0x1, P3 ;  /* 0x0000001828297211 */ /* 0x080fe200018f0eff */
[----:B------:R-:W-:Y:S01]  /*1efb0*/  STL [R1+0x1db4], R44 ;  /* 0x001db42c01007387 */ /* 0x000fe20000100800 */
[----:B------:R-:W-:Y:S02]  /*1efc0*/  LEA.HI.X.SX32 R39, R39, R24, 0x1, P2 ;  /* 0x0000001827277211 */ /* 0x000fe400010f0eff */
[-C--:B----4-:R-:W-:Y:S01]  /*1efd0*/  IADD3 R42, P4, PT, R35, R52.reuse, RZ ;  /* 0x00000034232a7210 */ /* 0x090fe20007f9e0ff */
[----:B------:R-:W-:Y:S04]  /*1efe0*/  STL [R1+0x1d88], R43 ;  /* 0x001d882b01007387 */ /* 0x000fe80000100800 */
[----:B------:R-:W-:Y:S01]  /*1eff0*/  STL [R1+0x1dbc], R42 ;  /* 0x001dbc2a01007387 */ /* 0x000fe20000100800 */
[----:B------:R-:W-:-:S03]  /*1f000*/  IADD3 R40, P3, PT, R34, R52, RZ ;  /* 0x0000003422287210 */ /* 0x000fc60007f7e0ff */
[----:B------:R-:W-:Y:S04]  /*1f010*/  STL [R1+0x1d90], R41 ;  /* 0x001d902901007387 */ /* 0x000fe80000100800 */
[----:B------:R0:W-:Y:S04]  /*1f020*/  STL [R1+0x1dc4], R40 ;  /* 0x001dc42801007387 */ /* 0x0001e80000100800 */
[----:B------:R1:W-:Y:S01]  /*1f030*/  STL [R1+0x1d98], R39 ;  /* 0x001d982701007387 */ /* 0x0003e20000100800 */
[-C--:B------:R-:W-:Y:S02]  /*1f040*/  LEA.HI.X.SX32 R36, R36, R24.reuse, 0x1, P5 ;  /* 0x0000001824247211 */ /* 0x080fe400028f0eff */
[----:B0-----:R-:W-:-:S02]  /*1f050*/  LEA.HI.X.SX32 R40, R38, R24, 0x1, P1 ;  /* 0x0000001826287211 */ /* 0x001fc400008f0eff */
[----:B------:R-:W-:Y:S02]  /*1f060*/  LEA.HI.X.SX32 R38, R37, R24, 0x1, P0 ;  /* 0x0000001825267211 */ /* 0x000fe400000f0eff */
[----:B------:R-:W-:-:S05]  /*1f070*/  IADD3 R41, P2, PT, R33, R52, RZ ;  /* 0x0000003421297210 */ /* 0x000fca0007f5e0ff */
[----:B------:R-:W-:Y:S01]  /*1f080*/  STL [R1+0x1dcc], R41 ;  /* 0x001dcc2901007387 */ /* 0x000fe20000100800 */
[----:B-1----:R-:W-:-:S03]  /*1f090*/  IADD3 R39, P1, PT, R32, R52, RZ ;  /* 0x0000003420277210 */ /* 0x002fc60007f3e0ff */
[----:B------:R-:W-:Y:S04]  /*1f0a0*/  STL [R1+0x1da0], R40 ;  /* 0x001da02801007387 */ /* 0x000fe80000100800 */
[----:B------:R-:W-:Y:S04]  /*1f0b0*/  STL [R1+0x1dd4], R39 ;  /* 0x001dd42701007387 */ /* 0x000fe80000100800 */
[----:B------:R0:W-:Y:S01]  /*1f0c0*/  STL [R1+0x1da8], R38 ;  /* 0x001da82601007387 */ /* 0x0001e20000100800 */
[----:B------:R-:W-:-:S05]  /*1f0d0*/  IADD3 R37, P0, PT, R31, R52, RZ ;  /* 0x000000341f257210 */ /* 0x000fca0007f1e0ff */
[----:B------:R1:W-:Y:S01]  /*1f0e0*/  STL [R1+0x1ddc], R37 ;  /* 0x001ddc2501007387 */ /* 0x0003e20000100800 */
[----:B0-----:R-:W-:-:S03]  /*1f0f0*/  IADD3 R38, P5, PT, R30, R52, RZ ;  /* 0x000000341e267210 */ /* 0x001fc60007fbe0ff */
[----:B------:R0:W-:Y:S01]  /*1f100*/  STL [R1+0x1db0], R36 ;  /* 0x001db02401007387 */ /* 0x0001e20000100800 */
[-C--:B------:R-:W-:Y:S02]  /*1f110*/  LEA.HI.X.SX32 R33, R33, R24.reuse, 0x1, P2 ;  /* 0x0000001821217211 */ /* 0x080fe400010f0eff */
[-C--:B-1----:R-:W-:Y:S02]  /*1f120*/  LEA.HI.X.SX32 R37, R35, R24.reuse, 0x1, P4 ;  /* 0x0000001823257211 */ /* 0x082fe400020f0eff */
[-C--:B------:R-:W-:Y:S01]  /*1f130*/  LEA.HI.X.SX32 R35, R34, R24.reuse, 0x1, P3 ;  /* 0x0000001822237211 */ /* 0x080fe200018f0eff */
[----:B------:R-:W-:Y:S04]  /*1f140*/  STL [R1+0x1de4], R38 ;  /* 0x001de42601007387 */ /* 0x000fe80000100800 */
[----:B------:R-:W-:Y:S01]  /*1f150*/  STL [R1+0x1db8], R37 ;  /* 0x001db82501007387 */ /* 0x000fe20000100800 */
[----:B------:R-:W-:Y:S01]  /*1f160*/  IMAD R0, R0, UR7, RZ ;  /* 0x0000000700007c24 */ /* 0x000fe2000f8e02ff */
[----:B------:R-:W-:-:S02]  /*1f170*/  LEA.HI.X.SX32 R30, R30, R24, 0x1, P5 ;  /* 0x000000181e1e7211 */ /* 0x000fc400028f0eff */
[----:B0-----:R-:W-:-:S05]  /*1f180*/  IADD3 R36, P4, PT, R29, R52, RZ ;  /* 0x000000341d247210 */ /* 0x001fca0007f9e0ff */
[----:B------:R-:W-:Y:S04]  /*1f190*/  STL [R1+0x1dec], R36 ;  /* 0x001dec2401007387 */ /* 0x000fe80000100800 */
[----:B------:R-:W-:Y:S01]  /*1f1a0*/  STL [R1+0x1dc0], R35 ;  /* 0x001dc02301007387 */ /* 0x000fe20000100800 */
[----:B------:R-:W-:-:S05]  /*1f1b0*/  IADD3 R34, P3, PT, R28, R52, RZ ;  /* 0x000000341c227210 */ /* 0x000fca0007f7e0ff */
[----:B------:R0:W-:Y:S04]  /*1f1c0*/  STL [R1+0x1df4], R34 ;  /* 0x001df42201007387 */ /* 0x0001e80000100800 */
[----:B------:R3:W-:Y:S01]  /*1f1d0*/  STL [R1+0x1dc8], R33 ;  /* 0x001dc82101007387 */ /* 0x0007e20000100800 */
[----:B------:R-:W-:Y:S01]  /*1f1e0*/  IMAD R61, R61, UR7, RZ ;  /* 0x000000073d3d7c24 */ /* 0x000fe2000f8e02ff */
[-C--:B0-----:R-:W-:Y:S02]  /*1f1f0*/  LEA.HI.X.SX32 R34, R32, R24.reuse, 0x1, P1 ;  /* 0x0000001820227211 */ /* 0x081fe400008f0eff */
[----:B------:R-:W-:Y:S01]  /*1f200*/  LEA.HI.X.SX32 R32, R31, R24, 0x1, P0 ;  /* 0x000000181f207211 */ /* 0x000fe200000f0eff */
        /* <DEDUP_REMOVED lines=10> */
[----:B--2---:R-:W-:-:S05]  /*1f2b0*/  IADD3 R35, P2, PT, R27, R52, RZ ;  /* 0x000000341b237210 */ /* 0x004fca0007f5e0ff */
[----:B------:R-:W-:Y:S04]  /*1f2c0*/  STL [R1+0x1dfc], R35 ;  /* 0x001dfc2301007387 */ /* 0x000fe80000100800 */
[----:B------:R-:W-:Y:S01]  /*1f2d0*/  STL [R1+0x1dd0], R34 ;  /* 0x001dd02201007387 */ /* 0x000fe20000100800 */
[----:B---3--:R-:W-:-:S05]  /*1f2e0*/  IADD3 R33, P1, PT, R26, R52, RZ ;  /* 0x000000341a217210 */ /* 0x008fca0007f3e0ff */
[----:B------:R-:W-:Y:S01]  /*1f2f0*/  STL [R1+0x1e04], R33 ;  /* 0x001e042101007387 */ /* 0x000fe20000100800 */
[----:B------:R-:W-:-:S03]  /*1f300*/  IADD3 R31, P0, PT, R25, R52, RZ ;  /* 0x00000034191f7210 */ /* 0x000fc60007f1e0ff */
[----:B------:R0:W-:Y:S04]  /*1f310*/  STL [R1+0x1dd8], R32 ;  /* 0x001dd82001007387 */ /* 0x0001e80000100800 */
[----:B------:R1:W-:Y:S04]  /*1f320*/  STL [R1+0x1e0c], R31 ;  /* 0x001e0c1f01007387 */ /* 0x0003e80000100800 */
[----:B------:R2:W-:Y:S01]  /*1f330*/  STL [R1+0x1de0], R30 ;  /* 0x001de01e01007387 */ /* 0x0005e20000100800 */
[----:B0-----:R-:W-:Y:S02]  /*1f340*/  IADD3 R32, P5, PT, R0, R52, RZ ;  /* 0x0000003400207210 */ /* 0x001fe40007fbe0ff */
[----:B-1----:R-:W-:-:S02]  /*1f350*/  LEA.HI.X.SX32 R31, R29, R24, 0x1, P4 ;  /* 0x000000181d1f7211 */ /* 0x002fc400020f0eff */
[----:B------:R-:W-:Y:S02]  /*1f360*/  LEA.HI.X.SX32 R29, R28, R24, 0x1, P3 ;  /* 0x000000181c1d7211 */ /* 0x000fe400018f0eff */
[-C--:B--2---:R-:W-:Y:S01]  /*1f370*/  IADD3 R30, P4, PT, R61, R52.reuse, RZ ;  /* 0x000000343d1e7210 */ /* 0x084fe20007f9e0ff */
[----:B------:R-:W-:Y:S01]  /*1f380*/  STL [R1+0x1e14], R32 ;  /* 0x001e142001007387 */ /* 0x000fe20000100800 */
[----:B------:R-:W-:Y:S02]  /*1f390*/  IADD3 R28, P3, PT, R60, R52, RZ ;  /* 0x000000343c1c7210 */ /* 0x000fe40007f7e0ff */
[----:B------:R-:W-:Y:S01]  /*1f3a0*/  LEA.HI.X.SX32 R27, R27, R24, 0x1, P2 ;  /* 0x000000181b1b7211 */ /* 0x000fe200010f0eff */
[----:B------:R-:W-:Y:S04]  /*1f3b0*/  STL [R1+0x1de8], R31 ;  /* 0x001de81f01007387 */ /* 0x000fe80000100800 */
[----:B------:R-:W-:Y:S04]  /*1f3c0*/  STL [R1+0x1e1c], R30 ;  /* 0x001e1c1e01007387 */ /* 0x000fe80000100800 */
[----:B------:R0:W-:Y:S04]  /*1f3d0*/  STL [R1+0x1df0], R29 ;  /* 0x001df01d01007387 */ /* 0x0001e80000100800 */
[----:B------:R1:W-:Y:S04]  /*1f3e0*/  STL [R1+0x1e24], R28 ;  /* 0x001e241c01007387 */ /* 0x0003e80000100800 */
[----:B------:R2:W-:Y:S01]  /*1f3f0*/  STL [R1+0x1df8], R27 ;  /* 0x001df81b01007387 */ /* 0x0005e20000100800 */
[----:B0-----:R-:W-:-:S02]  /*1f400*/  IADD3 R29, P2, PT, R59, R52, RZ ;  /* 0x000000343b1d7210 */ /* 0x001fc40007f5e0ff */
[-C--:B-1----:R-:W-:Y:S02]  /*1f410*/  LEA.HI.X.SX32 R28, R26, R24.reuse, 0x1, P1 ;  /* 0x000000181a1c7211 */ /* 0x082fe400008f0eff */
[----:B------:R-:W-:Y:S02]  /*1f420*/  LEA.HI.X.SX32 R26, R25, R24, 0x1, P0 ;  /* 0x00000018191a7211 */ /* 0x000fe400000f0eff */
[-C--:B--2---:R-:W-:Y:S01]  /*1f430*/  IADD3 R27, P1, PT, R58, R52.reuse, RZ ;  /* 0x000000343a1b7210 */ /* 0x084fe20007f3e0ff */
[----:B------:R-:W-:Y:S01]  /*1f440*/  STL [R1+0x1e2c], R29 ;  /* 0x001e2c1d01007387 */ /* 0x000fe20000100800 */
[----:B------:R-:W-:-:S03]  /*1f450*/  IADD3 R25, P0, PT, R57, R52, RZ ;  /* 0x0000003439197210 */ /* 0x000fc60007f1e0ff */
[----:B------:R-:W-:Y:S04]  /*1f460*/  STL [R1+0x1e00], R28 ;  /* 0x001e001c01007387 */ /* 0x000fe80000100800 */
[----:B------:R0:W-:Y:S04]  /*1f470*/  STL [R1+0x1e34], R27 ;  /* 0x001e341b01007387 */ /* 0x0001e80000100800 */
[----:B------:R1:W-:Y:S01]  /*1f480*/  STL [R1+0x1e08], R26 ;  /* 0x001e081a01007387 */ /* 0x0003e20000100800 */
[----:B0-----:R-:W-:-:S03]  /*1f490*/  LEA.HI.X.SX32 R27, R0, R24, 0x1, P5 ;  /* 0x00000018001b7211 */ /* 0x001fc600028f0eff */
[----:B------:R-:W2:Y:S01]  /*1f4a0*/  LDL.LU R0, [R1+0x2b64] ;  /* 0x002b640001007983 */ /* 0x000ea20000300800 */
[----:B-1----:R-:W-:-:S03]  /*1f4b0*/  IADD3 R26, P5, PT, R56, R52, RZ ;  /* 0x00000034381a7210 */ /* 0x002fc60007fbe0ff */
[----:B------:R0:W-:Y:S04]  /*1f4c0*/  STL [R1+0x1e3c], R25 ;  /* 0x001e3c1901007387 */ /* 0x0001e80000100800 */
[----:B------:R1:W-:Y:S01]  /*1f4d0*/  STL [R1+0x1e10], R27 ;  /* 0x001e101b01007387 */ /* 0x0003e20000100800 */
[----:B0-----:R-:W-:-:S03]  /*1f4e0*/  LEA.HI.X.SX32 R25, R61, R24, 0x1, P4 ;  /* 0x000000183d197211 */ /* 0x001fc600020f0eff */
[----:B------:R0:W-:Y:S01]  /*1f4f0*/  STL [R1+0x1e44], R26 ;  /* 0x001e441a01007387 */ /* 0x0001e20000100800 */
[----:B-1----:R-:W-:-:S03]  /*1f500*/  IADD3 R27, P4, PT, R55, R52, RZ ;  /* 0x00000034371b7210 */ /* 0x002fc60007f9e0ff */
        /* <DEDUP_REMOVED lines=9> */
[----:B---3--:R-:W-:-:S03]  /*1f5a0*/  LEA.HI.X.SX32 R25, R58, R24, 0x1, P1 ;  /* 0x000000183a197211 */ /* 0x008fc600008f0eff */
[----:B------:R1:W-:Y:S01]  /*1f5b0*/  STL [R1+0x1e5c], R26 ;  /* 0x001e5c1a01007387 */ /* 0x0003e20000100800 */
[----:B------:R-:W-:-:S03]  /*1f5c0*/  IMAD R19, R19, UR7, RZ ;  /* 0x0000000713137c24 */ /* 0x000fc6000f8e02ff */
[----:B------:R3:W-:Y:S01]  /*1f5d0*/  STL [R1+0x1e30], R25 ;  /* 0x001e301901007387 */ /* 0x0007e20000100800 */
[----:B0-----:R-:W-:Y:S02]  /*1f5e0*/  IADD3 R27, P1, PT, R21, R52, RZ ;  /* 0x00000034151b7210 */ /* 0x001fe40007f3e0ff */
[----:B-1----:R-:W-:-:S03]  /*1f5f0*/  LEA.HI.X.SX32 R26, R57, R24, 0x1, P0 ;  /* 0x00000018391a7211 */ /* 0x002fc600000f0eff */
[----:B------:R0:W-:Y:S01]  /*1f600*/  STL [R1+0x1e64], R27 ;  /* 0x001e641b01007387 */ /* 0x0001e20000100800 */
[----:B---3--:R-:W-:-:S03]  /*1f610*/  IADD3 R25, P0, PT, R20, R52, RZ ;  /* 0x0000003414197210 */ /* 0x008fc60007f1e0ff */
[----:B------:R1:W-:Y:S01]  /*1f620*/  STL [R1+0x1e38], R26 ;  /* 0x001e381a01007387 */ /* 0x0003e20000100800 */
[----:B------:R-:W-:-:S03]  /*1f630*/  IMAD R18, R18, UR7, RZ ;  /* 0x0000000712127c24 */ /* 0x000fc6000f8e02ff */
[----:B------:R3:W-:Y:S01]  /*1f640*/  STL [R1+0x1e6c], R25 ;  /* 0x001e6c1901007387 */ /* 0x0007e20000100800 */
[----:B0-----:R-:W-:Y:S01]  /*1f650*/  LEA.HI.X.SX32 R27, R56, R24, 0x1, P5 ;  /* 0x00000018381b7211 */ /* 0x001fe200028f0eff */
[----:B------:R-:W-:Y:S01]  /*1f660*/  IMAD R17, R17, UR7, RZ ;  /* 0x0000000711117c24 */ /* 0x000fe2000f8e02ff */
[----:B-1----:R-:W-:Y:S01]  /*1f670*/  IADD3 R26, P5, PT, R19, R52, RZ ;  /* 0x00000034131a7210 */ /* 0x002fe20007fbe0ff */
[----:B------:R-:W-:Y:S01]  /*1f680*/  IMAD R16, R16, UR7, RZ ;  /* 0x0000000710107c24 */ /* 0x000fe2000f8e02ff */
[----:B---3--:R-:W-:Y:S01]  /*1f690*/  LEA.HI.X.SX32 R25, R55, R24, 0x1, P4 ;  /* 0x0000001837197211 */ /* 0x008fe200020f0eff */
[----:B------:R0:W-:Y:S04]  /*1f6a0*/  STL [R1+0x1e40], R27 ;  /* 0x001e401b01007387 */ /* 0x0001e80000100800 */
[----:B------:R1:W-:Y:S01]  /*1f6b0*/  STL [R1+0x1e74], R26 ;  /* 0x001e741a01007387 */ /* 0x0003e20000100800 */
[----:B------:R-:W-:-:S03]  /*1f6c0*/  IMAD R15, R15, UR7, RZ ;  /* 0x000000070f0f7c24 */ /* 0x000fc6000f8e02ff */
[----:B------:R3:W-:Y:S01]  /*1f6d0*/  STL [R1+0x1e48], R25 ;  /* 0x001e481901007387 */ /* 0x0007e20000100800 */
[----:B0-----:R-:W-:Y:S02]  /*1f6e0*/  IADD3 R27, P4, PT, R18, R52, RZ ;  /* 0x00000034121b7210 */ /* 0x001fe40007f9e0ff */
[-C--:B-1----:R-:W-:Y:S02]  /*1f6f0*/  LEA.HI.X.SX32 R26, R23, R24.reuse, 0x1, P3 ;  /* 0x00000018171a7211 */ /* 0x082fe400018f0eff */
[----:B------:R-:W-:Y:S02]  /*1f700*/  LEA.HI.X.SX32 R23, R22, R24, 0x1, P2 ;  /* 0x0000001816177211 */ /* 0x000fe400010f0eff */
[-C--:B---3--:R-:W-:Y:S01]  /*1f710*/  IADD3 R25, P3, PT, R17, R52.reuse, RZ ;  /* 0x0000003411197210 */ /* 0x088fe20007f7e0ff */
[----:B------:R-:W-:Y:S01]  /*1f720*/  STL [R1+0x1e7c], R27 ;  /* 0x001e7c1b01007387 */ /* 0x000fe20000100800 */
[----:B------:R-:W-:Y:S01]  /*1f730*/  IADD3 R22, P2, PT, R16, R52, RZ ;  /* 0x0000003410167210 */ /* 0x000fe20007f5e0ff */
[----:B------:R-:W-:Y:S01]  /*1f740*/  IMAD R14, R14, UR7, RZ ;  /* 0x000000070e0e7c24 */ /* 0x000fe2000f8e02ff */
[----:B------:R-:W-:Y:S01]  /*1f750*/  LEA.HI.X.SX32 R21, R21, R24, 0x1, P1 ;  /* 0x0000001815157211 */ /* 0x000fe200008f0eff */
[----:B------:R-:W-:Y:S01]  /*1f760*/  STL [R1+0x1e50], R26 ;  /* 0x001e501a01007387 */ /* 0x000fe20000100800 */
[----:B------:R-:W-:-:S03]  /*1f770*/  IMAD R13, R13, UR7, RZ ;  /* 0x000000070d0d7c24 */ /* 0x000fc6000f8e02ff */
[----:B------:R-:W-:Y:S04]  /*1f780*/  STL [R1+0x1e84], R25 ;  /* 0x001e841901007387 */ /* 0x000fe80000100800 */
[----:B------:R0:W-:Y:S04]  /*1f790*/  STL [R1+0x1e58], R23 ;  /* 0x001e581701007387 */ /* 0x0001e80000100800 */
[----:B------:R1:W-:Y:S04]  /*1f7a0*/  STL [R1+0x1e8c], R22 ;  /* 0x001e8c1601007387 */ /* 0x0003e80000100800 */
[----:B------:R3:W-:Y:S01]  /*1f7b0*/  STL [R1+0x1e60], R21 ;  /* 0x001e601501007387 */ /* 0x0007e20000100800 */
[----:B0-----:R-:W-:-:S02]  /*1f7c0*/  IADD3 R23, P1, PT, R15, R52, RZ ;  /* 0x000000340f177210 */ /* 0x001fc40007f3e0ff */
[----:B-1----:R-:W-:-:S03]  /*1f7d0*/  LEA.HI.X.SX32 R22, R20, R24, 0x1, P0 ;  /* 0x0000001814167211 */ /* 0x002fc600000f0eff */
[----:B------:R-:W-:Y:S01]  /*1f7e0*/  STL [R1+0x1e94], R23 ;  /* 0x001e941701007387 */ /* 0x000fe20000100800 */
[----:B------:R-:W-:Y:S02]  /*1f7f0*/  LEA.HI.X.SX32 R20, R19, R24, 0x1, P5 ;  /* 0x0000001813147211 */ /* 0x000fe400028f0eff */
[-C--:B---3--:R-:W-:Y:S01]  /*1f800*/  IADD3 R21, P0, PT, R14, R52.reuse, RZ ;  /* 0x000000340e157210 */ /* 0x088fe20007f1e0ff */
[----:B------:R-:W-:Y:S01]  /*1f810*/  STL [R1+0x1e68], R22 ;  /* 0x001e681601007387 */ /* 0x000fe20000100800 */
[----:B------:R-:W-:-:S03]  /*1f820*/  IADD3 R19, P5, PT, R13, R52, RZ ;  /* 0x000000340d137210 */ /* 0x000fc60007fbe0ff */
[----:B------:R-:W-:Y:S04]  /*1f830*/  STL [R1+0x1e9c], R21 ;  /* 0x001e9c1501007387 */ /* 0x000fe80000100800 */
[----:B------:R-:W3:Y:S04]  /*1f840*/  LDL.LU R27, [R1+0x420] ;  /* 0x00042000011b7983 */ /* 0x000ee80000300800 */
[----:B------:R-:W-:Y:S04]  /*1f850*/  STL [R1+0x1e70], R20 ;  /* 0x001e701401007387 */ /* 0x000fe80000100800 */
[----:B------:R-:W4:Y:S04]  /*1f860*/  LDL.LU R26, [R1+0x41c] ;  /* 0x00041c00011a7983 */ /* 0x000f280000300800 */
[----:B------:R0:W-:Y:S04]  /*1f870*/  STL [R1+0x1ea4], R19 ;  /* 0x001ea41301007387 */ /* 0x0001e80000100800 */
[----:B------:R-:W4:Y:S01]  /*1f880*/  LDL.LU R25, [R1+0x418] ;  /* 0x0004180001197983 */ /* 0x000f220000300800 */
[----:B------:R-:W-:Y:S01]  /*1f890*/  IMAD R12, R12, UR7, RZ ;  /* 0x000000070c0c7c24 */ /* 0x000fe2000f8e02ff */
[-C--:B------:R-:W-:Y:S01]  /*1f8a0*/  LEA.HI.X.SX32 R17, R17, R24.reuse, 0x1, P3 ;  /* 0x0000001811117211 */ /* 0x080fe200018f0eff */
[----:B------:R-:W-:Y:S01]  /*1f8b0*/  IMAD R11, R11, UR7, RZ ;  /* 0x000000070b0b7c24 */ /* 0x000fe2000f8e02ff */
[----:B0-----:R-:W-:-:S02]  /*1f8c0*/  LEA.HI.X.SX32 R19, R18, R24, 0x1, P4 ;  /* 0x0000001812137211 */ /* 0x001fc400020f0eff */
[----:B------:R-:W-:Y:S01]  /*1f8d0*/  IADD3 R18, P4, PT, R12, R52, RZ ;  /* 0x000000340c127210 */ /* 0x000fe20007f9e0ff */
[----:B------:R-:W-:Y:S02]  /*1f8e0*/  IMAD R10, R10, UR7, RZ ;  /* 0x000000070a0a7c24 */ /* 0x000fe4000f8e02ff */
[----:B------:R-:W-:Y:S01]  /*1f8f0*/  IMAD R9, R9, UR7, RZ ;  /* 0x0000000709097c24 */ /* 0x000fe2000f8e02ff */
[----:B------:R0:W-:Y:S04]  /*1f900*/  STL [R1+0x1e78], R19 ;  /* 0x001e781301007387 */ /* 0x0001e80000100800 */
[----:B------:R1:W-:Y:S01]  /*1f910*/  STL [R1+0x1eac], R18 ;  /* 0x001eac1201007387 */ /* 0x0003e20000100800 */
[----:B------:R-:W-:-:S03]  /*1f920*/  IMAD R8, R8, UR7, RZ ;  /* 0x0000000708087c24 */ /* 0x000fc6000f8e02ff */
[----:B------:R1:W-:Y:S01]  /*1f930*/  STL [R1+0x1e80], R17 ;  /* 0x001e801101007387 */ /* 0x0003e20000100800 */
[----:B0-----:R-:W-:Y:S02]  /*1f940*/  IADD3 R19, P3, PT, R11, R52, RZ ;  /* 0x000000340b137210 */ /* 0x001fe40007f7e0ff */
[-C--:B-1----:R-:W-:Y:S02]  /*1f950*/  LEA.HI.X.SX32 R18, R16, R24.reuse, 0x1, P2 ;  /* 0x0000001810127211 */ /* 0x082fe400010f0eff */
[----:B------:R-:W-:Y:S02]  /*1f960*/  LEA.HI.X.SX32 R16, R15, R24, 0x1, P1 ;  /* 0x000000180f107211 */ /* 0x000fe400008f0eff */
[-C--:B------:R-:W-:Y:S01]  /*1f970*/  IADD3 R17, P2, PT, R10, R52.reuse, RZ ;  /* 0x000000340a117210 */ /* 0x080fe20007f5e0ff */
        /* <DEDUP_REMOVED lines=40> */
[-C--:B------:R-:W-:Y:S02]  /*1fc00*/  LEA.HI.X.SX32 R7, R5, R24.reuse, 0x1, P3 ;  /* 0x0000001805077211 */ /* 0x080fe400018f0eff */
[-C--:B------:R-:W-:Y:S01]  /*1fc10*/  LEA.HI.X.SX32 R8, R6, R24.reuse, 0x1, P4 ;  /* 0x0000001806087211 */ /* 0x080fe200020f0eff */
[----:B------:R-:W-:Y:S01]  /*1fc20*/  STL [R1+0x17f0], R10 ;  /* 0x0017f00a01007387 */ /* 0x000fe20000100800 */
[-C--:B------:R-:W-:Y:S02]  /*1fc30*/  LEA.HI.X.SX32 R6, R4, R24.reuse, 0x1, P2 ;  /* 0x0000001804067211 */ /* 0x080fe400010f0eff */
[-C--:B------:R-:W-:Y:S01]  /*1fc40*/  LEA.HI.X.SX32 R5, R2, R24.reuse, 0x1, P1 ;  /* 0x0000001802057211 */ /* 0x080fe200008f0eff */
[----:B------:R-:W-:Y:S01]  /*1fc50*/  STL [R1+0x17e0], R9 ;  /* 0x0017e00901007387 */ /* 0x000fe20000100800 */
[----:B------:R-:W-:-:S03]  /*1fc60*/  LEA.HI.X.SX32 R4, R3, R24, 0x1, P0 ;  /* 0x0000001803047211 */ /* 0x000fc600000f0eff */
[----:B------:R-:W-:Y:S04]  /*1fc70*/  STL [R1+0x17e4], R8 ;  /* 0x0017e40801007387 */ /* 0x000fe80000100800 */
[----:B------:R-:W-:Y:S04]  /*1fc80*/  STL [R1+0x17e8], R7 ;  /* 0x0017e80701007387 */ /* 0x000fe80000100800 */
[----:B------:R-:W-:Y:S04]  /*1fc90*/  STL [R1+0x17ec], R6 ;  /* 0x0017ec0601007387 */ /* 0x000fe80000100800 */
[----:B------:R2:W-:Y:S04]  /*1fca0*/  STL [R1+0x17f4], R5 ;  /* 0x0017f40501007387 */ /* 0x0005e80000100800 */
[----:B------:R0:W-:Y:S01]  /*1fcb0*/  STL [R1+0x13fc], R4 ;  /* 0x0013fc0401007387 */ /* 0x0001e20000100800 */
[----:B--2---:R-:W-:-:S03]  /*1fcc0*/  IMAD R5, R0, UR10, RZ ;  /* 0x0000000a00057c24 */ /* 0x004fc6000f8e02ff */
[----:B------:R-:W2:Y:S02]  /*1fcd0*/  LDL.LU R0, [R1+0x2b60] ;  /* 0x002b600001007983 */ /* 0x000ea40000300800 */
[----:B------:R-:W-:-:S04]  /*1fce0*/  IADD3 R10, P3, PT, R5, UR12, RZ ;  /* 0x0000000c050a7c10 */ /* 0x000fc8000ff7e0ff */
[----:B------:R-:W-:Y:S01]  /*1fcf0*/  LEA.HI.X.SX32 R6, R5, UR13, 0x1, P3 ;  /* 0x0000000d05067c11 */ /* 0x000fe200098f0eff */
[----:B---3--:R-:W-:Y:S02]  /*1fd00*/  IMAD R2, R27, UR10, RZ ;  /* 0x0000000a1b027c24 */ /* 0x008fe4000f8e02ff */
[----:B----4-:R-:W-:-:S03]  /*1fd10*/  IMAD R3, R26, UR10, RZ ;  /* 0x0000000a1a037c24 */ /* 0x010fc6000f8e02ff */
[----:B------:R-:W-:Y:S01]  /*1fd20*/  IADD3 R13, P0, PT, R2, UR12, RZ ;  /* 0x0000000c020d7c10 */ /* 0x000fe2000ff1e0ff */
[----:B0-----:R-:W-:Y:S01]  /*1fd30*/  IMAD R4, R25, UR10, RZ ;  /* 0x0000000a19047c24 */ /* 0x001fe2000f8e02ff */
[----:B------:R-:W-:-:S03]  /*1fd40*/  IADD3 R12, P1, PT, R3, UR12, RZ ;  /* 0x0000000c030c7c10 */ /* 0x000fc6000ff3e0ff */
[----:B------:R-:W-:Y:S01]  /*1fd50*/  STL [R1+0x1354], R13 ;  /* 0x0013540d01007387 */ /* 0x000fe20000100800 */
[----:B------:R-:W-:Y:S02]  /*1fd60*/  LEA.HI.X.SX32 R9, R2, UR13, 0x1, P0 ;  /* 0x0000000d02097c11 */ /* 0x000fe400080f0eff */
[C---:B------:R-:W-:Y:S01]  /*1fd70*/  IADD3 R11, P2, PT, R4.reuse, UR12, RZ ;  /* 0x0000000c040b7c10 */ /* 0x040fe2000ff5e0ff */
[----:B------:R-:W-:Y:S01]  /*1fd80*/  STL [R1+0x135c], R12 ;  /* 0x00135c0c01007387 */ /* 0x000fe20000100800 */
[----:B------:R-:W-:Y:S02]  /*1fd90*/  LEA.HI.X.SX32 R8, R3, UR13, 0x1, P1 ;  /* 0x0000000d03087c11 */ /* 0x000fe400088f0eff */
[----:B------:R-:W-:Y:S01]  /*1fda0*/  LEA.HI.X.SX32 R7, R4, UR13, 0x1, P2 ;  /* 0x0000000d04077c11 */ /* 0x000fe200090f0eff */
[----:B------:R-:W-:Y:S04]  /*1fdb0*/  STL [R1+0x1364], R11 ;  /* 0x0013640b01007387 */ /* 0x000fe80000100800 */
[----:B------:R-:W-:Y:S04]  /*1fdc0*/  STL [R1+0x136c], R10 ;  /* 0x00136c0a01007387 */ /* 0x000fe80000100800 */
[----:B------:R-:W-:Y:S04]  /*1fdd0*/  STL [R1+0x1350], R9 ;  /* 0x0013500901007387 */ /* 0x000fe80000100800 */
[----:B------:R-:W-:Y:S04]  /*1fde0*/  STL [R1+0x1358], R8 ;  /* 0x0013580801007387 */ /* 0x000fe80000100800 */
[----:B------:R-:W-:Y:S04]  /*1fdf0*/  STL [R1+0x1360], R7 ;  /* 0x0013600701007387 */ /* 0x000fe80000100800 */
[----:B------:R-:W-:Y:S04]  /*1fe00*/  STL [R1+0x1368], R6 ;  /* 0x0013680601007387 */ /* 0x000fe80000100800 */
        /* <DEDUP_REMOVED lines=1024> */
[----:B------:R-:W-:Y:S01]  /*23e10*/  STL [R1+0xcc], RZ ;  /* 0x0000ccff01007387 */ /* 0x000fe20000100800 */
[----:B------:R-:W-:-:S02]  /*23e20*/  USHF.R.S32.HI UR7, URZ, 0x1f, UR5 ;  /* 0x0000001fff077899 */ /* 0x000fc40008011405 */
[----:B------:R-:W-:Y:S02]  /*23e30*/  UIMAD UR9, UR8, 0x1f, URZ ;  /* 0x0000001f080978a4 */ /* 0x000fe4000f8e02ff */
[----:B------:R-:W-:Y:S02]  /*23e40*/  USHF.L.U32 UR41, UR8, 0x5, URZ ;  /* 0x0000000508297899 */ /* 0x000fe400080006ff */
[----:B------:R-:W-:Y:S02]  /*23e50*/  USHF.L.U32 UR6, UR6, 0x5, URZ ;  /* 0x0000000506067899 */ /* 0x000fe400080006ff */
[----:B------:R-:W-:Y:S02]  /*23e60*/  UIMAD UR10, UR8, 0x1e, URZ ;  /* 0x0000001e080a78a4 */ /* 0x000fe4000f8e02ff */
[----:B------:R-:W-:Y:S02]  /*23e70*/  UIMAD UR11, UR8, 0x1d, URZ ;  /* 0x0000001d080b78a4 */ /* 0x000fe4000f8e02ff */
[----:B------:R-:W-:-:S02]  /*23e80*/  UIMAD UR12, UR8, 0x1c, URZ ;  /* 0x0000001c080c78a4 */ /* 0x000fc4000f8e02ff */
[----:B------:R-:W-:Y:S02]  /*23e90*/  UIMAD UR13, UR8, 0x1b, URZ ;  /* 0x0000001b080d78a4 */ /* 0x000fe4000f8e02ff */
[----:B------:R-:W-:Y:S02]  /*23ea0*/  UIMAD UR14, UR8, 0x1a, URZ ;  /* 0x0000001a080e78a4 */ /* 0x000fe4000f8e02ff */
[----:B------:R-:W-:Y:S02]  /*23eb0*/  UIMAD UR15, UR8, 0x19, URZ ;  /* 0x00000019080f78a4 */ /* 0x000fe4000f8e02ff */
        /* <DEDUP_REMOVED lines=8> */
[----:B------:R-:W-:-:S02]  /*23f40*/  USHF.L.U32 UR24, UR8, 0x4, URZ ;  /* 0x0000000408187899 */ /* 0x000fc400080006ff */
[----:B------:R-:W-:Y:S02]  /*23f50*/  UIMAD UR25, UR8, 0xf, URZ ;  /* 0x0000000f081978a4 */ /* 0x000fe4000f8e02ff */
[----:B------:R-:W-:Y:S02]  /*23f60*/  UIMAD UR26, UR8, 0xe, URZ ;  /* 0x0000000e081a78a4 */ /* 0x000fe4000f8e02ff */
[----:B------:R-:W-:Y:S02]  /*23f70*/  UIMAD UR27, UR8, 0xd, URZ ;  /* 0x0000000d081b78a4 */ /* 0x000fe4000f8e02ff */
[----:B------:R-:W-:Y:S02]  /*23f80*/  UIMAD UR28, UR8, 0xc, URZ ;  /* 0x0000000c081c78a4 */ /* 0x000fe4000f8e02ff */
[----:B------:R-:W-:Y:S02]  /*23f90*/  UIMAD UR29, UR8, 0xb, URZ ;  /* 0x0000000b081d78a4 */ /* 0x000fe4000f8e02ff */
[----:B------:R-:W-:-:S02]  /*23fa0*/  UIMAD UR30, UR8, 0xa, URZ ;  /* 0x0000000a081e78a4 */ /* 0x000fc4000f8e02ff */
[----:B------:R-:W-:Y:S02]  /*23fb0*/  UIMAD UR31, UR8, 0x9, URZ ;  /* 0x00000009081f78a4 */ /* 0x000fe4000f8e02ff */
[----:B------:R-:W-:Y:S02]  /*23fc0*/  USHF.L.U32 UR32, UR8, 0x3, URZ ;  /* 0x0000000308207899 */ /* 0x000fe400080006ff */
[----:B------:R-:W-:Y:S02]  /*23fd0*/  UIMAD UR33, UR8, 0x7, URZ ;  /* 0x00000007082178a4 */ /* 0x000fe4000f8e02ff */
[----:B------:R-:W-:Y:S02]  /*23fe0*/  UIMAD UR36, UR8, 0x6, URZ ;  /* 0x00000006082478a4 */ /* 0x000fe4000f8e02ff */
[----:B------:R-:W-:Y:S02]  /*23ff0*/  UIMAD UR37, UR8, 0x5, URZ ;  /* 0x00000005082578a4 */ /* 0x000fe4000f8e02ff */
[----:B------:R-:W-:-:S02]  /*24000*/  USHF.L.U32 UR38, UR8, 0x2, URZ ;  /* 0x0000000208267899 */ /* 0x000fc400080006ff */
[----:B------:R-:W-:Y:S02]  /*24010*/  UIMAD UR39, UR8, 0x3, URZ ;  /* 0x00000003082778a4 */ /* 0x000fe4000f8e02ff */
[----:B------:R-:W-:Y:S02]  /*24020*/  USHF.L.U32 UR40, UR8, 0x1, URZ ;  /* 0x0000000108287899 */ /* 0x000fe400080006ff */
[----:B------:R-:W-:Y:S02]  /*24030*/  ULEA.HI UR7, UR7, UR5, URZ, 0x5 ;  /* 0x0000000507077291 */ /* 0x000fe4000f8f28ff */
[----:B------:R-:W-:Y:S02]  /*24040*/  USHF.R.S32.HI UR71, URZ, 0x1f, UR8 ;  /* 0x0000001fff477899 */ /* 0x000fe40008011408 */
[----:B------:R-:W-:Y:S02]  /*24050*/  USHF.R.S32.HI UR5, URZ, 0x1f, UR9 ;  /* 0x0000001fff057899 */ /* 0x000fe40008011409 */
[----:B------:R-:W-:-:S02]  /*24060*/  USHF.R.S32.HI UR42, URZ, 0x1f, UR10 ;  /* 0x0000001fff2a7899 */ /* 0x000fc4000801140a */
[----:B------:R-:W-:Y:S02]  /*24070*/  USHF.R.S32.HI UR43, URZ, 0x1f, UR11 ;  /* 0x0000001fff2b7899 */ /* 0x000fe4000801140b */
[----:B------:R-:W-:Y:S02]  /*24080*/  USHF.R.S32.HI UR44, URZ, 0x1f, UR12 ;  /* 0x0000001fff2c7899 */ /* 0x000fe4000801140c */
[----:B------:R-:W-:Y:S02]  /*24090*/  USHF.R.S32.HI UR45, URZ, 0x1f, UR13 ;  /* 0x0000001fff2d7899 */ /* 0x000fe4000801140d */
        /* <DEDUP_REMOVED lines=26> */
[----:B------:R-:W-:Y:S01]  /*24240*/  USHF.R.S32.HI UR73, URZ, 0x1f, UR6 ;  /* 0x0000001fff497899 */ /* 0x000fe20008011406 */
[C---:B--2---:R-:W-:Y:S01]  /*24250*/  LOP3.LUT R2, R0.reuse, 0x40, RZ, 0x3c, !PT ;  /* 0x0000004000027812 */ /* 0x044fe200078e3cff */
[----:B------:R-:W-:Y:S01]  /*24260*/  USHF.R.S32.HI UR7, URZ, 0x5, UR7 ;  /* 0x00000005ff077899 */ /* 0x000fe20008011407 */
[----:B------:R-:W-:-:S02]  /*24270*/  LOP3.LUT R3, R0, 0x20, RZ, 0x3c, !PT ;  /* 0x0000002000037812 */ /* 0x000fc400078e3cff */
[----:B------:R-:W-:Y:S01]  /*24280*/  LOP3.LUT R4, R0, 0x60, RZ, 0x3c, !PT ;  /* 0x0000006000047812 */ /* 0x000fe200078e3cff */
[----:B------:R0:W-:Y:S01]  /*24290*/  STL [R1+0x2140], R2 ;  /* 0x0021400201007387 */ /* 0x0001e20000100800 */
[----:B------:R-:W-:-:S03]  /*242a0*/  IADD3 R3, P0, PT, R13, UR9, RZ ;  /* 0x000000090d037c10 */ /* 0x000fc6000ff1e0ff */
[----:B------:R1:W-:Y:S04]  /*242b0*/  STL [R1+0x213c], R4 ;  /* 0x00213c0401007387 */ /* 0x0003e80000100800 */
[----:B------:R2:W-:Y:S01]  /*242c0*/  STL [R1+0x1404], R3 ;  /* 0x0014040301007387 */ /* 0x0005e20000100800 */
[----:B0-----:R-:W-:Y:S02]  /*242d0*/  IADD3 R2, P4, PT, R12, UR9, RZ ;  /* 0x000000090c027c10 */ /* 0x001fe4000ff9e0ff */
[----:B-1----:R-:W-:-:S03]  /*242e0*/  IADD3 R4, P6, PT, R11, UR9, RZ ;  /* 0x000000090b047c10 */ /* 0x002fc6000ffde0ff */
[----:B------:R0:W-:Y:S01]  /*242f0*/  STL [R1+0x140c], R2 ;  /* 0x00140c0201007387 */ /* 0x0001e20000100800 */
[----:B--2---:R-:W-:-:S03]  /*24300*/  IADD3 R3, P5, PT, R10, UR9, RZ ;  /* 0x000000090a037c10 */ /* 0x004fc6000ffbe0ff */
        /* <DEDUP_REMOVED lines=8> */
[----:B0-----:R-:W-:Y:S02]  /*24390*/  IADD3.X R2, PT, PT, R9, UR5, RZ, P0, !PT ;  /* 0x0000000509027c10 */ /* 0x001fe400087fe4ff */
[----:B-1----:R-:W-:-:S03]  /*243a0*/  IADD3 R4, P0, PT, R10, UR10, RZ ;  /* 0x0000000a0a047c10 */ /* 0x002fc6000ff1e0ff */
[----:B------:R0:W-:Y:S01]  /*243b0*/  STL [R1+0x1400], R2 ;  /* 0x0014000201007387 */ /* 0x0001e20000100800 */
[----:B--2---:R-:W-:-:S03]  /*243c0*/  IADD3.X R3, PT, PT, R8, UR5, RZ, P4, !PT ;  /* 0x0000000508037c10 */ /* 0x004fc6000a7fe4ff */
[----:B------:R1:W-:Y:S04]  /*243d0*/  STL [R1+0x143c], R4 ;  /* 0x00143c0401007387 */ /* 0x0003e80000100800 */
[----:B------:R2:W-:Y:S01]  /*243e0*/  STL [R1+0x1408], R3 ;  /* 0x0014080301007387 */ /* 0x0005e20000100800 */
[----:B0-----:R-:W-:Y:S02]  /*243f0*/  IADD3 R2, P4, PT, R13, UR11, RZ ;  /* 0x0000000b0d027c10 */ /* 0x001fe4000ff9e0ff */
[----:B-1----:R-:W-:-:S03]  /*24400*/  IADD3.X R4, PT, PT, R7, UR5, RZ, P6, !PT ;  /* 0x0000000507047c10 */ /* 0x002fc6000b7fe4ff */
        /* <DEDUP_REMOVED lines=461> */
[----:B-1----:R-:W-:-:S03]  /*260e0*/  IADD3.X R4, PT, PT, R7, UR70, RZ, P1, !PT ;  /* 0x0000004607047c10 */ /* 0x002fc60008ffe4ff */
[----:B------:R0:W-:Y:S01]  /*260f0*/  STL [R1+0x17a8], R2 ;  /* 0x0017a80201007387 */ /* 0x0001e20000100800 */
[----:B--2---:R-:W-:-:S03]  /*26100*/  IADD3.X R3, PT, PT, R6, UR70, RZ, P0, !PT ;  /* 0x0000004606037c10 */ /* 0x004fc600087fe4ff */
[----:B------:R1:W-:Y:S04]  /*26110*/  STL [R1+0x17b0], R4 ;  /* 0x0017b00401007387 */ /* 0x0003e80000100800 */
[----:B------:R2:W-:Y:S01]  /*26120*/  STL [R1+0x17b8], R3 ;  /* 0x0017b80301007387 */ /* 0x0005e20000100800 */
[----:B0-----:R-:W-:Y:S02]  /*26130*/  IADD3.X R2, PT, PT, R9, UR71, RZ, P4, !PT ;  /* 0x0000004709027c10 */ /* 0x001fe4000a7fe4ff */
[----:B-1----:R-:W-:-:S03]  /*26140*/  IADD3.X R4, PT, PT, R8, UR71, RZ, P6, !PT ;  /* 0x0000004708047c10 */ /* 0x002fc6000b7fe4ff */
[----:B------:R0:W-:Y:S01]  /*26150*/  STL [R1+0x17c0], R2 ;  /* 0x0017c00201007387 */ /* 0x0001e20000100800 */
[----:B--2---:R-:W-:-:S03]  /*26160*/  IADD3.X R3, PT, PT, R7, UR71, RZ, P5, !PT ;  /* 0x0000004707037c10 */ /* 0x004fc6000affe4ff */
[----:B------:R1:W-:Y:S01]  /*26170*/  STL [R1+0x17c8], R4 ;  /* 0x0017c80401007387 */ /* 0x0003e20000100800 */
[----:B0-----:R-:W-:-:S05]  /*26180*/  IADD3.X R2, PT, PT, R6, UR71, RZ, P3, !PT ;  /* 0x0000004706027c10 */ /* 0x001fca0009ffe4ff */
[----:B------:R1:W-:Y:S04]  /*26190*/  STL [R1+0x17d8], R2 ;  /* 0x0017d80201007387 */ /* 0x0003e80000100800 */
[----:B------:R1:W-:Y:S02]  /*261a0*/  STL [R1+0x17d0], R3 ;  /* 0x0017d00301007387 */ /* 0x0003e40000100800 */
.L_x_1:
[----:B--2---:R-:W2:Y:S01]  /*261b0*/  LDL R5, [R1+0x1368] ;  /* 0x0013680001057983 */ /* 0x004ea20000100800 */
[----:B-1----:R-:W0:Y:S03]  /*261c0*/  LDC R2, c[0x0][0x3a0] ;  /* 0x0000e800ff027b82 */ /* 0x002e260000000800 */
[----:B--2---:R1:W-:Y:S04]  /*261d0*/  STL [R1+0x3cb0], R5 ;  /* 0x003cb00501007387 */ /* 0x0043e80000100800 */
[----:B------:R-:W2:Y:S04]  /*261e0*/  LDL R4, [R1+0x136c] ;  /* 0x00136c0001047983 */ /* 0x000ea80000100800 */
[----:B-1----:R-:W0:Y:S04]  /*261f0*/  LDL R5, [R1+0x13b0] ;  /* 0x0013b00001057983 */ /* 0x002e280000100800 */
[----:B------:R-:W-:Y:S04]  /*26200*/  STL [R1+0x3c78], R61 ;  /* 0x003c783d01007387 */ /* 0x000fe80000100800 */
        /* <DEDUP_REMOVED lines=13> */
[----:B------:R1:W-:Y:S04]  /*262e0*/  STL [R1+0x3cac], R60 ;  /* 0x003cac3c01007387 */ /* 0x0003e80000100800 */
        /* <DEDUP_REMOVED lines=55> */
[----:B-----5:R-:W-:Y:S04]  /*26660*/  STL [R1+0x382c], R0 ;  /* 0x00382c0001007387 */ /* 0x020fe80000100800 */
        /* <DEDUP_REMOVED lines=94> */
[----:B------:R-:W-:Y:S01]  /*26c50*/  STL [R1+0x3b24], R0 ;  /* 0x003b240001007387 */ /* 0x000fe20000100800 */
[----:B0-----:R-:W-:-:S03]  /*26c60*/  IMAD R2, R5, -0x20, R2 ;  /* 0xffffffe005027824 */ /* 0x001fc600078e0202 */
[----:B------:R-:W-:Y:S04]  /*26c70*/  STL [R1+0x3b2c], R0 ;  /* 0x003b2c0001007387 */ /* 0x000fe80000100800 */
[----:B------:R-:W-:Y:S04]  /*26c80*/  STL [R1+0x3b34], R0 ;  /* 0x003b340001007387 */ /* 0x000fe80000100800 */
[----:B------:R-:W-:Y:S04]  /*26c90*/  STL [R1+0x3b3c], R0 ;  /* 0x003b3c0001007387 */ /* 0x000fe80000100800 */
[----:B------:R-:W-:Y:S04]  /*26ca0*/  STL [R1+0x3b44], R0 ;  /* 0x003b440001007387 */ /* 0x000fe80000100800 */
[----:B------:R-:W2:Y:S01]  /*26cb0*/  LDL.LU R5, [R1+0x3cb0] ;  /* 0x003cb00001057983 */ /* 0x000ea20000300800 */
[----:B------:R-:W-:-:S02]  /*26cc0*/  ISETP.GT.AND P0, PT, R2, RZ, PT ;  /* 0x000000ff0200720c */ /* 0x000fc40003f04270 */
[----:B-1----:R-:W-:-:S11]  /*26cd0*/  PRMT R60, RZ, 0x7610, R60 ;  /* 0x00007610ff3c7816 */ /* 0x002fd6000000003c */
[----:B--2---:R-:W2:Y:S04]  /*26ce0*/  @P0 LDG.E.U8 R60, desc[UR34][R4.64] ;  /* 0x00000022043c0981 */ /* 0x004ea8000c1e1100 */
[----:B--2---:R0:W-:Y:S04]  /*26cf0*/  STL [R1+0x1a4], R60 ;  /* 0x0001a43c01007387 */ /* 0x0041e80000100800 */
[----:B0-----:R-:W2:Y:S04]  /*26d00*/  LDL.LU R60, [R1+0x3cac] ;  /* 0x003cac00013c7983 */ /* 0x001ea80000300800 */
[----:B------:R-:W3:Y:S04]  /*26d10*/  LDL R4, [R1+0x1360] ;  /* 0x0013600001047983 */ /* 0x000ee80000100800 */
[----:B------:R-:W3:Y:S01]  /*26d20*/  LDL R5, [R1+0x1364] ;  /* 0x0013640001057983 */ /* 0x000ee20000100800 */
[----:B------:R-:W-:-:S02]  /*26d30*/  PRMT R61, RZ, 0x7610, R61 ;  /* 0x00007610ff3d7816 */ /* 0x000fc4000000003d */
[----:B---3--:R-:W-:-:S04]  /*26d40*/  @P0 LOP3.LUT R5, R5, R4, RZ, 0x3c, !PT ;  /* 0x0000000405050212 */ /* 0x008fc800078e3cff */
[----:B------:R-:W-:-:S04]  /*26d50*/  @P0 LOP3.LUT R4, R5, R4, RZ, 0x3c, !PT ;  /* 0x0000000405040212 */ /* 0x000fc800078e3cff */
[----:B------:R-:W-:-:S05]  /*26d60*/  @P0 LOP3.LUT R5, R5, R4, RZ, 0x3c, !PT ;  /* 0x0000000405050212 */ /* 0x000fca00078e3cff */
[----:B------:R-:W3:Y:S04]  /*26d70*/  @P0 LDG.E.U8 R61, desc[UR34][R4.64] ;  /* 0x00000022043d0981 */ /* 0x000ee8000c1e1100 */
[----:B---3--:R0:W-:Y:S04]  /*26d80*/  STL [R1+0x1a0], R61 ;  /* 0x0001a03d01007387 */ /* 0x0081e80000100800 */
[----:B0-----:R-:W3:Y:S04]  /*26d90*/  LDL.LU R61, [R1+0x3ca8] ;  /* 0x003ca800013d7983 */ /* 0x001ee80000300800 */
[----:B------:R-:W4:Y:S04]  /*26da0*/  LDL R4, [R1+0x1358] ;  /* 0x0013580001047983 */ /* 0x000f280000100800 */
[----:B------:R-:W4:Y:S01]  /*26db0*/  LDL R5, [R1+0x135c] ;  /* 0x00135c0001057983 */ /* 0x000f220000100800 */
[----:B--2---:R-:W-:-:S02]  /*26dc0*/  PRMT R60, RZ, 0x7610, R60 ;  /* 0x00007610ff3c7816 */ /* 0x004fc4000000003c */
[----:B----4-:R-:W-:-:S04]  /*26dd0*/  @P0 LOP3.LUT R5, R5, R4, RZ, 0x3c, !PT ;  /* 0x0000000405050212 */ /* 0x010fc800078e3cff */
[----:B------:R-:W-:-:S04]  /*26de0*/  @P0 LOP3.LUT R4, R5, R4, RZ, 0x3c, !PT ;  /* 0x0000000405040212 */ /* 0x000fc800078e3cff */
[----:B------:R-:W-:-:S05]  /*26df0*/  @P0 LOP3.LUT R5, R5, R4, RZ, 0x3c, !PT ;  /* 0x0000000405050212 */ /* 0x000fca00078e3cff */
[----:B------:R-:W2:Y:S04]  /*26e00*/  @P0 LDG.E.U8 R60, desc[UR34][R4.64] ;  /* 0x00000022043c0981 */ /* 0x000ea8000c1e1100 */
[----:B--2---:R0:W-:Y:S04]  /*26e10*/  STL [R1+0x18c], R60 ;  /* 0x00018c3c01007387 */ /* 0x0041e80000100800 */
[----:B0-----:R-:W2:Y:S04]  /*26e20*/  LDL.LU R60, [R1+0x3ca4] ;  /* 0x003ca400013c7983 */ /* 0x001ea80000300800 */
[----:B------:R-:W4:Y:S04]  /*26e30*/  LDL R4, [R1+0x1350] ;  /* 0x0013500001047983 */ /* 0x000f280000100800 */
[----:B------:R-:W4:Y:S01]  /*26e40*/  LDL R5, [R1+0x1354] ;  /* 0x0013540001057983 */ /* 0x000f220000100800 */
[----:B---3--:R-:W-:-:S02]  /*26e50*/  PRMT R61, RZ, 0x7610, R61 ;  /* 0x00007610ff3d7816 */ /* 0x008fc4000000003d */
[----:B----4-:R-:W-:-:S04]  /*26e60*/  @P0 LOP3.LUT R5, R5, R4, RZ, 0x3c, !PT ;  /* 0x0000000405050212 */ /* 0x010fc800078e3cff */
[----:B------:R-:W-:-:S04]  /*26e70*/  @P0 LOP3.LUT R4, R5, R4, RZ, 0x3c, !PT ;  /* 0x0000000405040212 */ /* 0x000fc800078e3cff */
[----:B------:R-:W-:-:S05]  /*26e80*/  @P0 LOP3.LUT R5, R5, R4, RZ, 0x3c, !PT ;  /* 0x0000000405050212 */ /* 0x000fca00078e3cff */
[----:B------:R-:W3:Y:S01]  /*26e90*/  @P0 LDG.E.U8 R61, desc[UR34][R4.64] ;  /* 0x00000022043d0981 */ /* 0x000ee2000c1e1100 */
[----:B------:R-:W-:-:S03]  /*26ea0*/  ISETP.GT.AND P1, PT, R2, 0x1, PT ;  /* 0x000000010200780c */ /* 0x000fc60003f24270 */
        /* <DEDUP_REMOVED lines=105> */
[----:B------:R-:W-:-:S02]  /*27540*/  PRMT R59, RZ, 0x7610, R59 ;  /* 0x00007610ff3b7816 */ /* 0x000fc4000000003b */
[----:B----4-:R-:W-:-:S04]  /*27550*/  @P1 LOP3.LUT R5, R5, R4, RZ, 0x3c, !PT ;  /* 0x0000000405051212 */ /* 0x010fc800078e3cff */
[----:B------:R-:W-:-:S04]  /*27560*/  @P1 LOP3.LUT R4, R5, R4, RZ, 0x3c, !PT ;  /* 0x0000000405041212 */ /* 0x000fc800078e3cff */
[----:B------:R-:W-:-:S05]  /*27570*/  @P1 LOP3.LUT R5, R5, R4, RZ, 0x3c, !PT ;  /* 0x0000000405051212 */ /* 0x000fca00078e3cff */
[----:B------:R-:W4:Y:S01]  /*27580*/  @P1 LDG.E.U8 R59, desc[UR34][R4.64] ;  /* 0x00000022043b1981 */ /* 0x000f22000c1e1100 */
[----:B------:R-:W-:-:S03]  /*27590*/  ISETP.GT.AND P0, PT, R2, 0x4, PT ;  /* 0x000000040200780c */ /* 0x000fc60003f04270 */
[----:B----4-:R0:W-:Y:S04]  /*275a0*/  STL [R1+0x108], R59 ;  /* 0x0001083b01007387 */ /* 0x0101e80000100800 */
[----:B0-----:R-:W4:Y:S04]  /*275b0*/  LDL.LU R59, [R1+0x3c70] ;  /* 0x003c7000013b7983 */ /* 0x001f280000300800 */
[----:B------:R-:W2:Y:S04]  /*275c0*/  LDL R4, [R1+0x1778] ;  /* 0x0017780001047983 */ /* 0x000ea80000100800 */
[----:B------:R-:W2:Y:S01]  /*275d0*/  LDL R5, [R1+0x177c] ;  /* 0x00177c0001057983 */ /* 0x000ea20000100800 */
[----:B------:R-:W-:-:S02]  /*275e0*/  PRMT R58, RZ, 0x7610, R58 ;  /* 0x00007610ff3a7816 */ /* 0x000fc4000000003a */
[----:B--2---:R-:W-:-:S04]  /*275f0*/  @P0 LOP3.LUT R5, R5, R4, RZ, 0x3c, !PT ;  /* 0x0000000405050212 */ /* 0x004fc800078e3cff */
[----:B------:R-:W-:-:S04]  /*27600*/  @P0 LOP3.LUT R4, R5, R4, RZ, 0x3c, !PT ;  /* 0x0000000405040212 */ /* 0x000fc800078e3cff */
[----:B------:R-:W-:-:S05]  /*27610*/  @P0 LOP3.LUT R5, R5, R4, RZ, 0x3c, !PT ;  /* 0x0000000405050212 */ /* 0x000fca00078e3cff */
[----:B------:R-:W2:Y:S04]  /*27620*/  @P0 LDG.E.U8 R58, desc[UR34][R4.64] ;  /* 0x00000022043a0981 */ /* 0x000ea8000c1e1100 */
[----:B--2---:R0:W-:Y:S04]  /*27630*/  STL [R1+0x104], R58 ;  /* 0x0001043a01007387 */ /* 0x0041e80000100800 */
[----:B0-----:R-:W2:Y:S04]  /*27640*/  LDL.LU R58, [R1+0x3c6c] ;  /* 0x003c6c00013a7983 */ /* 0x001ea80000300800 */
        /* <DEDUP_REMOVED lines=24> */
[----:B------:R-:W2:Y:S01]  /*277d0*/  @P0 LDG.E.U8 R55, desc[UR34][R4.64] ;  /* 0x0000002204370981 */ /* 0x000ea2000c1e1100 */
[----:B------:R-:W-:-:S03]  /*277e0*/  ISETP.GT.AND P1, PT, R2, 0x5, PT ;  /* 0x000000050200780c */ /* 0x000fc60003f24270 */
        /* <DEDUP_REMOVED lines=452> */
[----:B------:R0:W2:Y:S04]  /*29430*/  @P1 LDG.E.U8 R0, desc[UR34][R4.64] ;  /* 0x0000002204001981 */ /* 0x0000a8000c1e1100 */
[----:B------:R-:W0:Y:S04]  /*29440*/  LDL R4, [R1+0x15d0] ;  /* 0x0015d00001047983 */ /* 0x000e280000100800 */
[----:B------:R-:W0:Y:S01]  /*29450*/  LDL R5, [R1+0x15d4] ;  /* 0x0015d40001057983 */ /* 0x000e220000100800 */
[----:B------:R-:W-:Y:S02]  /*29460*/  PRMT R6, RZ, 0x7610, R6 ;  /* 0x00007610ff067816 */ /* 0x000fe40000000006 */
[----:B0-----:R-:W-:-:S04]  /*29470*/  @P1 LOP3.LUT R5, R5, R4, RZ, 0x3c, !PT ;  /* 0x0000000405051212 */ /* 0x001fc800078e3cff */
[----:B------:R-:W-:-:S04]  /*29480*/  @P1 LOP3.LUT R4, R5, R4, RZ, 0x3c, !PT ;  /* 0x0000000405041212 */ /* 0x000fc800078e3cff */
[----:B------:R-:W-:-:S05]  /*29490*/  @P1 LOP3.LUT R5, R5, R4, RZ, 0x3c, !PT ;  /* 0x0000000405051212 */ /* 0x000fca00078e3cff */
[----:B------:R-:W3:Y:S04]  /*294a0*/  @P1 LDG.E.U8 R6, desc[UR34][R4.64] ;  /* 0x0000002204061981 */ /* 0x000ee8000c1e1100 */
[----:B--2---:R0:W-:Y:S04]  /*294b0*/  STL [R1+0x8], R0 ;  /* 0x0000080001007387 */ /* 0x0041e80000100800 */
[----:B0-----:R-:W2:Y:S04]  /*294c0*/  LDL R0, [R1+0x15b4] ;  /* 0x0015b40001007983 */ /* 0x001ea80000100800 */
[----:B---3--:R0:W-:Y:S04]  /*294d0*/  STL [R1+0x4], R6 ;  /* 0x0000040601007387 */ /* 0x0081e80000100800 */
[----:B0-----:R-:W3:Y:S04]  /*294e0*/  LDL.LU R6, [R1+0x3b9c] ;  /* 0x003b9c0001067983 */ /* 0x001ee80000300800 */
[----:B------:R-:W2:Y:S04]  /*294f0*/  LDL R4, [R1+0x15c8] ;  /* 0x0015c80001047983 */ /* 0x000ea80000100800 */
[----:B------:R-:W2:Y:S01]  /*29500*/  LDL R5, [R1+0x15cc] ;  /* 0x0015cc0001057983 */ /* 0x000ea20000100800 */
[----:B------:R-:W-:-:S02]  /*29510*/  PRMT R3, RZ, 0x7610, R3 ;  /* 0x00007610ff037816 */ /* 0x000fc40000000003 */
[----:B--2---:R-:W-:-:S04]  /*29520*/  @P1 LOP3.LUT R5, R5, R4, RZ, 0x3c, !PT ;  /* 0x0000000405051212 */ /* 0x004fc800078e3cff */
[----:B------:R-:W-:-:S04]  /*29530*/  @P1 LOP3.LUT R4, R5, R4, RZ, 0x3c, !PT ;  /* 0x0000000405041212 */ /* 0x000fc800078e3cff */
[----:B------:R-:W-:-:S05]  /*29540*/  @P1 LOP3.LUT R5, R5, R4, RZ, 0x3c, !PT ;  /* 0x0000000405051212 */ /* 0x000fca00078e3cff */
[----:B------:R-:W2:Y:S04]  /*29550*/  @P1 LDG.E.U8 R3, desc[UR34][R4.64] ;  /* 0x0000002204031981 */ /* 0x000ea8000c1e1100 */
[----:B--2---:R0:W-:Y:S04]  /*29560*/  STL [R1], R3 ;  /* 0x0000000301007387 */ /* 0x0041e80000100800 */
        /* <DEDUP_REMOVED lines=8> */
[----:B------:R-:W3:Y:S04]  /*295f0*/  LDL R4, [R1+0x15b8] ;  /* 0x0015b80001047983 */ /* 0x000ee80000100800 */
[----:B------:R-:W3:Y:S01]  /*29600*/  LDL R5, [R1+0x15bc] ;  /* 0x0015bc0001057983 */ /* 0x000ee20000100800 */
[----:B------:R-:W-:Y:S02]  /*29610*/  ISETP.GT.AND P0, PT, R2, 0x12, PT ;  /* 0x000000120200780c */ /* 0x000fe40003f04270 */
[----:B------:R-:W-:Y:S01]  /*29620*/  PRMT R60, RZ, 0x7610, R60 ;  /* 0x00007610ff3c7816 */ /* 0x000fe2000000003c */
[----:B--2---:R0:W-:Y:S04]  /*29630*/  STL [R1+0x3b8c], R61 ;  /* 0x003b8c3d01007387 */ /* 0x0041e80000100800 */
[----:B0-----:R-:W2:Y:S06]  /*29640*/  LDL R61, [R1+0x15b0] ;  /* 0x0015b000013d7983 */ /* 0x001eac0000100800 */
[----:B---3--:R-:W-:-:S04]  /*29650*/  @P0 LOP3.LUT R5, R5, R4, RZ, 0x3c, !PT ;  /* 0x0000000405050212 */ /* 0x008fc800078e3cff */
[----:B------:R-:W-:-:S04]  /*29660*/  @P0 LOP3.LUT R4, R5, R4, RZ, 0x3c, !PT ;  /* 0x0000000405040212 */ /* 0x000fc800078e3cff */
[----:B------:R-:W-:-:S05]  /*29670*/  @P0 LOP3.LUT R5, R5, R4, RZ, 0x3c, !PT ;  /* 0x0000000405050212 */ /* 0x000fca00078e3cff */
[----:B------:R0:W3:Y:S01]  /*29680*/  @P0 LDG.E.U8 R60, desc[UR34][R4.64] ;  /* 0x00000022043c0981 */ /* 0x0000e2000c1e1100 */
[----:B----4-:R-:W-:Y:S01]  /*29690*/  PRMT R59, RZ, 0x7610, R59 ;  /* 0x00007610ff3b7816 */ /* 0x010fe2000000003b */
[----:B0-----:R-:W-:Y:S02]  /*296a0*/  @P0 IMAD.MOV.U32 R4, RZ, RZ, R0 ;  /* 0x000000ffff040224 */ /* 0x001fe400078e0000 */
[----:B--2---:R-:W-:-:S05]  /*296b0*/  @P0 IMAD.MOV.U32 R5, RZ, RZ, R61 ;  /* 0x000000ffff050224 */ /* 0x004fca00078e003d */
[----:B------:R-:W2:Y:S04]  /*296c0*/  @P0 LDG.E.U8 R59, desc[UR34][R4.64] ;  /* 0x00000022043b0981 */ /* 0x000ea8000c1e1100 */
[----:B---3--:R0:W-:Y:S04]  /*296d0*/  STL [R1+0x3b88], R60 ;  /* 0x003b883c01007387 */ /* 0x0081e80000100800 */
[----:B------:R-:W3:Y:S01]  /*296e0*/  LDL R5, [R1+0x15a8] ;  /* 0x0015a80001057983 */ /* 0x000ee20000100800 */
[----:B------:R-:W-:-:S03]  /*296f0*/  PRMT R58, RZ, 0x7610, R58 ;  /* 0x00007610ff3a7816 */ /* 0x000fc6000000003a */
[----:B------:R-:W4:Y:S04]  /*29700*/  LDL R61, [R1+0x1590] ;  /* 0x00159000013d7983 */ /* 0x000f280000100800 */
[----:B0-----:R-:W3:Y:S04]  /*29710*/  LDL R60, [R1+0x15ac] ;  /* 0x0015ac00013c7983 */ /* 0x001ee80000100800 */
[----:B------:R-:W4:Y:S04]  /*29720*/  LDL R0, [R1+0x1594] ;  /* 0x0015940001007983 */ /* 0x000f280000100800 */
[----:B--2---:R0:W-:Y:S01]  /*29730*/  STL [R1+0x3b90], R59 ;  /* 0x003b903b01007387 */ /* 0x0041e20000100800 */
[----:B------:R-:W-:-:S03]  /*29740*/  PRMT R57, RZ, 0x7610, R57 ;  /* 0x00007610ff397816 */ /* 0x000fc60000000039 */
[----:B0-----:R-:W2:Y:S01]  /*29750*/  LDL R59, [R1+0x158c] ;  /* 0x00158c00013b7983 */ /* 0x001ea20000100800 */
[----:B---3--:R-:W-:-:S03]  /*29760*/  @P0 IMAD.MOV.U32 R4, RZ, RZ, R60 ;  /* 0x000000ffff040224 */ /* 0x008fc600078e003c */
[----:B------:R-:W3:Y:S04]  /*29770*/  LDL R60, [R1+0x1588] ;  /* 0x00158800013c7983 */ /* 0x000ee80000100800 */
[----:B------:R-:W2:Y:S04]  /*29780*/  @P0 LDG.E.U8 R58, desc[UR34][R4.64] ;  /* 0x00000022043a0981 */ /* 0x000ea8000c1e1100 */
[----:B------:R-:W3:Y:S04]  /*29790*/  LDL R4, [R1+0x15a0] ;  /* 0x0015a00001047983 */ /* 0x000ee80000100800 */
[----:B------:R-:W3:Y:S04]  /*297a0*/  LDL R5, [R1+0x15a4] ;  /* 0x0015a40001057983 */ /* 0x000ee80000100800 */
[----:B--2---:R0:W-:Y:S04]  /*297b0*/  STL [R1+0x3b94], R58 ;  /* 0x003b943a01007387 */ /* 0x0041e80000100800 */
[----:B0-----:R-:W2:Y:S01]  /*297c0*/  LDL R58, [R1+0x159c] ;  /* 0x00159c00013a7983 */ /* 0x001ea20000100800 */
[----:B---3--:R-:W-:-:S04]  /*297d0*/  @P0 LOP3.LUT R5, R5, R4, RZ, 0x3c, !PT ;  /* 0x0000000405050212 */ /* 0x008fc800078e3cff */
[----:B------:R-:W-:-:S04]  /*297e0*/  @P0 LOP3.LUT R4, R5, R4, RZ, 0x3c, !PT ;  /* 0x0000000405040212 */ /* 0x000fc800078e3cff */
[----:B------:R-:W-:-:S05]  /*297f0*/  @P0 LOP3.LUT R5, R5, R4, RZ, 0x3c, !PT ;  /* 0x0000000405050212 */ /* 0x000fca00078e3cff */
[----:B------:R2:W3:Y:S04]  /*29800*/  @P0 LDG.E.U8 R57, desc[UR34][R4.64] ;  /* 0x0000002204390981 */ /* 0x0004e8000c1e1100 */
[----:B------:R-:W3:Y:S01]  /*29810*/  LDL R5, [R1+0x1598] ;  /* 0x0015980001057983 */ /* 0x000ee20000100800 */
[----:B------:R-:W-:Y:S02]  /*29820*/  ISETP.GT.AND P1, PT, R2, 0x13, PT ;  /* 0x000000130200780c */ /* 0x000fe40003f24270 */
[----:B------:R-:W-:Y:S02]  /*29830*/  PRMT R56, RZ, 0x7610, R56 ;  /* 0x00007610ff387816 */ /* 0x000fe40000000038 */
[----:B------:R-:W-:-:S09]  /*29840*/  PRMT R55, RZ, 0x7610, R55 ;  /* 0x00007610ff377816 */ /* 0x000fd20000000037 */
[----:B--2---:R-:W-:-:S05]  /*29850*/  @P1 IMAD.MOV.U32 R4, RZ, RZ, R58 ;  /* 0x000000ffff041224 */ /* 0x004fca00078e003a */
[----:B---3--:R4:W2:Y:S02]  /*29860*/  @P1 LDG.E.U8 R56, desc[UR34][R4.64] ;  /* 0x0000002204381981 */ /* 0x0088a4000c1e1100 */
[----:B----4-:R-:W-:Y:S02]  /*29870*/  @P1 IMAD.MOV.U32 R4, RZ, RZ, R0 ;  /* 0x000000ffff041224 */ /* 0x010fe400078e0000 */
[----:B------:R-:W-:-:S05]  /*29880*/  @P1 IMAD.MOV.U32 R5, RZ, RZ, R61 ;  /* 0x000000ffff051224 */ /* 0x000fca00078e003d */
[----:B------:R0:W3:Y:S01]  /*29890*/  @P1 LDG.E.U8 R55, desc[UR34][R4.64] ;  /* 0x0000002204371981 */ /* 0x0000e2000c1e1100 */
[----:B------:R-:W-:Y:S01]  /*298a0*/  PRMT R54, RZ, 0x7610, R54 ;  /* 0x00007610ff367816 */ /* 0x000fe20000000036 */
[----:B0-----:R-:W-:Y:S02]  /*298b0*/  @P1 IMAD.MOV.U32 R4, RZ, RZ, R59 ;  /* 0x000000ffff041224 */ /* 0x001fe400078e003b */
[----:B------:R-:W-:-:S05]  /*298c0*/  @P1 IMAD.MOV.U32 R5, RZ, RZ, R60 ;  /* 0x000000ffff051224 */ /* 0x000fca00078e003c */
[----:B------:R0:W4:Y:S04]  /*298d0*/  @P1 LDG.E.U8 R54, desc[UR34][R4.64] ;  /* 0x0000002204361981 */ /* 0x000128000c1e1100 */
[----:B--2---:R1:W-:Y:S04]  /*298e0*/  STL [R1+0x3b48], R56 ;  /* 0x003b483801007387 */ /* 0x0043e80000100800 */
[----:B------:R-:W2:Y:S04]  /*298f0*/  LDL R0, [R1+0x157c] ;  /* 0x00157c0001007983 */ /* 0x000ea80000100800 */
[----:B-1----:R-:W0:Y:S04]  /*29900*/  LDL R56, [R1+0x1584] ;  /* 0x0015840001387983 */ /* 0x002e280000100800 */
[----:B---3--:R1:W-:Y:S04]  /*29910*/  STL [R1+0x3b4c], R55 ;  /* 0x003b4c3701007387 */ /* 0x0083e80000100800 */
[----:B------:R-:W3:Y:S01]  /*29920*/  LDL R5, [R1+0x1580] ;  /* 0x0015800001057983 */ /* 0x000ee20000100800 */
[----:B------:R-:W-:-:S03]  /*29930*/  PRMT R53, RZ, 0x7610, R53 ;  /* 0x00007610ff357816 */ /* 0x000fc60000000035 */
[----:B------:R-:W2:Y:S04]  /*29940*/  LDL R61, [R1+0x1570] ;  /* 0x00157000013d7983 */ /* 0x000ea80000100800 */
[----:B-1----:R-:W2:Y:S04]  /*29950*/  LDL R55, [R1+0x1578] ;  /* 0x0015780001377983 */ /* 0x002ea80000100800 */
[----:B------:R-:W2:Y:S04]  /*29960*/  LDL R60, [R1+0x1574] ;  /* 0x00157400013c7983 */ /* 0x000ea80000100800 */
[----:B------:R-:W2:Y:S04]  /*29970*/  LDL R59, [R1+0x1568] ;  /* 0x00156800013b7983 */ /* 0x000ea80000100800 */
[----:B------:R-:W2:Y:S01]  /*29980*/  LDL R58, [R1+0x156c] ;  /* 0x00156c00013a7983 */ /* 0x000ea20000100800 */
[----:B0-----:R-:W-:-:S05]  /*29990*/  @P1 IMAD.MOV.U32 R4, RZ, RZ, R56 ;  /* 0x000000ffff041224 */ /* 0x001fca00078e0038 */
[----:B---3--:R2:W3:Y:S01]  /*299a0*/  @P1 LDG.E.U8 R53, desc[UR34][R4.64] ;  /* 0x0000002204351981 */ /* 0x0084e2000c1e1100 */
[----:B------:R-:W-:-:S03]  /*299b0*/  ISETP.GT.AND P0, PT, R2, 0x14, PT ;  /* 0x000000140200780c */ /* 0x000fc60003f04270 */
[----:B----4-:R0:W-:Y:S04]  /*299c0*/  STL [R1+0x3b50], R54 ;  /* 0x003b503601007387 */ /* 0x0101e80000100800 */
[----:B------:R-:W4:Y:S04]  /*299d0*/  LDL R56, [R1+0x1560] ;  /* 0x0015600001387983 */ /* 0x000f280000100800 */
[----:B0-----:R-:W4:Y:S02]  /*299e0*/  LDL R54, [R1+0x1564] ;  /* 0x0015640001367983 */ /* 0x001f240000100800 */
[----:B--2---:R-:W-:-:S02]  /*299f0*/  @P0 IMAD.MOV.U32 R4, RZ, RZ, R0 ;  /* 0x000000ffff040224 */ /* 0x004fc400078e0000 */
[----:B------:R-:W-:Y:S01]  /*29a00*/  @P0 IMAD.MOV.U32 R5, RZ, RZ, R55 ;  /* 0x000000ffff050224 */ /* 0x000fe200078e0037 */
[----:B------:R-:W-:Y:S02]  /*29a10*/  PRMT R52, RZ, 0x7610, R52 ;  /* 0x00007610ff347816 */ /* 0x000fe40000000034 */
[----:B------:R-:W-:-:S04]  /*29a20*/  PRMT R51, RZ, 0x7610, R51 ;  /* 0x00007610ff337816 */ /* 0x000fc80000000033 */
[----:B------:R0:W2:Y:S04]  /*29a30*/  @P0 LDG.E.U8 R52, desc[UR34][R4.64] ;  /* 0x0000002204340981 */ /* 0x0000a8000c1e1100 */
[----:B---3--:R1:W-:Y:S04]  /*29a40*/  STL [R1+0x3b54], R53 ;  /* 0x003b543501007387 */ /* 0x0083e80000100800 */
[----:B------:R-:W3:Y:S04]  /*29a50*/  LDL R55, [R1+0x1558] ;  /* 0x0015580001377983 */ /* 0x000ee80000100800 */
[----:B------:R-:W2:Y:S01]  /*29a60*/  LDL R0, [R1+0x155c] ;  /* 0x00155c0001007983 */ /* 0x000ea20000100800 */
[----:B0-----:R-:W-:-:S02]  /*29a70*/  @P0 IMAD.MOV.U32 R4, RZ, RZ, R60 ;  /* 0x000000ffff040224 */ /* 0x001fc400078e003c */
[----:B------:R-:W-:Y:S01]  /*29a80*/  @P0 IMAD.MOV.U32 R5, RZ, RZ, R61 ;  /* 0x000000ffff050224 */ /* 0x000fe200078e003d */
[----:B------:R-:W-:Y:S01]  /*29a90*/  PRMT R50, RZ, 0x7610, R50 ;  /* 0x00007610ff327816 */ /* 0x000fe20000000032 */
[----:B------:R-:W2:Y:S04]  /*29aa0*/  LDL R60, [R1+0x1550] ;  /* 0x00155000013c7983 */ /* 0x000ea80000100800 */
[----:B------:R0:W2:Y:S01]  /*29ab0*/  @P0 LDG.E.U8 R51, desc[UR34][R4.64] ;  /* 0x0000002204330981 */ /* 0x0000a2000c1e1100 */
[----:B------:R-:W-:-:S03]  /*29ac0*/  ISETP.GT.AND P1, PT, R2, 0x15, PT ;  /* 0x000000150200780c */ /* 0x000fc60003f24270 */
[----:B-1----:R-:W2:Y:S01]  /*29ad0*/  LDL R53, [R1+0x154c] ;  /* 0x00154c0001357983 */ /* 0x002ea20000100800 */
[----:B0-----:R-:W-:Y:S02]  /*29ae0*/  @P0 IMAD.MOV.U32 R4, RZ, RZ, R58 ;  /* 0x000000ffff040224 */ /* 0x001fe400078e003a */
[----:B------:R-:W-:Y:S01]  /*29af0*/  @P0 IMAD.MOV.U32 R5, RZ, RZ, R59 ;  /* 0x000000ffff050224 */ /* 0x000fe200078e003b */
[----:B------:R-:W-:Y:S01]  /*29b00*/  PRMT R49, RZ, 0x7610, R49 ;  /* 0x00007610ff317816 */ /* 0x000fe20000000031 */
[----:B------:R-:W2:Y:S04]  /*29b10*/  LDL R59, [R1+0x1554] ;  /* 0x00155400013b7983 */ /* 0x000ea80000100800 */
[----:B------:R4:W2:Y:S04]  /*29b20*/  @P0 LDG.E.U8 R50, desc[UR34][R4.64] ;  /* 0x0000002204320981 */ /* 0x0008a8000c1e1100 */
[----:B------:R-:W2:Y:S01]  /*29b30*/  LDL R58, [R1+0x1540] ;  /* 0x00154000013a7983 */ /* 0x000ea20000100800 */
[----:B----4-:R-:W-:-:S03]  /*29b40*/  @P0 IMAD.MOV.U32 R4, RZ, RZ, R54 ;  /* 0x000000ffff040224 */ /* 0x010fc600078e0036 */
[----:B------:R-:W4:Y:S01]  /*29b50*/  LDL R54, [R1+0x1548] ;  /* 0x0015480001367983 */ /* 0x000f220000100800 */
[----:B------:R-:W-:-:S03]  /*29b60*/  @P0 IMAD.MOV.U32 R5, RZ, RZ, R56 ;  /* 0x000000ffff050224 */ /* 0x000fc600078e0038 */
[----:B------:R-:W4:Y:S04]  /*29b70*/  LDL R56, [R1+0x1544] ;  /* 0x0015440001387983 */ /* 0x000f280000100800 */
[----:B------:R3:W4:Y:S02]  /*29b80*/  @P0 LDG.E.U8 R49, desc[UR34][R4.64] ;  /* 0x0000002204310981 */ /* 0x000724000c1e1100 */
[----:B---3--:R-:W-:Y:S02]  /*29b90*/  @P1 IMAD.MOV.U32 R5, RZ, RZ, R55 ;  /* 0x000000ffff051224 */ /* 0x008fe400078e0037 */
[----:B------:R-:W3:Y:S01]  /*29ba0*/  LDL R55, [R1+0x1538] ;  /* 0x0015380001377983 */ /* 0x000ee20000100800 */
[----:B--2---:R-:W-:-:S03]  /*29bb0*/  @P1 IMAD.MOV.U32 R4, RZ, RZ, R0 ;  /* 0x000000ffff041224 */ /* 0x004fc600078e0000 */
[----:B------:R-:W2:Y:S01]  /*29bc0*/  LDL R0, [R1+0x153c] ;  /* 0x00153c0001007983 */ /* 0x000ea20000100800 */
[----:B------:R-:W-:Y:S02]  /*29bd0*/  PRMT R48, RZ, 0x7610, R48 ;  /* 0x00007610ff307816 */ /* 0x000fe40000000030 */
[----:B------:R-:W-:-:S04]  /*29be0*/  PRMT R47, RZ, 0x7610, R47 ;  /* 0x00007610ff2f7816 */ /* 0x000fc8000000002f */
[----:B------:R0:W2:Y:S01]  /*29bf0*/  @P1 LDG.E.U8 R48, desc[UR34][R4.64] ;  /* 0x0000002204301981 */ /* 0x0000a2000c1e1100 */
[----:B------:R-:W-:Y:S02]  /*29c00*/  ISETP.GT.AND P0, PT, R2, 0x16, PT ;  /* 0x000000160200780c */ /* 0x000fe40003f04270 */
[----:B------:R-:W-:Y:S01]  /*29c10*/  PRMT R46, RZ, 0x7610, R46 ;  /* 0x00007610ff2e7816 */ /* 0x000fe2000000002e */
[----:B0-----:R-:W-:Y:S02]  /*29c20*/  @P1 IMAD.MOV.U32 R5, RZ, RZ, R60 ;  /* 0x000000ffff051224 */ /* 0x001fe400078e003c */
[----:B------:R-:W2:Y:S01]  /*29c30*/  LDL R60, [R1+0x14f8] ;  /* 0x0014f800013c7983 */ /* 0x000ea20000100800 */
[----:B------:R-:W-:-:S03]  /*29c40*/  @P1 IMAD.MOV.U32 R4, RZ, RZ, R59 ;  /* 0x000000ffff041224 */ /* 0x000fc600078e003b */
[----:B------:R-:W2:Y:S04]  /*29c50*/  LDL R59, [R1+0x14fc] ;  /* 0x0014fc00013b7983 */ /* 0x000ea80000100800 */
[----:B------:R0:W2:Y:S01]  /*29c60*/  @P1 LDG.E.U8 R47, desc[UR34][R4.64] ;  /* 0x00000022042f1981 */ /* 0x0000a2000c1e1100 */
[----:B------:R-:W-:Y:S01]  /*29c70*/  PRMT R45, RZ, 0x7610, R45 ;  /* 0x00007610ff2d7816 */ /* 0x000fe2000000002d */
[----:B0-----:R-:W-:Y:S02]  /*29c80*/  @P1 IMAD.MOV.U32 R4, RZ, RZ, R53 ;  /* 0x000000ffff041224 */ /* 0x001fe400078e0035 */
[----:B----4-:R-:W-:Y:S01]  /*29c90*/  @P1 IMAD.MOV.U32 R5, RZ, RZ, R54 ;  /* 0x000000ffff051224 */ /* 0x010fe200078e0036 */
[----:B------:R-:W4:Y:S04]  /*29ca0*/  LDL R53, [R1+0x14f4] ;  /* 0x0014f40001357983 */ /* 0x000f280000100800 */
[----:B------:R-:W4:Y:S04]  /*29cb0*/  LDL R54, [R1+0x14f0] ;  /* 0x0014f00001367983 */ /* 0x000f280000100800 */
[----:B------:R0:W4:Y:S02]  /*29cc0*/  @P1 LDG.E.U8 R46, desc[UR34][R4.64] ;  /* 0x00000022042e1981 */ /* 0x000124000c1e1100 */
[----:B0-----:R-:W-:-:S02]  /*29cd0*/  @P1 IMAD.MOV.U32 R4, RZ, RZ, R56 ;  /* 0x000000ffff041224 */ /* 0x001fc400078e0038 */
[----:B------:R-:W-:Y:S01]  /*29ce0*/  @P1 IMAD.MOV.U32 R5, RZ, RZ, R58 ;  /* 0x000000ffff051224 */ /* 0x000fe200078e003a */
[----:B------:R-:W4:Y:S04]  /*29cf0*/  LDL R56, [R1+0x14ec] ;  /* 0x0014ec0001387983 */ /* 0x000f280000100800 */
[----:B------:R-:W4:Y:S04]  /*29d00*/  LDL R58, [R1+0x14e8] ;  /* 0x0014e800013a7983 */ /* 0x000f280000100800 */
[----:B------:R3:W4:Y:S02]  /*29d10*/  @P1 LDG.E.U8 R45, desc[UR34][R4.64] ;  /* 0x00000022042d1981 */ /* 0x000724000c1e1100 */
[----:B---3--:R-:W-:-:S02]  /*29d20*/  @P0 IMAD.MOV.U32 R5, RZ, RZ, R55 ;  /* 0x000000ffff050224 */ /* 0x008fc400078e0037 */
[----:B------:R-:W3:Y:S01]  /*29d30*/  LDL R55, [R1+0x14e0] ;  /* 0x0014e00001377983 */ /* 0x000ee20000100800 */
[----:B--2---:R-:W-:-:S03]  /*29d40*/  @P0 IMAD.MOV.U32 R4, RZ, RZ, R0 ;  /* 0x000000ffff040224 */ /* 0x004fc600078e0000 */
[----:B------:R-:W2:Y:S01]  /*29d50*/  LDL R0, [R1+0x14e4] ;  /* 0x0014e40001007983 */ /* 0x000ea20000100800 */
[----:B------:R-:W-:Y:S02]  /*29d60*/  ISETP.GT.AND P2, PT, R2, 0x18, PT ;  /* 0x000000180200780c */ /* 0x000fe40003f44270 */
[----:B------:R-:W-:Y:S02]  /*29d70*/  PRMT R44, RZ, 0x7610, R44 ;  /* 0x00007610ff2c7816 */ /* 0x000fe4000000002c */
[----:B------:R-:W-:-:S04]  /*29d80*/  PRMT R43, RZ, 0x7610, R43 ;  /* 0x00007610ff2b7816 */ /* 0x000fc8000000002b */
[----:B------:R0:W2:Y:S01]  /*29d90*/  @P0 LDG.E.U8 R44, desc[UR34][R4.64] ;  /* 0x00000022042c0981 */ /* 0x0000a2000c1e1100 */
[----:B------:R-:W-:-:S04]  /*29da0*/  PRMT R42, RZ, 0x7610, R42 ;  /* 0x00007610ff2a7816 */ /* 0x000fc8000000002a */
[----:B0-----:R-:W-:Y:S02]  /*29db0*/  @P2 IMAD.MOV.U32 R5, RZ, RZ, R60 ;  /* 0x000000ffff052224 */ /* 0x001fe400078e003c */
[----:B------:R-:W-:Y:S01]  /*29dc0*/  @P2 IMAD.MOV.U32 R4, RZ, RZ, R59 ;  /* 0x000000ffff042224 */ /* 0x000fe200078e003b */
[----:B------:R-:W2:Y:S04]  /*29dd0*/  LDL R60, [R1+0x1478] ;  /* 0x00147800013c7983 */ /* 0x000ea80000100800 */
[----:B------:R-:W2:Y:S04]  /*29de0*/  LDL R59, [R1+0x147c] ;  /* 0x00147c00013b7983 */ /* 0x000ea80000100800 */
[----:B------:R4:W2:Y:S01]  /*29df0*/  @P2 LDG.E.U8 R43, desc[UR34][R4.64] ;  /* 0x00000022042b2981 */ /* 0x0008a2000c1e1100 */
[----:B------:R-:W-:Y:S01]  /*29e00*/  PRMT R41, RZ, 0x7610, R41 ;  /* 0x00007610ff297816 */ /* 0x000fe20000000029 */
[----:B----4-:R-:W-:-:S02]  /*29e10*/  @P2 IMAD.MOV.U32 R4, RZ, RZ, R53 ;  /* 0x000000ffff042224 */ /* 0x010fc400078e0035 */
[----:B------:R-:W-:Y:S01]  /*29e20*/  @P2 IMAD.MOV.U32 R5, RZ, RZ, R54 ;  /* 0x000000ffff052224 */ /* 0x000fe200078e0036 */
        /* <DEDUP_REMOVED lines=18> */
[----:B------:R-:W2:Y:S01]  /*29f50*/  LDL R60, [R1+0x1530] ;  /* 0x00153000013c7983 */ /* 0x000ea20000100800 */
[----:B------:R-:W-:-:S03]  /*29f60*/  @P3 IMAD.MOV.U32 R4, RZ, RZ, R59 ;  /* 0x000000ffff043224 */ /* 0x000fc600078e003b */
[----:B------:R-:W2:Y:S04]  /*29f70*/  LDL R59, [R1+0x1534] ;  /* 0x00153400013b7983 */ /* 0x000ea80000100800 */
[----:B------:R4:W2:Y:S01]  /*29f80*/  @P3 LDG.E.U8 R39, desc[UR34][R4.64] ;  /* 0x0000002204273981 */ /* 0x0008a2000c1e1100 */
[----:B------:R-:W-:Y:S01]  /*29f90*/  PRMT R37, RZ, 0x7610, R37 ;  /* 0x00007610ff257816 */ /* 0x000fe20000000025 */
[----:B----4-:R-:W-:Y:S02]  /*29fa0*/  @P3 IMAD.MOV.U32 R4, RZ, RZ, R53 ;  /* 0x000000ffff043224 */ /* 0x010fe400078e0035 */
[----:B------:R-:W4:Y:S01]  /*29fb0*/  LDL R53, [R1+0x152c] ;  /* 0x00152c0001357983 */ /* 0x000f220000100800 */
[----:B------:R-:W-:-:S03]  /*29fc0*/  @P3 IMAD.MOV.U32 R5, RZ, RZ, R54 ;  /* 0x000000ffff053224 */ /* 0x000fc600078e0036 */
[----:B------:R-:W4:Y:S04]  /*29fd0*/  LDL R54, [R1+0x1528] ;  /* 0x0015280001367983 */ /* 0x000f280000100800 */
[----:B------:R0:W4:Y:S02]  /*29fe0*/  @P3 LDG.E.U8 R38, desc[UR34][R4.64] ;  /* 0x0000002204263981 */ /* 0x000124000c1e1100 */
[----:B0-----:R-:W-:Y:S02]  /*29ff0*/  @P3 IMAD.MOV.U32 R4, RZ, RZ, R56 ;  /* 0x000000ffff043224 */ /* 0x001fe400078e0038 */
        /* <DEDUP_REMOVED lines=9> */
[----:B------:R-:W-:Y:S02]  /*2a090*/  ISETP.GT.AND P1, PT, R2, 0x19, PT ;  /* 0x000000190200780c */ /* 0x000fe40003f24270 */
[----:B------:R-:W-:Y:S02]  /*2a0a0*/  PRMT R35, RZ, 0x7610, R35 ;  /* 0x00007610ff237816 */ /* 0x000fe40000000023 */
[----:B------:R0:W2:Y:S01]  /*2a0b0*/  @P3 LDG.E.U8 R36, desc[UR34][R4.64] ;  /* 0x0000002204243981 */ /* 0x0000a2000c1e1100 */
[----:B------:R-:W-:Y:S01]  /*2a0c0*/  PRMT R34, RZ, 0x7610, R34 ;  /* 0x00007610ff227816 */ /* 0x000fe20000000022 */
        /* <DEDUP_REMOVED lines=50> */
[----:B0-----:R-:W-:Y:S01]  /*2a3f0*/  @P3 IMAD.MOV.U32 R5, RZ, RZ, R60 ;  /* 0x000000ffff053224 */ /* 0x001fe200078e003c */
[----:B------:R-:W-:Y:S01]  /*2a400*/  PRMT R25, RZ, 0x7610, R25 ;  /* 0x00007610ff197816 */ /* 0x000fe20000000019 */
[----:B------:R-:W2:Y:S01]  /*2a410*/  LDL R60, [R1+0x14b0] ;  /* 0x0014b000013c7983 */ /* 0x000ea20000100800 */
[----:B------:R-:W-:Y:S01]  /*2a420*/  @P3 IMAD.MOV.U32 R4, RZ, RZ, R59 ;  /* 0x000000ffff043224 */ /* 0x000fe200078e003b */
[----:B------:R-:W-:Y:S02]  /*2a430*/  PRMT R24, RZ, 0x7610, R24 ;  /* 0x00007610ff187816 */ /* 0x000fe40000000018 */
[----:B------:R-:W2:Y:S04]  /*2a440*/  LDL R59, [R1+0x14a0] ;  /* 0x0014a000013b7983 */ /* 0x000ea80000100800 */
[----:B------:R4:W2:Y:S02]  /*2a450*/  @P3 LDG.E.U8 R27, desc[UR34][R4.64] ;  /* 0x00000022041b3981 */ /* 0x0008a4000c1e1100 */
[----:B----4-:R-:W-:-:S02]  /*2a460*/  @P3 IMAD.MOV.U32 R4, RZ, RZ, R53 ;  /* 0x000000ffff043224 */ /* 0x010fc400078e0035 */
[----:B------:R-:W4:Y:S01]  /*2a470*/  LDL R53, [R1+0x14bc] ;  /* 0x0014bc0001357983 */ /* 0x000f220000100800 */
[----:B------:R-:W-:-:S03]  /*2a480*/  @P3 IMAD.MOV.U32 R5, RZ, RZ, R54 ;  /* 0x000000ffff053224 */ /* 0x000fc600078e0036 */
[----:B------:R-:W4:Y:S04]  /*2a490*/  LDL R54, [R1+0x14b8] ;  /* 0x0014b80001367983 */ /* 0x000f280000100800 */
[----:B------:R0:W4:Y:S02]  /*2a4a0*/  @P3 LDG.E.U8 R26, desc[UR34][R4.64] ;  /* 0x00000022041a3981 */ /* 0x000124000c1e1100 */
[----:B0-----:R-:W-:Y:S02]  /*2a4b0*/  @P0 IMAD.MOV.U32 R4, RZ, RZ, R56 ;  /* 0x000000ffff040224 */ /* 0x001fe400078e0038 */
[----:B------:R-:W4:Y:S01]  /*2a4c0*/  LDL R56, [R1+0x14b4] ;  /* 0x0014b40001387983 */ /* 0x000f220000100800 */
[----:B------:R-:W-:Y:S01]  /*2a4d0*/  @P0 IMAD.MOV.U32 R5, RZ, RZ, R58 ;  /* 0x000000ffff050224 */ /* 0x000fe200078e003a */
[----:B------:R-:W-:-:S02]  /*2a4e0*/  ISETP.GT.AND P2, PT, R2, 0x1a, PT ;  /* 0x0000001a0200780c */ /* 0x000fc40003f44270 */
[----:B------:R-:W4:Y:S04]  /*2a4f0*/  LDL R58, [R1+0x14a4] ;  /* 0x0014a400013a7983 */ /* 0x000f280000100800 */
[----:B------:R3:W4:Y:S02]  /*2a500*/  @P0 LDG.E.U8 R25, desc[UR34][R4.64] ;  /* 0x0000002204190981 */ /* 0x000724000c1e1100 */
[----:B---3--:R-:W-:Y:S02]  /*2a510*/  @P1 IMAD.MOV.U32 R5, RZ, RZ, R55 ;  /* 0x000000ffff051224 */ /* 0x008fe400078e0037 */
[----:B------:R-:W3:Y:S01]  /*2a520*/  LDL R55, [R1+0x14a8] ;  /* 0x0014a80001377983 */ /* 0x000ee20000100800 */
[----:B--2---:R-:W-:-:S03]  /*2a530*/  @P1 IMAD.MOV.U32 R4, RZ, RZ, R0 ;  /* 0x000000ffff041224 */ /* 0x004fc600078e0000 */
[----:B------:R-:W2:Y:S04]  /*2a540*/  LDL R0, [R1+0x14ac] ;  /* 0x0014ac0001007983 */ /* 0x000ea80000100800 */
[----:B------:R4:W2:Y:S02]  /*2a550*/  @P1 LDG.E.U8 R24, desc[UR34][R4.64] ;  /* 0x0000002204181981 */ /* 0x0008a4000c1e1100 */
[----:B----4-:R-:W-:Y:S02]  /*2a560*/  @P2 IMAD.MOV.U32 R4, RZ, RZ, R53 ;  /* 0x000000ffff042224 */ /* 0x010fe400078e0035 */
[----:B------:R-:W-:Y:S01]  /*2a570*/  @P2 IMAD.MOV.U32 R5, RZ, RZ, R54 ;  /* 0x000000ffff052224 */ /* 0x000fe200078e0036 */
[----:B--2---:R0:W-:Y:S04]  /*2a580*/  STL [R1+0x3b58], R24 ;  /* 0x003b581801007387 */ /* 0x0041e80000100800 */
[----:B------:R-:W2:Y:S04]  /*2a590*/  LDL R54, [R1+0x1438] ;  /* 0x0014380001367983 */ /* 0x000ea80000100800 */
[----:B------:R-:W4:Y:S01]  /*2a5a0*/  LDL R53, [R1+0x143c] ;  /* 0x00143c0001357983 */ /* 0x000f220000100800 */
[----:B------:R-:W-:-:S02]  /*2a5b0*/  PRMT R23, RZ, 0x7610, R23 ;  /* 0x00007610ff177816 */ /* 0x000fc40000000017 */
[----:B------:R-:W-:Y:S01]  /*2a5c0*/  PRMT R22, RZ, 0x7610, R22 ;  /* 0x00007610ff167816 */ /* 0x000fe20000000016 */
[----:B0-----:R-:W4:Y:S04]  /*2a5d0*/  LDL R24, [R1+0x1434] ;  /* 0x0014340001187983 */ /* 0x001f280000100800 */
[----:B------:R0:W4:Y:S01]  /*2a5e0*/  @P2 LDG.E.U8 R23, desc[UR34][R4.64] ;  /* 0x0000002204172981 */ /* 0x000122000c1e1100 */
[----:B------:R-:W-:Y:S02]  /*2a5f0*/  ISETP.GT.AND P3, PT, R2, 0x1e, PT ;  /* 0x0000001e0200780c */ /* 0x000fe40003f64270 */
[----:B------:R-:W-:Y:S01]  /*2a600*/  PRMT R21, RZ, 0x7610, R21 ;  /* 0x00007610ff157816 */ /* 0x000fe20000000015 */
[----:B0-----:R-:W-:Y:S02]  /*2a610*/  @P2 IMAD.MOV.U32 R4, RZ, RZ, R56 ;  /* 0x000000ffff042224 */ /* 0x001fe400078e0038 */
[----:B------:R-:W-:Y:S01]  /*2a620*/  @P2 IMAD.MOV.U32 R5, RZ, RZ, R60 ;  /* 0x000000ffff052224 */ /* 0x000fe200078e003c */
[----:B------:R-:W4:Y:S04]  /*2a630*/  LDL R56, [R1+0x1430] ;  /* 0x0014300001387983 */ /* 0x000f280000100800 */
[----:B------:R0:W4:Y:S01]  /*2a640*/  @P2 LDG.E.U8 R22, desc[UR34][R4.64] ;  /* 0x0000002204162981 */ /* 0x000122000c1e1100 */
[----:B------:R-:W-:Y:S01]  /*2a650*/  PRMT R20, RZ, 0x7610, R20 ;  /* 0x00007610ff147816 */ /* 0x000fe20000000014 */
[----:B0-----:R-:W-:-:S02]  /*2a660*/  @P2 IMAD.MOV.U32 R4, RZ, RZ, R0 ;  /* 0x000000ffff042224 */ /* 0x001fc400078e0000 */
[----:B---3--:R-:W-:Y:S01]  /*2a670*/  @P2 IMAD.MOV.U32 R5, RZ, RZ, R55 ;  /* 0x000000ffff052224 */ /* 0x008fe200078e0037 */
[----:B------:R-:W3:Y:S04]  /*2a680*/  LDL R0, [R1+0x142c] ;  /* 0x00142c0001007983 */ /* 0x000ee80000100800 */
[----:B------:R-:W3:Y:S04]  /*2a690*/  LDL R55, [R1+0x1428] ;  /* 0x0014280001377983 */ /* 0x000ee80000100800 */
[----:B------:R0:W3:Y:S02]  /*2a6a0*/  @P2 LDG.E.U8 R21, desc[UR34][R4.64] ;  /* 0x0000002204152981 */ /* 0x0000e4000c1e1100 */
[----:B0-----:R-:W-:-:S02]  /*2a6b0*/  @P2 IMAD.MOV.U32 R4, RZ, RZ, R58 ;  /* 0x000000ffff042224 */ /* 0x001fc400078e003a */
[----:B------:R-:W-:Y:S01]  /*2a6c0*/  @P2 IMAD.MOV.U32 R5, RZ, RZ, R59 ;  /* 0x000000ffff052224 */ /* 0x000fe200078e003b */
[----:B------:R-:W3:Y:S04]  /*2a6d0*/  LDL R58, [R1+0x1424] ;  /* 0x00142400013a7983 */ /* 0x000ee80000100800 */
[----:B------:R-:W3:Y:S04]  /*2a6e0*/  LDL R59, [R1+0x1420] ;  /* 0x00142000013b7983 */ /* 0x000ee80000100800 */
[----:B------:R2:W3:Y:S02]  /*2a6f0*/  @P2 LDG.E.U8 R20, desc[UR34][R4.64] ;  /* 0x0000002204142981 */ /* 0x0004e4000c1e1100 */
[----:B--2---:R-:W-:-:S02]  /*2a700*/  @P3 IMAD.MOV.U32 R5, RZ, RZ, R54 ;  /* 0x000000ffff053224 */ /* 0x004fc400078e0036 */
[----:B------:R-:W2:Y:S01]  /*2a710*/  LDL R54, [R1+0x1510] ;  /* 0x0015100001367983 */ /* 0x000ea20000100800 */
[----:B----4-:R-:W-:-:S03]  /*2a720*/  @P3 IMAD.MOV.U32 R4, RZ, RZ, R53 ;  /* 0x000000ffff043224 */ /* 0x010fc600078e0035 */
[----:B------:R-:W4:Y:S01]  /*2a730*/  LDL R53, [R1+0x1514] ;  /* 0x0015140001357983 */ /* 0x000f220000100800 */
[----:B------:R-:W-:Y:S02]  /*2a740*/  PRMT R19, RZ, 0x7610, R19 ;  /* 0x00007610ff137816 */ /* 0x000fe40000000013 */
[----:B------:R-:W-:-:S04]  /*2a750*/  PRMT R18, RZ, 0x7610, R18 ;  /* 0x00007610ff127816 */ /* 0x000fc80000000012 */
[----:B------:R0:W4:Y:S01]  /*2a760*/  @P3 LDG.E.U8 R19, desc[UR34][R4.64] ;  /* 0x0000002204133981 */ /* 0x000122000c1e1100 */
[----:B------:R-:W-:Y:S01]  /*2a770*/  PRMT R17, RZ, 0x7610, R17 ;  /* 0x00007610ff117816 */ /* 0x000fe20000000011 */
[----:B0-----:R-:W-:Y:S02]  /*2a780*/  @P3 IMAD.MOV.U32 R4, RZ, RZ, R24 ;  /* 0x000000ffff043224 */ /* 0x001fe400078e0018 */
[----:B------:R-:W-:Y:S01]  /*2a790*/  @P3 IMAD.MOV.U32 R5, RZ, RZ, R56 ;  /* 0x000000ffff053224 */ /* 0x000fe200078e0038 */
[----:B------:R-:W-:Y:S01]  /*2a7a0*/  PRMT R16, RZ, 0x7610, R16 ;  /* 0x00007610ff107816 */ /* 0x000fe20000000010 */
[----:B------:R-:W4:Y:S04]  /*2a7b0*/  LDL R56, [R1+0x1508] ;  /* 0x0015080001387983 */ /* 0x000f280000100800 */
[----:B------:R3:W4:Y:S01]  /*2a7c0*/  @P3 LDG.E.U8 R18, desc[UR34][R4.64] ;  /* 0x0000002204123981 */ /* 0x000722000c1e1100 */
[----:B------:R-:W-:-:S03]  /*2a7d0*/  PRMT R15, RZ, 0x7610, R15 ;  /* 0x00007610ff0f7816 */ /* 0x000fc6000000000f */
[----:B------:R-:W4:Y:S01]  /*2a7e0*/  LDL R24, [R1+0x150c] ;  /* 0x00150c0001187983 */ /* 0x000f220000100800 */
[----:B---3--:R-:W-:-:S03]  /*2a7f0*/  @P3 IMAD.MOV.U32 R4, RZ, RZ, R0 ;  /* 0x000000ffff043224 */ /* 0x008fc600078e0000 */
[----:B------:R-:W3:Y:S01]  /*2a800*/  LDL R0, [R1+0x1504] ;  /* 0x0015040001007983 */ /* 0x000ee20000100800 */
[----:B------:R-:W-:-:S03]  /*2a810*/  @P3 IMAD.MOV.U32 R5, RZ, RZ, R55 ;  /* 0x000000ffff053224 */ /* 0x000fc600078e0037 */
[----:B------:R-:W3:Y:S04]  /*2a820*/  LDL R55, [R1+0x1500] ;  /* 0x0015000001377983 */ /* 0x000ee80000100800 */
[----:B------:R0:W3:Y:S02]  /*2a830*/  @P3 LDG.E.U8 R17, desc[UR34][R4.64] ;  /* 0x0000002204113981 */ /* 0x0000e4000c1e1100 */
[----:B0-----:R-:W-:Y:S02]  /*2a840*/  @P3 IMAD.MOV.U32 R4, RZ, RZ, R58 ;  /* 0x000000ffff043224 */ /* 0x001fe400078e003a */
[----:B------:R-:W-:-:S05]  /*2a850*/  @P3 IMAD.MOV.U32 R5, RZ, RZ, R59 ;  /* 0x000000ffff053224 */ /* 0x000fca00078e003b */
[----:B------:R2:W3:Y:S02]  /*2a860*/  @P3 LDG.E.U8 R16, desc[UR34][R4.64] ;  /* 0x0000002204103981 */ /* 0x0004e4000c1e1100 */
[----:B--2---:R-:W-:Y:S02]  /*2a870*/  @P1 IMAD.MOV.U32 R5, RZ, RZ, R54 ;  /* 0x000000ffff051224 */ /* 0x004fe400078e0036 */
[----:B------:R-:W2:Y:S01]  /*2a880*/  LDL R54, [R1+0x1498] ;  /* 0x0014980001367983 */ /* 0x000ea20000100800 */
[----:B----4-:R-:W-:-:S03]  /*2a890*/  @P1 IMAD.MOV.U32 R4, RZ, RZ, R53 ;  /* 0x000000ffff041224 */ /* 0x010fc600078e0035 */
[----:B------:R-:W4:Y:S04]  /*2a8a0*/  LDL R53, [R1+0x149c] ;  /* 0x00149c0001357983 */ /* 0x000f280000100800 */
[----:B------:R0:W2:Y:S01]  /*2a8b0*/  @P1 LDG.E.U8 R15, desc[UR34][R4.64] ;  /* 0x00000022040f1981 */ /* 0x0000a2000c1e1100 */
[----:B------:R-:W-:Y:S01]  /*2a8c0*/  PRMT R14, RZ, 0x7610, R14 ;  /* 0x00007610ff0e7816 */ /* 0x000fe2000000000e */
[----:B0-----:R-:W-:Y:S02]  /*2a8d0*/  @P1 IMAD.MOV.U32 R5, RZ, RZ, R56 ;  /* 0x000000ffff051224 */ /* 0x001fe400078e0038 */
[----:B------:R-:W-:-:S05]  /*2a8e0*/  @P1 IMAD.MOV.U32 R4, RZ, RZ, R24 ;  /* 0x000000ffff041224 */ /* 0x000fca00078e0018 */
[----:B------:R3:W4:Y:S04]  /*2a8f0*/  @P1 LDG.E.U8 R14, desc[UR34][R4.64] ;  /* 0x00000022040e1981 */ /* 0x000728000c1e1100 */
[----:B--2---:R0:W-:Y:S04]  /*2a900*/  STL [R1+0x3b5c], R15 ;  /* 0x003b5c0f01007387 */ /* 0x0041e80000100800 */
[----:B------:R-:W2:Y:S04]  /*2a910*/  LDL R24, [R1+0x1490] ;  /* 0x0014900001187983 */ /* 0x000ea80000100800 */
[----:B0-----:R-:W2:Y:S01]  /*2a920*/  LDL R15, [R1+0x1494] ;  /* 0x00149400010f7983 */ /* 0x001ea20000100800 */
[----:B------:R-:W-:Y:S01]  /*2a930*/  ISETP.GT.AND P0, PT, R2, 0x1b, PT ;  /* 0x0000001b0200780c */ /* 0x000fe20003f04270 */
[----:B---3--:R-:W-:Y:S01]  /*2a940*/  @P1 IMAD.MOV.U32 R4, RZ, RZ, R0 ;  /* 0x000000ffff041224 */ /* 0x008fe200078e0000 */
[----:B------:R-:W-:Y:S01]  /*2a950*/  PRMT R13, RZ, 0x7610, R13 ;  /* 0x00007610ff0d7816 */ /* 0x000fe2000000000d */
[----:B------:R-:W-:Y:S01]  /*2a960*/  @P1 IMAD.MOV.U32 R5, RZ, RZ, R55 ;  /* 0x000000ffff051224 */ /* 0x000fe200078e0037 */
[----:B------:R-:W-:-:S04]  /*2a970*/  PRMT R12, RZ, 0x7610, R12 ;  /* 0x00007610ff0c7816 */ /* 0x000fc8000000000c */
[----:B------:R4:W3:Y:S01]  /*2a980*/  @P1 LDG.E.U8 R13, desc[UR34][R4.64] ;  /* 0x00000022040d1981 */ /* 0x0008e2000c1e1100 */
[----:B------:R-:W-:-:S04]  /*2a990*/  PRMT R11, RZ, 0x7610, R11 ;  /* 0x00007610ff0b7816 */ /* 0x000fc8000000000b */
[----:B----4-:R-:W-:Y:S02]  /*2a9a0*/  @P0 IMAD.MOV.U32 R4, RZ, RZ, R53 ;  /* 0x000000ffff040224 */ /* 0x010fe400078e0035 */
[----:B------:R-:W-:-:S05]  /*2a9b0*/  @P0 IMAD.MOV.U32 R5, RZ, RZ, R54 ;  /* 0x000000ffff050224 */ /* 0x000fca00078e0036 */
[----:B------:R2:W4:Y:S04]  /*2a9c0*/  @P0 LDG.E.U8 R12, desc[UR34][R4.64] ;  /* 0x00000022040c0981 */ /* 0x000528000c1e1100 */
[----:B------:R0:W-:Y:S04]  /*2a9d0*/  STL [R1+0x3b60], R14 ;  /* 0x003b600e01007387 */ /* 0x0001e80000100800 */
[----:B------:R-:W4:Y:S04]  /*2a9e0*/  LDL R0, [R1+0x148c] ;  /* 0x00148c0001007983 */ /* 0x000f280000100800 */
[----:B0-----:R-:W4:Y:S01]  /*2a9f0*/  LDL R14, [R1+0x1488] ;  /* 0x00148800010e7983 */ /* 0x001f220000100800 */
[----:B--2---:R-:W-:-:S02]  /*2aa00*/  @P0 IMAD.MOV.U32 R5, RZ, RZ, R24 ;  /* 0x000000ffff050224 */ /* 0x004fc400078e0018 */
[----:B------:R-:W-:-:S05]  /*2aa10*/  @P0 IMAD.MOV.U32 R4, RZ, RZ, R15 ;  /* 0x000000ffff040224 */ /* 0x000fca00078e000f */
[----:B------:R0:W2:Y:S04]  /*2aa20*/  @P0 LDG.E.U8 R11, desc[UR34][R4.64] ;  /* 0x00000022040b0981 */ /* 0x0000a8000c1e1100 */
[----:B---3--:R1:W-:Y:S04]  /*2aa30*/  STL [R1+0x3b64], R13 ;  /* 0x003b640d01007387 */ /* 0x0083e80000100800 */
[----:B------:R-:W3:Y:S04]  /*2aa40*/  LDL R55, [R1+0x1480] ;  /* 0x0014800001377983 */ /* 0x000ee80000100800 */
[----:B------:R-:W3:Y:S04]  /*2aa50*/  LDL R54, [R1+0x1484] ;  /* 0x0014840001367983 */ /* 0x000ee80000100800 */
[----:B----4-:R4:W-:Y:S04]  /*2aa60*/  STL [R1+0x3b68], R12 ;  /* 0x003b680c01007387 */ /* 0x0109e80000100800 */
[----:B------:R-:W3:Y:S04]  /*2aa70*/  LDL R53, [R1+0x1418] ;  /* 0x0014180001357983 */ /* 0x000ee80000100800 */
[----:B------:R-:W3:Y:S01]  /*2aa80*/  LDL R24, [R1+0x141c] ;  /* 0x00141c0001187983 */ /* 0x000ee20000100800 */
[----:B0-----:R-:W-:-:S02]  /*2aa90*/  @P0 IMAD.MOV.U32 R5, RZ, RZ, R14 ;  /* 0x000000ffff050224 */ /* 0x001fc400078e000e */
[----:B------:R-:W-:Y:S01]  /*2aaa0*/  @P0 IMAD.MOV.U32 R4, RZ, RZ, R0 ;  /* 0x000000ffff040224 */ /* 0x000fe200078e0000 */
[----:B--2---:R0:W-:Y:S04]  /*2aab0*/  STL [R1+0x3b6c], R11 ;  /* 0x003b6c0b01007387 */ /* 0x0041e80000100800 */
[----:B------:R-:W2:Y:S04]  /*2aac0*/  LDL R15, [R1+0x1410] ;  /* 0x00141000010f7983 */ /* 0x000ea80000100800 */
[----:B------:R-:W2:Y:S04]  /*2aad0*/  LDL R14, [R1+0x1414] ;  /* 0x00141400010e7983 */ /* 0x000ea80000100800 */
[----:B-1----:R-:W2:Y:S04]  /*2aae0*/  LDL R13, [R1+0x1408] ;  /* 0x00140800010d7983 */ /* 0x002ea80000100800 */
[----:B----4-:R-:W4:Y:S04]  /*2aaf0*/  LDL R12, [R1+0x140c] ;  /* 0x00140c00010c7983 */ /* 0x010f280000100800 */
[----:B0-----:R-:W4:Y:S04]  /*2ab00*/  LDL R11, [R1+0x1400] ;  /* 0x00140000010b7983 */ /* 0x001f280000100800 */
[----:B------:R-:W4:Y:S01]  /*2ab10*/  LDL R0, [R1+0x1404] ;  /* 0x0014040001007983 */ /* 0x000f220000100800 */
[----:B------:R-:W-:-:S02]  /*2ab20*/  ISETP.GT.AND P1, PT, R2, 0x1f, PT ;  /* 0x0000001f0200780c */ /* 0x000fc40003f24270 */
[----:B------:R-:W-:Y:S02]  /*2ab30*/  PRMT R10, RZ, 0x7610, R10 ;  /* 0x00007610ff0a7816 */ /* 0x000fe4000000000a */
[----:B------:R-:W-:-:S04]  /*2ab40*/  PRMT R9, RZ, 0x7610, R9 ;  /* 0x00007610ff097816 */ /* 0x000fc80000000009 */
[----:B------:R3:W4:Y:S01]  /*2ab50*/  @P0 LDG.E.U8 R10, desc[UR34][R4.64] ;  /* 0x00000022040a0981 */ /* 0x000722000c1e1100 */
[----:B------:R-:W-:Y:S01]  /*2ab60*/  PRMT R8, RZ, 0x7610, R8 ;  /* 0x00007610ff087816 */ /* 0x000fe20000000008 */
[----:B---3--:R-:W-:Y:S02]  /*2ab70*/  @P0 IMAD.MOV.U32 R4, RZ, RZ, R54 ;  /* 0x000000ffff040224 */ /* 0x008fe400078e0036 */
[----:B------:R-:W-:-:S05]  /*2ab80*/  @P0 IMAD.MOV.U32 R5, RZ, RZ, R55 ;  /* 0x000000ffff050224 */ /* 0x000fca00078e0037 */
[----:B------:R0:W3:Y:S01]  /*2ab90*/  @P0 LDG.E.U8 R9, desc[UR34][R4.64] ;  /* 0x0000002204090981 */ /* 0x0000e2000c1e1100 */
[----:B------:R-:W-:Y:S01]  /*2aba0*/  PRMT R7, RZ, 0x7610, R7 ;  /* 0x00007610ff077816 */ /* 0x000fe20000000007 */
[----:B0-----:R-:W-:Y:S02]  /*2abb0*/  @P1 IMAD.MOV.U32 R4, RZ, RZ, R24 ;  /* 0x000000ffff041224 */ /* 0x001fe400078e0018 */
[----:B------:R-:W-:-:S05]  /*2abc0*/  @P1 IMAD.MOV.U32 R5, RZ, RZ, R53 ;  /* 0x000000ffff051224 */ /* 0x000fca00078e0035 */
[----:B------:R2:W3:Y:S01]  /*2abd0*/  @P1 LDG.E.U8 R8, desc[UR34][R4.64] ;  /* 0x0000002204081981 */ /* 0x0004e2000c1e1100 */
[----:B------:R-:W-:Y:S02]  /*2abe0*/  PRMT R6, RZ, 0x7610, R6 ;  /* 0x00007610ff067816 */ /* 0x000fe40000000006 */
[----:B------:R-:W-:Y:S01]  /*2abf0*/  PRMT R3, RZ, 0x7610, R3 ;  /* 0x00007610ff037816 */ /* 0x000fe20000000003 */
[----:B--2---:R-:W-:Y:S02]  /*2ac00*/  @P1 IMAD.MOV.U32 R5, RZ, RZ, R15 ;  /* 0x000000ffff051224 */ /* 0x004fe400078e000f */
[----:B------:R-:W-:-:S05]  /*2ac10*/  @P1 IMAD.MOV.U32 R4, RZ, RZ, R14 ;  /* 0x000000ffff041224 */ /* 0x000fca00078e000e */
[----:B------:R4:W2:Y:S02]  /*2ac20*/  @P1 LDG.E.U8 R7, desc[UR34][R4.64] ;  /* 0x0000002204071981 */ /* 0x0008a4000c1e1100 */
[----:B----4-:R-:W-:Y:S02]  /*2ac30*/  @P1 IMAD.MOV.U32 R4, RZ, RZ, R12 ;  /* 0x000000ffff041224 */ /* 0x010fe400078e000c */
[----:B------:R-:W-:-:S05]  /*2ac40*/  @P1 IMAD.MOV.U32 R5, RZ, RZ, R13 ;  /* 0x000000ffff051224 */ /* 0x000fca00078e000d */
[----:B------:R0:W4:Y:S02]  /*2ac50*/  @P1 LDG.E.U8 R6, desc[UR34][R4.64] ;  /* 0x0000002204061981 */ /* 0x000124000c1e1100 */
[----:B0-----:R-:W-:Y:S02]  /*2ac60*/  @P1 IMAD.MOV.U32 R4, RZ, RZ, R0 ;  /* 0x000000ffff041224 */ /* 0x001fe400078e0000 */
[----:B------:R-:W-:-:S05]  /*2ac70*/  @P1 IMAD.MOV.U32 R5, RZ, RZ, R11 ;  /* 0x000000ffff051224 */ /* 0x000fca00078e000b */
[----:B------:R-:W4:Y:S04]  /*2ac80*/  @P1 LDG.E.U8 R3, desc[UR34][R4.64] ;  /* 0x0000002204031981 */ /* 0x000f28000c1e1100 */
[----:B------:R-:W-:Y:S04]  /*2ac90*/  STL [R1+0x3b70], R10 ;  /* 0x003b700a01007387 */ /* 0x000fe80000100800 */
[----:B---3--:R-:W-:Y:S04]  /*2aca0*/  STL [R1+0x3b74], R9 ;  /* 0x003b740901007387 */ /* 0x008fe80000100800 */
[----:B------:R-:W-:Y:S01]  /*2acb0*/  STL [R1+0x3b78], R8 ;  /* 0x003b780801007387 */ /* 0x000fe20000100800 */
[----:B------:R-:W0:Y:S02]  /*2acc0*/  S2R R60, SR_TID.X ;  /* 0x00000000003c7919 */ /* 0x000e240000002100 */
[----:B0-----:R-:W-:Y:S01]  /*2acd0*/  LOP3.LUT R0, R60, 0x1f, RZ, 0xc0, !PT ;  /* 0x0000001f3c007812 */ /* 0x001fe200078ec0ff */
[----:B------:R-:W-:Y:S03]  /*2ace0*/  BAR.SYNC.DEFER_BLOCKING 0x0 ;  /* 0x0000000000007b1d */ /* 0x000fe60000010000 */
[----:B------:R-:W-:-:S03]  /*2acf0*/  ISETP.GE.AND P0, PT, R0, R2, PT ;  /* 0x000000020000720c */ /* 0x000fc60003f06270 */
[----:B--2---:R-:W-:Y:S04]  /*2ad00*/  STL [R1+0x3b7c], R7 ;  /* 0x003b7c0701007387 */ /* 0x004fe80000100800 */
[----:B----4-:R0:W-:Y:S04]  /*2ad10*/  STL [R1+0x3b80], R6 ;  /* 0x003b800601007387 */ /* 0x0101e80000100800 */
[----:B------:R-:W2:Y:S04]  /*2ad20*/  LDL.LU R58, [R1+0x1a4] ;  /* 0x0001a400013a7983 */ /* 0x000ea80000300800 */
[----:B------:R-:W3:Y:S04]  /*2ad30*/  LDL.LU R59, [R1+0x1a0] ;  /* 0x0001a000013b7983 */ /* 0x000ee80000300800 */
[----:B0-----:R-:W4:Y:S04]  /*2ad40*/  LDL.LU R6, [R1+0x104] ;  /* 0x0001040001067983 */ /* 0x001f280000300800 */
[----:B------:R-:W2:Y:S04]  /*2ad50*/  LDL.LU R7, [R1+0x100] ;  /* 0x0001000001077983 */ /* 0x000ea80000300800 */
        /* <DEDUP_REMOVED lines=14> */
[----:B------:R0:W-:Y:S04]  /*2ae40*/  STL [R1+0x3b84], R3 ;  /* 0x003b840301007387 */ /* 0x0001e80000100800 */
[----:B0-----:R-:W2:Y:S04]  /*2ae50*/  LDL.LU R3, [R1+0x188] ;  /* 0x0001880001037983 */ /* 0x001ea80000300800 */
        /* <DEDUP_REMOVED lines=99> */
[----:B------:R-:W4:Y:S04]  /*2b490*/  LDL.LU R2, [R1+0x18c] ;  /* 0x00018c0001027983 */ /* 0x000f280000300800 */
[----:B--2---:R0:W-:Y:S04]  /*2b4a0*/  STS.U8 [R0+UR4], R58 ;  /* 0x0000003a00007988 */ /* 0x0041e80008000004 */
[----:B---3--:R1:W-:Y:S04]  /*2b4b0*/  STS.U8 [R0+UR4+0x20], R59 ;  /* 0x0000203b00007988 */ /* 0x0083e80008000004 */
[----:B0-----:R-:W2:Y:S04]  /*2b4c0*/  LDL.LU R58, [R1+0x3b94] ;  /* 0x003b9400013a7983 */ /* 0x001ea80000300800 */
[----:B-1----:R-:W3:Y:S04]  /*2b4d0*/  LDL.LU R59, [R1+0x3b90] ;  /* 0x003b9000013b7983 */ /* 0x002ee80000300800 */
[----:B----4-:R-:W-:Y:S04]  /*2b4e0*/  STS.U8 [R0+UR4+0x40], R2 ;  /* 0x0000400200007988 */ /* 0x010fe80008000004 */
[----:B------:R-:W-:Y:S04]  /*2b4f0*/  STS.U8 [R0+UR4+0x60], R3 ;  /* 0x0000600300007988 */ /* 0x000fe80008000004 */
        /* <DEDUP_REMOVED lines=15> */
[----:B------:R0:W-:Y:S04]  /*2b5f0*/  STS.U8 [R0+UR4+0x860], R61 ;  /* 0x0008603d00007988 */ /* 0x0001e80008000004 */
[----:B0-----:R-:W4:Y:S04]  /*2b600*/  LDL.LU R61, [R1+0x184] ;  /* 0x00018400013d7983 */ /* 0x001f280000300800 */
[----:B------:R-:W2:Y:S04]  /*2b610*/  LDL.LU R2, [R1+0x180] ;  /* 0x0001800001027983 */ /* 0x000ea80000300800 */
[----:B------:R-:W3:Y:S04]  /*2b620*/  LDL.LU R3, [R1+0x15c] ;  /* 0x00015c0001037983 */ /* 0x000ee80000300800 */
        /* <DEDUP_REMOVED lines=14> */
[----:B------:R-:W3:Y:S01]  /*2b710*/  LDL.LU R56, [R1+0x4] ;  /* 0x0000040001387983 */ /* 0x000ee20000300800 */
[----:B------:R-:W-:-:S03]  /*2b720*/  LOP3.LUT R60, R60, 0x1f, RZ, 0xc0, !PT ;  /* 0x0000001f3c3c7812 */ /* 0x000fc600078ec0ff */
[----:B------:R-:W-:Y:S04]  /*2b730*/  STS.U8 [R0+UR4+0xa20], R52 ;  /* 0x000a203400007988 */ /* 0x000fe80008000004 */
[----:B------:R-:W-:Y:S04]  /*2b740*/  STS.U8 [R0+UR4+0xa00], R51 ;  /* 0x000a003300007988 */ /* 0x000fe80008000004 */
[----:B------:R-:W-:Y:S04]  /*2b750*/  STS.U8 [R0+UR4+0xa60], R50 ;  /* 0x000a603200007988 */ /* 0x000fe80008000004 */
[----:B------:R-:W-:Y:S01]  /*2b760*/  STS.U8 [R0+UR4+0xa40], R49 ;  /* 0x000a403100007988 */ /* 0x000fe20008000004 */
[----:B------:R-:W-:-:S03]  /*2b770*/  LOP3.LUT R60, R60, 0x8, RZ, 0x3c, !PT ;  /* 0x000000083c3c7812 */ /* 0x000fc600078e3cff */
        /* <DEDUP_REMOVED lines=8> */
[----:B----4-:R0:W-:Y:S04]  /*2b800*/  STS.U8 [R60+UR4+0x80], R61 ;  /* 0x0000803d3c007988 */ /* 0x0101e80008000004 */
[----:B--2---:R-:W-:Y:S04]  /*2b810*/  STS.U8 [R60+UR4+0xa0], R2 ;  /* 0x0000a0023c007988 */ /* 0x004fe80008000004 */
[----:B---3--:R1:W-:Y:S04]  /*2b820*/  STS.U8 [R60+UR4+0xc0], R3 ;  /* 0x0000c0033c007988 */ /* 0x0083e80008000004 */
[----:B0-----:R-:W2:Y:S04]  /*2b830*/  LDL.LU R61, [R1+0x3b8c] ;  /* 0x003b8c00013d7983 */ /* 0x001ea80000300800 */
[----:B-1----:R-:W3:Y:S04]  /*2b840*/  LDL.LU R3, [R1] ;  /* 0x0000000001037983 */ /* 0x002ee80000300800 */
[----:B------:R0:W-:Y:S04]  /*2b850*/  STS.U8 [R60+UR4+0xe0], R6 ;  /* 0x0000e0063c007988 */ /* 0x0001e80008000004 */
[----:B------:R-:W4:Y:S04]  /*2b860*/  LDL.LU R2, [R1+0x154] ;  /* 0x0001540001027983 */ /* 0x000f280000300800 */
[----:B------:R1:W-:Y:S04]  /*2b870*/  STS.U8 [R60+UR4+0x2a0], R7 ;  /* 0x0002a0073c007988 */ /* 0x0003e80008000004 */
[----:B0-----:R-:W4:Y:S04]  /*2b880*/  LDL.LU R6, [R1+0x150] ;  /* 0x0001500001067983 */ /* 0x001f280000300800 */
[----:B------:R0:W-:Y:S04]  /*2b890*/  STS.U8 [R60+UR4+0x280], R8 ;  /* 0x000280083c007988 */ /* 0x0001e80008000004 */
[----:B-1----:R-:W4:Y:S04]  /*2b8a0*/  LDL.LU R7, [R1+0x12c] ;  /* 0x00012c0001077983 */ /* 0x002f280000300800 */
        /* <DEDUP_REMOVED lines=24> */
[----:B0-----:R-:W4:Y:S04]  /*2ba30*/  LDL.LU R56, [R1+0x2c] ;  /* 0x00002c0001387983 */ /* 0x001f280000300800 */
[----:B---3--:R0:W-:Y:S04]  /*2ba40*/  STS.U8 [R60+UR4+0x8c0], R3 ;  /* 0x0008c0033c007988 */ /* 0x0081e80008000004 */
[----:B--2---:R-:W-:Y:S04]  /*2ba50*/  STS.U8 [R60+UR4+0x8e0], R61 ;  /* 0x0008e03d3c007988 */ /* 0x004fe80008000004 */
        /* <DEDUP_REMOVED lines=11> */
[----:B------:R1:W-:Y:S01]  /*2bb10*/  STS.U8 [R60+UR4+0xe80], R26 ;  /* 0x000e801a3c007988 */ /* 0x0003e20008000004 */
[----:B0-----:R-:W-:-:S03]  /*2bb20*/  LOP3.LUT R3, R0, 0x10, RZ, 0x3c, !PT ;  /* 0x0000001000037812 */ /* 0x001fc600078e3cff */
[----:B-1----:R-:W2:Y:S04]  /*2bb30*/  LDL.LU R60, [R1+0x3b88] ;  /* 0x003b8800013c7983 */ /* 0x002ea80000300800 */
[----:B----4-:R-:W-:Y:S04]  /*2bb40*/  STS.U8 [R3+UR4+0x100], R2 ;  /* 0x0001000203007988 */ /* 0x010fe80008000004 */
[----:B------:R0:W-:Y:S04]  /*2bb50*/  STS.U8 [R3+UR4+0x120], R6 ;  /* 0x0001200603007988 */ /* 0x0001e80008000004 */
[----:B------:R1:W-:Y:S04]  /*2bb60*/  STS.U8 [R3+UR4+0x140], R7 ;  /* 0x0001400703007988 */ /* 0x0003e80008000004 */
[----:B------:R3:W-:Y:S04]  /*2bb70*/  STS.U8 [R3+UR4+0x160], R8 ;  /* 0x0001600803007988 */ /* 0x0007e80008000004 */
[----:B0-----:R-:W4:Y:S04]  /*2bb80*/  LDL.LU R6, [R1+0x124] ;  /* 0x0001240001067983 */ /* 0x001f280000300800 */
[----:B-1----:R-:W4:Y:S04]  /*2bb90*/  LDL.LU R7, [R1+0x120] ;  /* 0x0001200001077983 */ /* 0x002f280000300800 */
[----:B------:R0:W-:Y:S04]  /*2bba0*/  STS.U8 [R3+UR4+0x320], R9 ;  /* 0x0003200903007988 */ /* 0x0001e80008000004 */
[----:B---3--:R-:W3:Y:S04]  /*2bbb0*/  LDL.LU R8, [R1+0x10c] ;  /* 0x00010c0001087983 */ /* 0x008ee80000300800 */
[----:B------:R1:W-:Y:S04]  /*2bbc0*/  STS.U8 [R3+UR4+0x300], R10 ;  /* 0x0003000a03007988 */ /* 0x0003e80008000004 */
[----:B0-----:R-:W3:Y:S04]  /*2bbd0*/  LDL.LU R9, [R1+0x108] ;  /* 0x0001080001097983 */ /* 0x001ee80000300800 */
[----:B------:R0:W-:Y:S04]  /*2bbe0*/  STS.U8 [R3+UR4+0x360], R11 ;  /* 0x0003600b03007988 */ /* 0x0001e80008000004 */
[----:B-1----:R-:W3:Y:S04]  /*2bbf0*/  LDL.LU R10, [R1+0xb4] ;  /* 0x0000b400010a7983 */ /* 0x002ee80000300800 */
        /* <DEDUP_REMOVED lines=18> */
[----:B-1----:R-:W3:Y:S01]  /*2bd20*/  LDL.LU R56, [R1+0x20] ;  /* 0x0000200001387983 */ /* 0x002ee20000300800 */
[----:B------:R-:W-:-:S03]  /*2bd30*/  LOP3.LUT R0, R0, 0x18, RZ, 0x3c, !PT ;  /* 0x0000001800007812 */ /* 0x000fc600078e3cff */
[----:B------:R-:W3:Y:S04]  /*2bd40*/  LDL.LU R2, [R1+0x1c] ;  /* 0x00001c0001027983 */ /* 0x000ee80000300800 */
        /* <DEDUP_REMOVED lines=16> */
[----:B----4-:R1:W-:Y:S04]  /*2be50*/  STS.U8 [R0+UR4+0x180], R6 ;  /* 0x0001800600007988 */ /* 0x0103e80008000004 */
[----:B------:R2:W-:Y:S04]  /*2be60*/  STS.U8 [R0+UR4+0x1a0], R7 ;  /* 0x0001a00700007988 */ /* 0x0005e80008000004 */
[----:B0-----:R-:W4:Y:S04]  /*2be70*/  LDL.LU R3, [R1+0x3b84] ;  /* 0x003b840001037983 */ /* 0x001f280000300800 */
[----:B-1----:R-:W4:Y:S04]  /*2be80*/  LDL.LU R6, [R1+0x3b80] ;  /* 0x003b800001067983 */ /* 0x002f280000300800 */
[----:B--2---:R-:W2:Y:S04]  /*2be90*/  LDL.LU R7, [R1+0x3b7c] ;  /* 0x003b7c0001077983 */ /* 0x004ea80000300800 */
[----:B---3--:R0:W-:Y:S04]  /*2bea0*/  STS.U8 [R0+UR4+0x1c0], R8 ;  /* 0x0001c00800007988 */ /* 0x0081e80008000004 */
[----:B------:R1:W-:Y:S04]  /*2beb0*/  STS.U8 [R0+UR4+0x1e0], R9 ;  /* 0x0001e00900007988 */ /* 0x0003e80008000004 */
[----:B------:R3:W-:Y:S04]  /*2bec0*/  STS.U8 [R0+UR4+0x3a0], R10 ;  /* 0x0003a00a00007988 */ /* 0x0007e80008000004 */
[----:B0-----:R-:W2:Y:S04]  /*2bed0*/  LDL.LU R8, [R1+0x3b78] ;  /* 0x003b780001087983 */ /* 0x001ea80000300800 */
[----:B-1----:R-:W2:Y:S04]  /*2bee0*/  LDL.LU R9, [R1+0x3b74] ;  /* 0x003b740001097983 */ /* 0x002ea80000300800 */
[----:B---3--:R-:W3:Y:S04]  /*2bef0*/  LDL.LU R10, [R1+0x3b70] ;  /* 0x003b7000010a7983 */ /* 0x008ee80000300800 */
[----:B------:R0:W-:Y:S04]  /*2bf00*/  STS.U8 [R0+UR4+0x380], R11 ;  /* 0x0003800b00007988 */ /* 0x0001e80008000004 */
[----:B------:R1:W-:Y:S04]  /*2bf10*/  STS.U8 [R0+UR4+0x3e0], R12 ;  /* 0x0003e00c00007988 */ /* 0x0003e80008000004 */
[----:B------:R1:W-:Y:S04]  /*2bf20*/  STS.U8 [R0+UR4+0x3c0], R13 ;  /* 0x0003c00d00007988 */ /* 0x0003e80008000004 */
[----:B0-----:R-:W2:Y:S04]  /*2bf30*/  LDL.LU R11, [R1+0x3b6c] ;  /* 0x003b6c00010b7983 */ /* 0x001ea80000300800 */
[----:B-1----:R-:W2:Y:S04]  /*2bf40*/  LDL.LU R12, [R1+0x3b68] ;  /* 0x003b6800010c7983 */ /* 0x002ea80000300800 */
[----:B------:R-:W2:Y:S04]  /*2bf50*/  LDL.LU R13, [R1+0x3b64] ;  /* 0x003b6400010d7983 */ /* 0x000ea80000300800 */
        /* <DEDUP_REMOVED lines=13> */
[----:B0-----:R-:W2:Y:S04]  /*2c030*/  LDL.LU R56, [R1+0x3b48] ;  /* 0x003b480001387983 */ /* 0x001ea80000300800 */
[----:B------:R0:W-:Y:S04]  /*2c040*/  STS.U8 [R0+UR4+0x780], R2 ;  /* 0x0007800200007988 */ /* 0x0001e80008000004 */
[----:B0-----:R-:W3:Y:S04]  /*2c050*/  LDL R2, [R1+0x1fc4] ;  /* 0x001fc40001027983 */ /* 0x001ee80000100800 */
        /* <DEDUP_REMOVED lines=10> */
[----:B---3--:R-:W-:Y:S04]  /*2c100*/  STS.U8 [R0+UR4+0xd80], R10 ;  /* 0x000d800a00007988 */ /* 0x008fe80008000004 */
[----:B------:R-:W-:Y:S04]  /*2c110*/  STS.U8 [R0+UR4+0xda0], R9 ;  /* 0x000da00900007988 */ /* 0x000fe80008000004 */
[----:B------:R-:W-:Y:S04]  /*2c120*/  STS.U8 [R0+UR4+0xfe0], R8 ;  /* 0x000fe00800007988 */ /* 0x000fe80008000004 */
[----:B------:R-:W-:Y:S04]  /*2c130*/  STS.U8 [R0+UR4+0xfc0], R7 ;  /* 0x000fc00700007988 */ /* 0x000fe80008000004 */
[----:B----4-:R-:W-:Y:S04]  /*2c140*/  STS.U8 [R0+UR4+0xfa0], R6 ;  /* 0x000fa00600007988 */ /* 0x010fe80008000004 */
[----:B------:R0:W-:Y:S04]  /*2c150*/  STS.U8 [R0+UR4+0xf80], R3 ;  /* 0x000f800300007988 */ /* 0x0001e80008000004 */
[----:B0-----:R-:W2:Y:S04]  /*2c160*/  LDL.LU R0, [R1+0x3b44] ;  /* 0x003b440001007983 */ /* 0x001ea80000300800 */
[----:B------:R-:W3:Y:S01]  /*2c170*/  LDL R3, [R1+0x1fbc] ;  /* 0x001fbc0001037983 */ /* 0x000ee20000100800 */
[----:B------:R-:W-:Y:S01]  /*2c180*/  PRMT R5, RZ, 0x7610, R5 ;  /* 0x00007610ff057816 */ /* 0x000fe20000000005 */
[----:B------:R-:W-:Y:S06]  /*2c190*/  BAR.SYNC.DEFER_BLOCKING 0x0 ;  /* 0x0000000000007b1d */ /* 0x000fec0000010000 */
[----:B---3--:R-:W3:Y:S04]  /*2c1a0*/  @!P0 LDG.E.U8 R5, desc[UR34][R2.64] ;  /* 0x0000002202058981 */ /* 0x008ee8000c1e1100 */
[----:B---3--:R0:W-:Y:S04]  /*2c1b0*/  STL [R1+0x132c], R5 ;  /* 0x00132c0501007387 */ /* 0x0081e80000100800 */
[----:B0-----:R-:W3:Y:S04]  /*2c1c0*/  LDL.LU R5, [R1+0x3b40] ;  /* 0x003b400001057983 */ /* 0x001ee80000300800 */
[----:B------:R-:W4:Y:S04]  /*2c1d0*/  LDL R2, [R1+0x17f4] ;  /* 0x0017f40001027983 */ /* 0x000f280000100800 */
[----:B------:R-:W4:Y:S01]  /*2c1e0*/  LDL R3, [R1+0x1ee0] ;  /* 0x001ee00001037983 */ /* 0x000f220000100800 */
[----:B--2---:R-:W-:-:S02]  /*2c1f0*/  PRMT R0, RZ, 0x7610, R0 ;  /* 0x00007610ff007816 */ /* 0x004fc40000000000 */
[----:B----4-:R-:W-:-:S04]  /*2c200*/  @!P0 LOP3.LUT R3, R3, R2, RZ, 0x3c, !PT ;  /* 0x0000000203038212 */ /* 0x010fc800078e3cff */
[----:B------:R-:W-:-:S04]  /*2c210*/  @!P0 LOP3.LUT R2, R3, R2, RZ, 0x3c, !PT ;  /* 0x0000000203028212 */ /* 0x000fc800078e3cff */
[----:B------:R-:W-:-:S05]  /*2c220*/  @!P0 LOP3.LUT R3, R3, R2, RZ, 0x3c, !PT ;  /* 0x0000000203038212 */ /* 0x000fca00078e3cff */
[----:B------:R-:W2:Y:S04]  /*2c230*/  @!P0 LDG.E.U8 R0, desc[UR34][R2.64] ;  /* 0x0000002202008981 */ /* 0x000ea8000c1e1100 */
[----:B--2---:R0:W-:Y:S04]  /*2c240*/  STL [R1+0x1334], R0 ;  /* 0x0013340001007387 */ /* 0x0041e80000100800 */
[----:B0-----:R-:W2:Y:S04]  /*2c250*/  LDL.LU R0, [R1+0x3b3c] ;  /* 0x003b3c0001007983 */ /* 0x001ea80000300800 */
[----:B------:R-:W4:Y:S04]  /*2c260*/  LDL R2, [R1+0x13fc] ;  /* 0x0013fc0001027983 */ /* 0x000f280000100800 */
[----:B------:R-:W4:Y:S01]  /*2c270*/  LDL R3, [R1+0x17f0] ;  /* 0x0017f00001037983 */ /* 0x000f220000100800 */
[----:B------:R-:W-:-:S02]  /*2c280*/  PRMT R4, RZ, 0x7610, R4 ;  /* 0x00007610ff047816 */ /* 0x000fc40000000004 */
[----:B----4-:R-:W-:-:S04]  /*2c290*/  @!P0 LOP3.LUT R3, R3, R2, RZ, 0x3c, !PT ;  /* 0x0000000203038212 */ /* 0x010fc800078e3cff */
[----:B------:R-:W-:-:S04]  /*2c2a0*/  @!P0 LOP3.LUT R2, R3, R2, RZ, 0x3c, !PT ;  /* 0x0000000203028212 */ /* 0x000fc800078e3cff */
[----:B------:R-:W-:-:S05]  /*2c2b0*/  @!P0 LOP3.LUT R3, R3, R2, RZ, 0x3c, !PT ;  /* 0x0000000203038212 */ /* 0x000fca00078e3cff */
[----:B------:R-:W4:Y:S04]  /*2c2c0*/  @!P0 LDG.E.U8 R4, desc[UR34][R2.64] ;  /* 0x0000002202048981 */ /* 0x000f28000c1e1100 */
[----:B----4-:R0:W-:Y:S04]  /*2c2d0*/  STL [R1+0x1330], R4 ;  /* 0x0013300401007387 */ /* 0x0101e80000100800 */
[----:B0-----:R-:W4:Y:S04]  /*2c2e0*/  LDL.LU R4, [R1+0x3b38] ;  /* 0x003b380001047983 */ /* 0x001f280000300800 */
[----:B------:R-:W3:Y:S04]  /*2c2f0*/  LDL R2, [R1+0x17ec] ;  /* 0x0017ec0001027983 */ /* 0x000ee80000100800 */
[----:B------:R-:W3:Y:S01]  /*2c300*/  LDL R3, [R1+0x1edc] ;  /* 0x001edc0001037983 */ /* 0x000ee20000100800 */
[----:B--2---:R-:W-:-:S02]  /*2c310*/  PRMT R0, RZ, 0x7610, R0 ;  /* 0x00007610ff007816 */ /* 0x004fc40000000000 */
[----:B---3--:R-:W-:-:S04]  /*2c320*/  @!P0 LOP3.LUT R3, R3, R2, RZ, 0x3c, !PT ;  /* 0x0000000203038212 */ /* 0x008fc800078e3cff */
[----:B------:R-:W-:-:S04]  /*2c330*/  @!P0 LOP3.LUT R2, R3, R2, RZ, 0x3c, !PT ;  /* 0x0000000203028212 */ /* 0x000fc800078e3cff */
[----:B------:R-:W-:-:S05]  /*2c340*/  @!P0 LOP3.LUT R3, R3, R2, RZ, 0x3c, !PT ;  /* 0x0000000203038212 */ /* 0x000fca00078e3cff */
[----:B------:R-:W2:Y:S04]  /*2c350*/  @!P0 LDG.E.U8 R0, desc[UR34][R2.64] ;  /* 0x0000002202008981 */ /* 0x000ea8000c1e1100 */
[----:B--2---:R0:W-:Y:S04]  /*2c360*/  STL [R1+0x1328], R0 ;  /* 0x0013280001007387 */ /* 0x0041e80000100800 */
[----:B0-----:R-:W2:Y:S04]  /*2c370*/  LDL.LU R0, [R1+0x3b34] ;  /* 0x003b340001007983 */ /* 0x001ea80000300800 */
[----:B------:R-:W3:Y:S04]  /*2c380*/  LDL R2, [R1+0x17e8] ;  /* 0x0017e80001027983 */ /* 0x000ee80000100800 */
[----:B------:R-:W3:Y:S01]  /*2c390*/  LDL R3, [R1+0x1ed8] ;  /* 0x001ed80001037983 */ /* 0x000ee20000100800 */
[----:B----4-:R-:W-:-:S02]  /*2c3a0*/  PRMT R4, RZ, 0x7610, R4 ;  /* 0x00007610ff047816 */ /* 0x010fc40000000004 */
[----:B---3--:R-:W-:-:S04]  /*2c3b0*/  @!P0 LOP3.LUT R3, R3, R2, RZ, 0x3c, !PT ;  /* 0x0000000203038212 */ /* 0x008fc800078e3cff */
[----:B------:R-:W-:-:S04]  /*2c3c0*/  @!P0 LOP3.LUT R2, R3, R2, RZ, 0x3c, !PT ;  /* 0x0000000203028212 */ /* 0x000fc800078e3cff */
[----:B------:R-:W-:-:S05]  /*2c3d0*/  @!P0 LOP3.LUT R3, R3, R2, RZ, 0x3c, !PT ;  /* 0x0000000203038212 */ /* 0x000fca00078e3cff */
[----:B------:R-:W3:Y:S04]  /*2c3e0*/  @!P0 LDG.E.U8 R4, desc[UR34][R2.64] ;  /* 0x0000002202048981 */ /* 0x000ee8000c1e1100 */
        /* <DEDUP_REMOVED lines=13> */
[----:B---3--:R-:W-:-:S02]  /*2c4c0*/  PRMT R4, RZ, 0x7610, R4 ;  /* 0x00007610ff047816 */ /* 0x008fc40000000004 */
[----:B----4-:R-:W-:-:S04]  /*2c4d0*/  @!P0 LOP3.LUT R3, R3, R2, RZ, 0x3c, !PT ;  /* 0x0000000203038212 */ /* 0x010fc800078e3cff */
        /* <DEDUP_REMOVED lines=1722> */
[----:B--2---:R0:W-:Y:S04]  /*33080*/  STL [R1], R0 ;  /* 0x0000000001007387 */ /* 0x0041e80000100800 */
[----:B0-----:R-:W2:Y:S04]  /*33090*/  LDL.LU R0, [R1+0x382c] ;  /* 0x00382c0001007983 */ /* 0x001ea80000300800 */
[----:B------:R-:W3:Y:S04]  /*330a0*/  LDL R2, [R1+0x18d0] ;  /* 0x0018d00001027983 */ /* 0x000ee80000100800 */
[----:B------:R-:W3:Y:S01]  /*330b0*/  LDL R3, [R1+0x18d4] ;  /* 0x0018d40001037983 */ /* 0x000ee20000100800 */
[----:B------:R-:W-:-:S02]  /*330c0*/  PRMT R61, RZ, 0x7610, R61 ;  /* 0x00007610ff3d7816 */ /* 0x000fc4000000003d */
[----:B---3--:R-:W-:-:S04]  /*330d0*/  @!P0 LOP3.LUT R3, R3, R2, RZ, 0x3c, !PT ;  /* 0x0000000203038212 */ /* 0x008fc800078e3cff */
[----:B------:R-:W-:-:S04]  /*330e0*/  @!P0 LOP3.LUT R2, R3, R2, RZ, 0x3c, !PT ;  /* 0x0000000203028212 */ /* 0x000fc800078e3cff */
[----:B------:R-:W-:-:S05]  /*330f0*/  @!P0 LOP3.LUT R3, R3, R2, RZ, 0x3c, !PT ;  /* 0x0000000203038212 */ /* 0x000fca00078e3cff */
[----:B------:R0:W3:Y:S04]  /*33100*/  @!P0 LDG.E.U8 R61, desc[UR34][R2.64] ;  /* 0x00000022023d8981 */ /* 0x0000e8000c1e1100 */
[----:B------:R-:W0:Y:S04]  /*33110*/  LDL R2, [R1+0x18c8] ;  /* 0x0018c80001027983 */ /* 0x000e280000100800 */
[----:B------:R-:W0:Y:S01]  /*33120*/  LDL R3, [R1+0x18cc] ;  /* 0x0018cc0001037983 */ /* 0x000e220000100800 */
[----:B------:R-:W-:Y:S02]  /*33130*/  PRMT R60, RZ, 0x7610, R60 ;  /* 0x00007610ff3c7816 */ /* 0x000fe4000000003c */
[----:B0-----:R-:W-:-:S04]  /*33140*/  @!P0 LOP3.LUT R3, R3, R2, RZ, 0x3c, !PT ;  /* 0x0000000203038212 */ /* 0x001fc800078e3cff */
[----:B------:R-:W-:-:S04]  /*33150*/  @!P0 LOP3.LUT R2, R3, R2, RZ, 0x3c, !PT ;  /* 0x0000000203028212 */ /* 0x000fc800078e3cff */
[----:B------:R-:W-:Y:S01]  /*33160*/  @!P0 LOP3.LUT R3, R3, R2, RZ, 0x3c, !PT ;  /* 0x0000000203038212 */ /* 0x000fe200078e3cff */
[----:B---3--:R0:W-:Y:S04]  /*33170*/  STL [R1+0x37b0], R61 ;  /* 0x0037b03d01007387 */ /* 0x0081e80000100800 */
[----:B------:R1:W3:Y:S01]  /*33180*/  @!P0 LDG.E.U8 R60, desc[UR34][R2.64] ;  /* 0x00000022023c8981 */ /* 0x0002e2000c1e1100 */
[----:B------:R-:W-:-:S03]  /*33190*/  PRMT R59, RZ, 0x7610, R59 ;  /* 0x00007610ff3b7816 */ /* 0x000fc6000000003b */
[----:B0-----:R-:W2:Y:S04]  /*331a0*/  LDL R61, [R1+0x18b4] ;  /* 0x0018b400013d7983 */ /* 0x001ea80000100800 */
[----:B------:R-:W1:Y:S04]  /*331b0*/  LDL R2, [R1+0x18c0] ;  /* 0x0018c00001027983 */ /* 0x000e680000100800 */
[----:B------:R-:W1:Y:S02]  /*331c0*/  LDL R3, [R1+0x18c4] ;  /* 0x0018c40001037983 */ /* 0x000e640000100800 */
[----:B-1----:R-:W-:-:S04]  /*331d0*/  @!P0 LOP3.LUT R3, R3, R2, RZ, 0x3c, !PT ;  /* 0x0000000203038212 */ /* 0x002fc800078e3cff */
        /* <DEDUP_REMOVED lines=10> */
[----:B------:R-:W-:-:S05]  /*33280*/  @!P0 LOP3.LUT R3, R3, R2, RZ, 0x3c, !PT ;  /* 0x0000000203038212 */ /* 0x000fca00078e3cff */
[----:B------:R2:W4:Y:S01]  /*33290*/  @!P0 LDG.E.U8 R58, desc[UR34][R2.64] ;  /* 0x00000022023a8981 */ /* 0x000522000c1e1100 */
[----:B------:R-:W-:-:S03]  /*332a0*/  PRMT R57, RZ, 0x7610, R57 ;  /* 0x00007610ff397816 */ /* 0x000fc60000000039 */
[----:B---3--:R0:W-:Y:S01]  /*332b0*/  STL [R1+0x37b8], R59 ;  /* 0x0037b83b01007387 */ /* 0x0081e20000100800 */
[----:B--2---:R-:W-:Y:S02]  /*332c0*/  @!P0 IMAD.MOV.U32 R2, RZ, RZ, R61 ;  /* 0x000000ffff028224 */ /* 0x004fe400078e003d */
[----:B------:R-:W-:Y:S01]  /*332d0*/  @!P0 IMAD.MOV.U32 R3, RZ, RZ, R60 ;  /* 0x000000ffff038224 */ /* 0x000fe200078e003c */
[----:B0-----:R-:W2:Y:S04]  /*332e0*/  LDL R59, [R1+0x18ac] ;  /* 0x0018ac00013b7983 */ /* 0x001ea80000100800 */
[----:B------:R2:W3:Y:S04]  /*332f0*/  @!P0 LDG.E.U8 R57, desc[UR34][R2.64] ;  /* 0x0000002202398981 */ /* 0x0004e8000c1e1100 */
[----:B----4-:R0:W-:Y:S01]  /*33300*/  STL [R1+0x37c0], R58 ;  /* 0x0037c03a01007387 */ /* 0x0101e20000100800 */
[----:B------:R-:W-:-:S03]  /*33310*/  PRMT R56, RZ, 0x7610, R56 ;  /* 0x00007610ff387816 */ /* 0x000fc60000000038 */
[----:B------:R-:W4:Y:S04]  /*33320*/  LDL R61, [R1+0x1890] ;  /* 0x00189000013d7983 */ /* 0x000f280000100800 */
[----:B------:R-:W4:Y:S04]  /*33330*/  LDL R60, [R1+0x1894] ;  /* 0x00189400013c7983 */ /* 0x000f280000100800 */
[----:B0-----:R-:W4:Y:S01]  /*33340*/  LDL R58, [R1+0x18a8] ;  /* 0x0018a800013a7983 */ /* 0x001f220000100800 */
[----:B--2---:R-:W-:-:S03]  /*33350*/  @!P0 IMAD.MOV.U32 R2, RZ, RZ, R59 ;  /* 0x000000ffff028224 */ /* 0x004fc600078e003b */
[----:B---3--:R0:W-:Y:S01]  /*33360*/  STL [R1+0x37bc], R57 ;  /* 0x0037bc3901007387 */ /* 0x0081e20000100800 */
[----:B------:R-:W-:-:S03]  /*33370*/  PRMT R55, RZ, 0x7610, R55 ;  /* 0x00007610ff377816 */ /* 0x000fc60000000037 */
[----:B------:R-:W2:Y:S04]  /*33380*/  LDL R59, [R1+0x1888] ;  /* 0x00188800013b7983 */ /* 0x000ea80000100800 */
[----:B0-----:R-:W3:Y:S01]  /*33390*/  LDL R57, [R1+0x18a4] ;  /* 0x0018a40001397983 */ /* 0x001ee20000100800 */
[----:B----4-:R-:W-:-:S03]  /*333a0*/  @!P0 IMAD.MOV.U32 R3, RZ, RZ, R58 ;  /* 0x000000ffff038224 */ /* 0x010fc600078e003a */
[----:B------:R-:W4:Y:S04]  /*333b0*/  LDL R58, [R1+0x188c] ;  /* 0x00188c00013a7983 */ /* 0x000f280000100800 */
[----:B------:R3:W2:Y:S04]  /*333c0*/  @!P0 LDG.E.U8 R56, desc[UR34][R2.64] ;  /* 0x0000002202388981 */ /* 0x0006a8000c1e1100 */
[----:B------:R-:W4:Y:S01]  /*333d0*/  LDL R3, [R1+0x18a0] ;  /* 0x0018a00001037983 */ /* 0x000f220000100800 */
[----:B---3--:R-:W-:-:S03]  /*333e0*/  @!P0 IMAD.MOV.U32 R2, RZ, RZ, R57 ;  /* 0x000000ffff028224 */ /* 0x008fc600078e0039 */
[----:B--2---:R0:W-:Y:S01]  /*333f0*/  STL [R1+0x37c4], R56 ;  /* 0x0037c43801007387 */ /* 0x0041e20000100800 */
[----:B------:R-:W-:-:S03]  /*33400*/  PRMT R54, RZ, 0x7610, R54 ;  /* 0x00007610ff367816 */ /* 0x000fc60000000036 */
[----:B------:R-:W2:Y:S04]  /*33410*/  LDL R57, [R1+0x1880] ;  /* 0x0018800001397983 */ /* 0x000ea80000100800 */
[----:B----4-:R1:W3:Y:S04]  /*33420*/  @!P0 LDG.E.U8 R55, desc[UR34][R2.64] ;  /* 0x0000002202378981 */ /* 0x0102e8000c1e1100 */
[----:B0-----:R-:W4:Y:S04]  /*33430*/  LDL R56, [R1+0x1884] ;  /* 0x0018840001387983 */ /* 0x001f280000100800 */
[----:B------:R-:W1:Y:S04]  /*33440*/  LDL R2, [R1+0x1898] ;  /* 0x0018980001027983 */ /* 0x000e680000100800 */
[----:B------:R-:W1:Y:S02]  /*33450*/  LDL R3, [R1+0x189c] ;  /* 0x00189c0001037983 */ /* 0x000e640000100800 */
[----:B-1----:R-:W-:-:S04]  /*33460*/  @!P0 LOP3.LUT R3, R3, R2, RZ, 0x3c, !PT ;  /* 0x0000000203038212 */ /* 0x002fc800078e3cff */
[----:B------:R-:W-:-:S04]  /*33470*/  @!P0 LOP3.LUT R2, R3, R2, RZ, 0x3c, !PT ;  /* 0x0000000203028212 */ /* 0x000fc800078e3cff */
[----:B------:R-:W-:-:S05]  /*33480*/  @!P0 LOP3.LUT R3, R3, R2, RZ, 0x3c, !PT ;  /* 0x0000000203038212 */ /* 0x000fca00078e3cff */
[----:B------:R0:W2:Y:S01]  /*33490*/  @!P0 LDG.E.U8 R54, desc[UR34][R2.64] ;  /* 0x0000002202368981 */ /* 0x0000a2000c1e1100 */
[----:B------:R-:W-:-:S03]  /*334a0*/  PRMT R53, RZ, 0x7610, R53 ;  /* 0x00007610ff357816 */ /* 0x000fc60000000035 */
[----:B---3--:R1:W-:Y:S01]  /*334b0*/  STL [R1+0x37c8], R55 ;  /* 0x0037c83701007387 */ /* 0x0083e20000100800 */
[----:B------:R-:W-:Y:S01]  /*334c0*/  PRMT R52, RZ, 0x7610, R52 ;  /* 0x00007610ff347816 */ /* 0x000fe20000000034 */
[----:B0-----:R-:W-:Y:S02]  /*334d0*/  @!P0 IMAD.MOV.U32 R2, RZ, RZ, R60 ;  /* 0x000000ffff028224 */ /* 0x001fe400078e003c */
[----:B------:R-:W-:-:S05]  /*334e0*/  @!P0 IMAD.MOV.U32 R3, RZ, RZ, R61 ;  /* 0x000000ffff038224 */ /* 0x000fca00078e003d */
[----:B------:R0:W3:Y:S02]  /*334f0*/  @!P0 LDG.E.U8 R53, desc[UR34][R2.64] ;  /* 0x0000002202358981 */ /* 0x0000e4000c1e1100 */
[----:B0-----:R-:W-:Y:S02]  /*33500*/  @!P0 IMAD.MOV.U32 R2, RZ, RZ, R58 ;  /* 0x000000ffff028224 */ /* 0x001fe400078e003a */
[----:B------:R-:W-:-:S05]  /*33510*/  @!P0 IMAD.MOV.U32 R3, RZ, RZ, R59 ;  /* 0x000000ffff038224 */ /* 0x000fca00078e003b */
[----:B------:R4:W3:Y:S04]  /*33520*/  @!P0 LDG.E.U8 R52, desc[UR34][R2.64] ;  /* 0x0000002202348981 */ /* 0x0008e8000c1e1100 */
[----:B--2---:R0:W-:Y:S04]  /*33530*/  STL [R1+0x37cc], R54 ;  /* 0x0037cc3601007387 */ /* 0x0041e80000100800 */
[----:B------:R-:W2:Y:S04]  /*33540*/  LDL R60, [R1+0x1878] ;  /* 0x00187800013c7983 */ /* 0x000ea80000100800 */
[----:B-1----:R-:W2:Y:S01]  /*33550*/  LDL R55, [R1+0x187c] ;  /* 0x00187c0001377983 */ /* 0x002ea20000100800 */
[----:B------:R-:W-:Y:S01]  /*33560*/  PRMT R51, RZ, 0x7610, R51 ;  /* 0x00007610ff337816 */ /* 0x000fe20000000033 */
[----:B----4-:R-:W-:-:S02]  /*33570*/  @!P0 IMAD.MOV.U32 R2, RZ, RZ, R56 ;  /* 0x000000ffff028224 */ /* 0x010fc400078e0038 */
[----:B------:R-:W-:-:S05]  /*33580*/  @!P0 IMAD.MOV.U32 R3, RZ, RZ, R57 ;  /* 0x000000ffff038224 */ /* 0x000fca00078e0039 */
[----:B------:R2:W4:Y:S01]  /*33590*/  @!P0 LDG.E.U8 R51, desc[UR34][R2.64] ;  /* 0x0000002202338981 */ /* 0x000522000c1e1100 */
[----:B------:R-:W-:-:S03]  /*335a0*/  PRMT R50, RZ, 0x7610, R50 ;  /* 0x00007610ff327816 */ /* 0x000fc60000000032 */
[----:B---3--:R1:W-:Y:S04]  /*335b0*/  STL [R1+0x37d0], R53 ;  /* 0x0037d03501007387 */ /* 0x0083e80000100800 */
[----:B------:R-:W3:Y:S04]  /*335c0*/  LDL R59, [R1+0x1870] ;  /* 0x00187000013b7983 */ /* 0x000ee80000100800 */
[----:B0-----:R-:W3:Y:S04]  /*335d0*/  LDL R54, [R1+0x1874] ;  /* 0x0018740001367983 */ /* 0x001ee80000100800 */
[----:B------:R0:W-:Y:S04]  /*335e0*/  STL [R1+0x37d4], R52 ;  /* 0x0037d43401007387 */ /* 0x0001e80000100800 */
[----:B------:R-:W3:Y:S04]  /*335f0*/  LDL R58, [R1+0x1868] ;  /* 0x00186800013a7983 */ /* 0x000ee80000100800 */
[----:B------:R-:W3:Y:S04]  /*33600*/  LDL R57, [R1+0x186c] ;  /* 0x00186c0001397983 */ /* 0x000ee80000100800 */
[----:B------:R-:W3:Y:S04]  /*33610*/  LDL R56, [R1+0x1860] ;  /* 0x0018600001387983 */ /* 0x000ee80000100800 */
[----:B-1----:R-:W3:Y:S01]  /*33620*/  LDL R53, [R1+0x1864] ;  /* 0x0018640001357983 */ /* 0x002ee20000100800 */
[----:B--2---:R-:W-:-:S02]  /*33630*/  @!P0 IMAD.MOV.U32 R3, RZ, RZ, R60 ;  /* 0x000000ffff038224 */ /* 0x004fc400078e003c */
[----:B------:R-:W-:-:S05]  /*33640*/  @!P0 IMAD.MOV.U32 R2, RZ, RZ, R55 ;  /* 0x000000ffff028224 */ /* 0x000fca00078e0037 */
[----:B------:R3:W2:Y:S04]  /*33650*/  @!P0 LDG.E.U8 R50, desc[UR34][R2.64] ;  /* 0x0000002202328981 */ /* 0x0006a8000c1e1100 */
[----:B----4-:R1:W-:Y:S04]  /*33660*/  STL [R1+0x37d8], R51 ;  /* 0x0037d83301007387 */ /* 0x0103e80000100800 */
[----:B------:R-:W4:Y:S04]  /*33670*/  LDL R55, [R1+0x1858] ;  /* 0x0018580001377983 */ /* 0x000f280000100800 */
[----:B0-----:R-:W4:Y:S01]  /*33680*/  LDL R52, [R1+0x185c] ;  /* 0x00185c0001347983 */ /* 0x001f220000100800 */
[----:B------:R-:W-:-:S02]  /*33690*/  PRMT R49, RZ, 0x7610, R49 ;  /* 0x00007610ff317816 */ /* 0x000fc40000000031 */
[----:B------:R-:W-:Y:S01]  /*336a0*/  PRMT R48, RZ, 0x7610, R48 ;  /* 0x00007610ff307816 */ /* 0x000fe20000000030 */
[----:B---3--:R-:W-:Y:S02]  /*336b0*/  @!P0 IMAD.MOV.U32 R3, RZ, RZ, R59 ;  /* 0x000000ffff038224 */ /* 0x008fe400078e003b */
        /* <DEDUP_REMOVED lines=9> */
[----:B0-----:R-:W-:-:S02]  /*33750*/  @!P0 IMAD.MOV.U32 R2, RZ, RZ, R53 ;  /* 0x000000ffff028224 */ /* 0x001fc400078e0035 */
[----:B------:R-:W-:Y:S01]  /*33760*/  @!P0 IMAD.MOV.U32 R3, RZ, RZ, R56 ;  /* 0x000000ffff038224 */ /* 0x000fe200078e0038 */
[----:B------:R-:W-:-:S04]  /*33770*/  PRMT R46, RZ, 0x7610, R46 ;  /* 0x00007610ff2e7816 */ /* 0x000fc8000000002e */
[----:B------:R4:W2:Y:S02]  /*33780*/  @!P0 LDG.E.U8 R47, desc[UR34][R2.64] ;  /* 0x00000022022f8981 */ /* 0x0008a4000c1e1100 */
[----:B----4-:R-:W-:Y:S02]  /*33790*/  @!P0 IMAD.MOV.U32 R2, RZ, RZ, R52 ;  /* 0x000000ffff028224 */ /* 0x010fe400078e0034 */
[----:B------:R-:W-:-:S05]  /*337a0*/  @!P0 IMAD.MOV.U32 R3, RZ, RZ, R55 ;  /* 0x000000ffff038224 */ /* 0x000fca00078e0037 */
[----:B------:R0:W4:Y:S01]  /*337b0*/  @!P0 LDG.E.U8 R46, desc[UR34][R2.64] ;  /* 0x00000022022e8981 */ /* 0x000122000c1e1100 */
[----:B------:R-:W-:-:S03]  /*337c0*/  PRMT R45, RZ, 0x7610, R45 ;  /* 0x00007610ff2d7816 */ /* 0x000fc6000000002d */
[----:B---3--:R-:W-:Y:S04]  /*337d0*/  STL [R1+0x37e0], R49 ;  /* 0x0037e03101007387 */ /* 0x008fe80000100800 */
[----:B------:R-:W-:Y:S04]  /*337e0*/  STL [R1+0x37e4], R48 ;  /* 0x0037e43001007387 */ /* 0x000fe80000100800 */
[----:B------:R-:W3:Y:S04]  /*337f0*/  LDL R53, [R1+0x1848] ;  /* 0x0018480001357983 */ /* 0x000ee80000100800 */
[----:B--2---:R-:W2:Y:S01]  /*33800*/  LDL R50, [R1+0x184c] ;  /* 0x00184c0001327983 */ /* 0x004ea20000100800 */
[----:B0-----:R-:W-:-:S02]  /*33810*/  @!P0 IMAD.MOV.U32 R3, RZ, RZ, R54 ;  /* 0x000000ffff038224 */ /* 0x001fc400078e0036 */
[----:B------:R-:W-:-:S05]  /*33820*/  @!P0 IMAD.MOV.U32 R2, RZ, RZ, R51 ;  /* 0x000000ffff028224 */ /* 0x000fca00078e0033 */
[----:B------:R3:W2:Y:S04]  /*33830*/  @!P0 LDG.E.U8 R45, desc[UR34][R2.64] ;  /* 0x00000022022d8981 */ /* 0x0006a8000c1e1100 */
[----:B------:R0:W-:Y:S04]  /*33840*/  STL [R1+0x37e8], R47 ;  /* 0x0037e82f01007387 */ /* 0x0001e80000100800 */
[----:B------:R-:W2:Y:S04]  /*33850*/  LDL R52, [R1+0x1840] ;  /* 0x0018400001347983 */ /* 0x000ea80000100800 */
[----:B0-----:R-:W2:Y:S04]  /*33860*/  LDL R47, [R1+0x1844] ;  /* 0x00184400012f7983 */ /* 0x001ea80000100800 */
[----:B----4-:R0:W-:Y:S04]  /*33870*/  STL [R1+0x37ec], R46 ;  /* 0x0037ec2e01007387 */ /* 0x0101e80000100800 */
[----:B------:R-:W4:Y:S04]  /*33880*/  LDL R51, [R1+0x1838] ;  /* 0x0018380001337983 */ /* 0x000f280000100800 */
[----:B------:R-:W4:Y:S01]  /*33890*/  LDL R49, [R1+0x183c] ;  /* 0x00183c0001317983 */ /* 0x000f220000100800 */
[----:B------:R-:W-:-:S03]  /*338a0*/  PRMT R44, RZ, 0x7610, R44 ;  /* 0x00007610ff2c7816 */ /* 0x000fc6000000002c */
[----:B------:R-:W4:Y:S01]  /*338b0*/  LDL R48, [R1+0x1834] ;  /* 0x0018340001307983 */ /* 0x000f220000100800 */
[----:B---3--:R-:W-:Y:S02]  /*338c0*/  @!P0 IMAD.MOV.U32 R3, RZ, RZ, R53 ;  /* 0x000000ffff038224 */ /* 0x008fe400078e0035 */
[----:B--2---:R-:W-:-:S05]  /*338d0*/  @!P0 IMAD.MOV.U32 R2, RZ, RZ, R50 ;  /* 0x000000ffff028224 */ /* 0x004fca00078e0032 */
[----:B------:R1:W2:Y:S04]  /*338e0*/  @!P0 LDG.E.U8 R44, desc[UR34][R2.64] ;  /* 0x00000022022c8981 */ /* 0x0002a8000c1e1100 */
[----:B------:R3:W-:Y:S04]  /*338f0*/  STL [R1+0x37f0], R45 ;  /* 0x0037f02d01007387 */ /* 0x0007e80000100800 */
[----:B------:R-:W3:Y:S01]  /*33900*/  LDL R50, [R1+0x1830] ;  /* 0x0018300001327983 */ /* 0x000ee20000100800 */
[----:B------:R-:W-:Y:S01]  /*33910*/  PRMT R43, RZ, 0x7610, R43 ;  /* 0x00007610ff2b7816 */ /* 0x000fe2000000002b */
[----:B-1----:R-:W-:Y:S01]  /*33920*/  @!P0 IMAD.MOV.U32 R3, RZ, RZ, R52 ;  /* 0x000000ffff038224 */ /* 0x002fe200078e0034 */
[----:B------:R-:W-:-:S02]  /*33930*/  PRMT R42, RZ, 0x7610, R42 ;  /* 0x00007610ff2a7816 */ /* 0x000fc4000000002a */
[----:B------:R-:W-:Y:S01]  /*33940*/  PRMT R41, RZ, 0x7610, R41 ;  /* 0x00007610ff297816 */ /* 0x000fe20000000029 */
[----:B0-----:R-:W3:Y:S01]  /*33950*/  LDL R46, [R1+0x182c] ;  /* 0x00182c00012e7983 */ /* 0x001ee20000100800 */
[----:B------:R-:W-:-:S05]  /*33960*/  @!P0 IMAD.MOV.U32 R2, RZ, RZ, R47 ;  /* 0x000000ffff028224 */ /* 0x000fca00078e002f */
[----:B------:R4:W3:Y:S02]  /*33970*/  @!P0 LDG.E.U8 R43, desc[UR34][R2.64] ;  /* 0x00000022022b8981 */ /* 0x0008e4000c1e1100 */
[----:B----4-:R-:W-:Y:S02]  /*33980*/  @!P0 IMAD.MOV.U32 R2, RZ, RZ, R49 ;  /* 0x000000ffff028224 */ /* 0x010fe400078e0031 */
[----:B------:R-:W-:-:S05]  /*33990*/  @!P0 IMAD.MOV.U32 R3, RZ, RZ, R51 ;  /* 0x000000ffff038224 */ /* 0x000fca00078e0033 */
[----:B------:R0:W4:Y:S04]  /*339a0*/  @!P0 LDG.E.U8 R42, desc[UR34][R2.64] ;  /* 0x00000022022a8981 */ /* 0x000128000c1e1100 */
[----:B--2---:R1:W-:Y:S04]  /*339b0*/  STL [R1+0x37f4], R44 ;  /* 0x0037f42c01007387 */ /* 0x0043e80000100800 */
[----:B------:R-:W2:Y:S04]  /*339c0*/  LDL R47, [R1+0x1828] ;  /* 0x00182800012f7983 */ /* 0x000ea80000100800 */
[----:B---3--:R-:W3:Y:S01]  /*339d0*/  LDL R45, [R1+0x1820] ;  /* 0x00182000012d7983 */ /* 0x008ee20000100800 */
[----:B0-----:R-:W-:-:S03]  /*339e0*/  @!P0 IMAD.MOV.U32 R2, RZ, RZ, R48 ;  /* 0x000000ffff028224 */ /* 0x001fc600078e0030 */
[----:B-1----:R-:W3:Y:S01]  /*339f0*/  LDL R44, [R1+0x1824] ;  /* 0x00182400012c7983 */ /* 0x002ee20000100800 */
[----:B------:R-:W-:-:S05]  /*33a00*/  @!P0 IMAD.MOV.U32 R3, RZ, RZ, R50 ;  /* 0x000000ffff038224 */ /* 0x000fca00078e0032 */
[----:B------:R2:W3:Y:S04]  /*33a10*/  @!P0 LDG.E.U8 R41, desc[UR34][R2.64] ;  /* 0x0000002202298981 */ /* 0x0004e8000c1e1100 */
[----:B------:R-:W-:Y:S04]  /*33a20*/  STL [R1+0x37f8], R43 ;  /* 0x0037f82b01007387 */ /* 0x000fe80000100800 */
[----:B------:R-:W3:Y:S04]  /*33a30*/  LDL R49, [R1+0x181c] ;  /* 0x00181c0001317983 */ /* 0x000ee80000100800 */
[----:B----4-:R0:W-:Y:S04]  /*33a40*/  STL [R1+0x37fc], R42 ;  /* 0x0037fc2a01007387 */ /* 0x0101e80000100800 */
[----:B------:R-:W4:Y:S04]  /*33a50*/  LDL R50, [R1+0x1818] ;  /* 0x0018180001327983 */ /* 0x000f280000100800 */
[----:B------:R-:W4:Y:S04]  /*33a60*/  LDL R48, [R1+0x1810] ;  /* 0x0018100001307983 */ /* 0x000f280000100800 */
[----:B0-----:R-:W4:Y:S01]  /*33a70*/  LDL R42, [R1+0x1814] ;  /* 0x00181400012a7983 */ /* 0x001f220000100800 */
[----:B--2---:R-:W-:Y:S01]  /*33a80*/  @!P0 IMAD.MOV.U32 R3, RZ, RZ, R47 ;  /* 0x000000ffff038224 */ /* 0x004fe200078e002f */
[----:B------:R-:W-:Y:S01]  /*33a90*/  PRMT R40, RZ, 0x7610, R40 ;  /* 0x00007610ff287816 */ /* 0x000fe20000000028 */
[----:B------:R-:W-:-:S05]  /*33aa0*/  @!P0 IMAD.MOV.U32 R2, RZ, RZ, R46 ;  /* 0x000000ffff028224 */ /* 0x000fca00078e002e */
[----:B------:R0:W2:Y:S04]  /*33ab0*/  @!P0 LDG.E.U8 R40, desc[UR34][R2.64] ;  /* 0x0000002202288981 */ /* 0x0000a8000c1e1100 */
[----:B---3--:R1:W-:Y:S04]  /*33ac0*/  STL [R1+0x3800], R41 ;  /* 0x0038002901007387 */ /* 0x0083e80000100800 */
[----:B------:R-:W3:Y:S04]  /*33ad0*/  LDL R47, [R1+0x180c] ;  /* 0x00180c00012f7983 */ /* 0x000ee80000100800 */
[----:B-1----:R-:W2:Y:S01]  /*33ae0*/  LDL R41, [R1+0x1ee8] ;  /* 0x001ee80001297983 */ /* 0x002ea20000100800 */
[----:B------:R-:W-:Y:S01]  /*33af0*/  PRMT R39, RZ, 0x7610, R39 ;  /* 0x00007610ff277816 */ /* 0x000fe20000000027 */
[----:B0-----:R-:W-:-:S02]  /*33b00*/  @!P0 IMAD.MOV.U32 R2, RZ, RZ, R44 ;  /* 0x000000ffff028224 */ /* 0x001fc400078e002c */
[----:B------:R-:W-:Y:S01]  /*33b10*/  @!P0 IMAD.MOV.U32 R3, RZ, RZ, R45 ;  /* 0x000000ffff038224 */ /* 0x000fe200078e002d */
[----:B------:R-:W-:-:S04]  /*33b20*/  PRMT R38, RZ, 0x7610, R38 ;  /* 0x00007610ff267816 */ /* 0x000fc80000000026 */
[----:B------:R0:W2:Y:S01]  /*33b30*/  @!P0 LDG.E.U8 R39, desc[UR34][R2.64] ;  /* 0x0000002202278981 */ /* 0x0000a2000c1e1100 */
[----:B------:R-:W-:Y:S01]  /*33b40*/  PRMT R37, RZ, 0x7610, R37 ;  /* 0x00007610ff257816 */ /* 0x000fe20000000025 */
[----:B0-----:R-:W-:Y:S02]  /*33b50*/  @!P0 IMAD.MOV.U32 R2, RZ, RZ, R49 ;  /* 0x000000ffff028224 */ /* 0x001fe400078e0031 */
[----:B----4-:R-:W-:-:S05]  /*33b60*/  @!P0 IMAD.MOV.U32 R3, RZ, RZ, R50 ;  /* 0x000000ffff038224 */ /* 0x010fca00078e0032 */
[----:B------:R0:W4:Y:S02]  /*33b70*/  @!P0 LDG.E.U8 R38, desc[UR34][R2.64] ;  /* 0x0000002202268981 */ /* 0x000124000c1e1100 */
[----:B0-----:R-:W-:Y:S02]  /*33b80*/  @!P0 IMAD.MOV.U32 R2, RZ, RZ, R42 ;  /* 0x000000ffff028224 */ /* 0x001fe400078e002a */
[----:B------:R-:W-:-:S05]  /*33b90*/  @!P0 IMAD.MOV.U32 R3, RZ, RZ, R48 ;  /* 0x000000ffff038224 */ /* 0x000fca00078e0030 */
[----:B------:R3:W4:Y:S01]  /*33ba0*/  @!P0 LDG.E.U8 R37, desc[UR34][R2.64] ;  /* 0x0000002202258981 */ /* 0x000722000c1e1100 */
[----:B------:R-:W-:Y:S01]  /*33bb0*/  PRMT R36, RZ, 0x7610, R36 ;  /* 0x00007610ff247816 */ /* 0x000fe20000000024 */
[----:B---3--:R-:W-:Y:S02]  /*33bc0*/  @!P0 IMAD.MOV.U32 R3, RZ, RZ, R47 ;  /* 0x000000ffff038224 */ /* 0x008fe400078e002f */
[----:B--2---:R-:W-:-:S05]  /*33bd0*/  @!P0 IMAD.MOV.U32 R2, RZ, RZ, R41 ;  /* 0x000000ffff028224 */ /* 0x004fca00078e0029 */
[----:B------:R-:W2:Y:S04]  /*33be0*/  @!P0 LDG.E.U8 R36, desc[UR34][R2.64] ;  /* 0x0000002202248981 */ /* 0x000ea8000c1e1100 */
[----:B------:R0:W-:Y:S04]  /*33bf0*/  STL [R1+0x3804], R40 ;  /* 0x0038042801007387 */ /* 0x0001e80000100800 */
[----:B------:R-:W3:Y:S04]  /*33c00*/  LDL R46, [R1+0x1808] ;  /* 0x00180800012e7983 */ /* 0x000ee80000100800 */
[----:B------:R-:W3:Y:S04]  /*33c10*/  LDL R45, [R1+0x1ef0] ;  /* 0x001ef000012d7983 */ /* 0x000ee80000100800 */
[----:B------:R-:W3:Y:S04]  /*33c20*/  LDL R44, [R1+0x1804] ;  /* 0x00180400012c7983 */ /* 0x000ee80000100800 */
[----:B------:R-:W3:Y:S04]  /*33c30*/  LDL R43, [R1+0x1ef8] ;  /* 0x001ef800012b7983 */ /* 0x000ee80000100800 */
[----:B------:R-:W-:Y:S04]  /*33c40*/  STL [R1+0x3808], R39 ;  /* 0x0038082701007387 */ /* 0x000fe80000100800 */
[----:B----4-:R1:W-:Y:S04]  /*33c50*/  STL [R1+0x380c], R38 ;  /* 0x00380c2601007387 */ /* 0x0103e80000100800 */
[----:B------:R-:W4:Y:S04]  /*33c60*/  LDL R42, [R1+0x1800] ;  /* 0x00180000012a7983 */ /* 0x000f280000100800 */
[----:B0-----:R-:W4:Y:S04]  /*33c70*/  LDL R40, [R1+0x1f00] ;  /* 0x001f000001287983 */ /* 0x001f280000100800 */
[----:B------:R-:W-:Y:S04]  /*33c80*/  STL [R1+0x3810], R37 ;  /* 0x0038102501007387 */ /* 0x000fe80000100800 */
[----:B------:R-:W4:Y:S04]  /*33c90*/  LDL R47, [R1+0x17fc] ;  /* 0x0017fc00012f7983 */ /* 0x000f280000100800 */
[----:B-1----:R-:W4:Y:S04]  /*33ca0*/  LDL R38, [R1+0x1f08] ;  /* 0x001f080001267983 */ /* 0x002f280000100800 */
[----:B------:R-:W4:Y:S01]  /*33cb0*/  LDL R41, [R1+0x1f10] ;  /* 0x001f100001297983 */ /* 0x000f220000100800 */
[----:B------:R-:W-:-:S03]  /*33cc0*/  PRMT R35, RZ, 0x7610, R35 ;  /* 0x00007610ff237816 */ /* 0x000fc60000000023 */
[----:B--2---:R0:W-:Y:S04]  /*33cd0*/  STL [R1+0x3814], R36 ;  /* 0x0038142401007387 */ /* 0x0041e80000100800 */
[----:B0-----:R-:W2:Y:S01]  /*33ce0*/  LDL R36, [R1+0x17f8] ;  /* 0x0017f80001247983 */ /* 0x001ea20000100800 */
[----:B---3--:R-:W-:Y:S02]  /*33cf0*/  @!P0 IMAD.MOV.U32 R2, RZ, RZ, R45 ;  /* 0x000000ffff028224 */ /* 0x008fe400078e002d */
[----:B------:R-:W-:Y:S01]  /*33d00*/  @!P0 IMAD.MOV.U32 R3, RZ, RZ, R46 ;  /* 0x000000ffff038224 */ /* 0x000fe200078e002e */
[----:B------:R-:W-:Y:S02]  /*33d10*/  PRMT R34, RZ, 0x7610, R34 ;  /* 0x00007610ff227816 */ /* 0x000fe40000000022 */
[----:B------:R-:W-:-:S02]  /*33d20*/  PRMT R33, RZ, 0x7610, R33 ;  /* 0x00007610ff217816 */ /* 0x000fc40000000021 */
[----:B------:R-:W-:Y:S02]  /*33d30*/  PRMT R32, RZ, 0x7610, R32 ;  /* 0x00007610ff207816 */ /* 0x000fe40000000020 */
[----:B------:R-:W-:Y:S01]  /*33d40*/  PRMT R31, RZ, 0x7610, R31 ;  /* 0x00007610ff1f7816 */ /* 0x000fe2000000001f */
[----:B------:R0:W3:Y:S04]  /*33d50*/  @!P0 LDG.E.U8 R35, desc[UR34][R2.64] ;  /* 0x0000002202238981 */ /* 0x0000e8000c1e1100 */
[----:B------:R-:W3:Y:S01]  /*33d60*/  LDL R45, [R1+0x1f18] ;  /* 0x001f1800012d7983 */ /* 0x000ee20000100800 */
[----:B0-----:R-:W-:Y:S02]  /*33d70*/  @!P0 IMAD.MOV.U32 R2, RZ, RZ, R43 ;  /* 0x000000ffff028224 */ /* 0x001fe400078e002b */
[----:B------:R-:W-:-:S05]  /*33d80*/  @!P0 IMAD.MOV.U32 R3, RZ, RZ, R44 ;  /* 0x000000ffff038224 */ /* 0x000fca00078e002c */
[----:B------:R4:W3:Y:S02]  /*33d90*/  @!P0 LDG.E.U8 R34, desc[UR34][R2.64] ;  /* 0x0000002202228981 */ /* 0x0008e4000c1e1100 */
[----:B----4-:R-:W-:Y:S02]  /*33da0*/  @!P0 IMAD.MOV.U32 R2, RZ, RZ, R40 ;  /* 0x000000ffff028224 */ /* 0x010fe400078e0028 */
[----:B------:R-:W-:-:S05]  /*33db0*/  @!P0 IMAD.MOV.U32 R3, RZ, RZ, R42 ;  /* 0x000000ffff038224 */ /* 0x000fca00078e002a */
[----:B------:R0:W4:Y:S02]  /*33dc0*/  @!P0 LDG.E.U8 R33, desc[UR34][R2.64] ;  /* 0x0000002202218981 */ /* 0x000124000c1e1100 */
[----:B0-----:R-:W-:Y:S02]  /*33dd0*/  @!P0 IMAD.MOV.U32 R2, RZ, RZ, R38 ;  /* 0x000000ffff028224 */ /* 0x001fe400078e0026 */
[----:B------:R-:W-:-:S05]  /*33de0*/  @!P0 IMAD.MOV.U32 R3, RZ, RZ, R47 ;  /* 0x000000ffff038224 */ /* 0x000fca00078e002f */
[----:B------:R0:W4:Y:S02]  /*33df0*/  @!P0 LDG.E.U8 R32, desc[UR34][R2.64] ;  /* 0x0000002202208981 */ /* 0x000124000c1e1100 */
[----:B0-----:R-:W-:Y:S02]  /*33e00*/  @!P0 IMAD.MOV.U32 R2, RZ, RZ, R41 ;  /* 0x000000ffff028224 */ /* 0x001fe400078e0029 */
[----:B--2---:R-:W-:-:S05]  /*33e10*/  @!P0 IMAD.MOV.U32 R3, RZ, RZ, R36 ;  /* 0x000000ffff038224 */ /* 0x004fca00078e0024 */
[----:B------:R-:W2:Y:S04]  /*33e20*/  @!P0 LDG.E.U8 R31, desc[UR34][R2.64] ;  /* 0x00000022021f8981 */ /* 0x000ea8000c1e1100 */
[----:B---3--:R0:W-:Y:S04]  /*33e30*/  STL [R1+0x3818], R35 ;  /* 0x0038182301007387 */ /* 0x0081e80000100800 */
[----:B------:R-:W3:Y:S04]  /*33e40*/  LDL R46, [R1+0x1ee4] ;  /* 0x001ee400012e7983 */ /* 0x000ee80000100800 */
[----:B------:R-:W3:Y:S04]  /*33e50*/  LDL R44, [R1+0x1eec] ;  /* 0x001eec00012c7983 */ /* 0x000ee80000100800 */
[----:B------:R-:W3:Y:S04]  /*33e60*/  LDL R43, [R1+0x1f20] ;  /* 0x001f2000012b7983 */ /* 0x000ee80000100800 */
[----:B------:R-:W3:Y:S04]  /*33e70*/  LDL R39, [R1+0x1f28] ;  /* 0x001f280001277983 */ /* 0x000ee80000100800 */
[----:B------:R1:W-:Y:S04]  /*33e80*/  STL [R1+0x381c], R34 ;  /* 0x00381c2201007387 */ /* 0x0003e80000100800 */
[----:B------:R-:W3:Y:S04]  /*33e90*/  LDL R42, [R1+0x1ef4] ;  /* 0x001ef400012a7983 */ /* 0x000ee80000100800 */
[----:B------:R-:W3:Y:S04]  /*33ea0*/  LDL R40, [R1+0x1efc] ;  /* 0x001efc0001287983 */ /* 0x000ee80000100800 */
[----:B------:R-:W3:Y:S04]  /*33eb0*/  LDL R37, [R1+0x1f30] ;  /* 0x001f300001257983 */ /* 0x000ee80000100800 */
[----:B----4-:R4:W-:Y:S04]  /*33ec0*/  STL [R1+0x3820], R33 ;  /* 0x0038202101007387 */ /* 0x0109e80000100800 */
[----:B------:R-:W3:Y:S04]  /*33ed0*/  LDL R38, [R1+0x1f04] ;  /* 0x001f040001267983 */ /* 0x000ee80000100800 */
[----:B0-----:R-:W3:Y:S04]  /*33ee0*/  LDL R35, [R1+0x1f38] ;  /* 0x001f380001237983 */ /* 0x001ee80000100800 */
[----:B------:R0:W-:Y:S04]  /*33ef0*/  STL [R1+0x3824], R32 ;  /* 0x0038242001007387 */ /* 0x0001e80000100800 */
[----:B------:R-:W3:Y:S04]  /*33f00*/  LDL R36, [R1+0x1f40] ;  /* 0x001f400001247983 */ /* 0x000ee80000100800 */
[----:B------:R-:W3:Y:S04]  /*33f10*/  LDL R41, [R1+0x1f0c] ;  /* 0x001f0c0001297983 */ /* 0x000ee80000100800 */
[----:B--2---:R2:W-:Y:S04]  /*33f20*/  STL [R1+0x3828], R31 ;  /* 0x0038281f01007387 */ /* 0x0045e80000100800 */
[----:B-1----:R-:W3:Y:S04]  /*33f30*/  LDL R34, [R1+0x1f14] ;  /* 0x001f140001227983 */ /* 0x002ee80000100800 */
[----:B----4-:R-:W4:Y:S04]  /*33f40*/  LDL R33, [R1+0x1f48] ;  /* 0x001f480001217983 */ /* 0x010f280000100800 */
[----:B0-----:R-:W4:Y:S04]  /*33f50*/  LDL R32, [R1+0x1f1c] ;  /* 0x001f1c0001207983 */ /* 0x001f280000100800 */
[----:B--2---:R-:W2:Y:S01]  /*33f60*/  LDL R31, [R1+0x1f50] ;  /* 0x001f5000011f7983 */ /* 0x004ea20000100800 */
[----:B------:R-:W-:Y:S01]  /*33f70*/  PRMT R30, RZ, 0x7610, R30 ;  /* 0x00007610ff1e7816 */ /* 0x000fe2000000001e */
[----:B------:R-:W-:-:S02]  /*33f80*/  @!P0 IMAD.MOV.U32 R2, RZ, RZ, R45 ;  /* 0x000000ffff028224 */ /* 0x000fc400078e002d */
[----:B---3--:R-:W-:Y:S01]  /*33f90*/  @!P0 IMAD.MOV.U32 R3, RZ, RZ, R46 ;  /* 0x000000ffff038224 */ /* 0x008fe200078e002e */
[----:B------:R-:W-:Y:S02]  /*33fa0*/  PRMT R29, RZ, 0x7610, R29 ;  /* 0x00007610ff1d7816 */ /* 0x000fe4000000001d */
[----:B------:R-:W-:Y:S02]  /*33fb0*/  PRMT R28, RZ, 0x7610, R28 ;  /* 0x00007610ff1c7816 */ /* 0x000fe4000000001c */
[----:B------:R-:W-:Y:S02]  /*33fc0*/  PRMT R27, RZ, 0x7610, R27 ;  /* 0x00007610ff1b7816 */ /* 0x000fe4000000001b */
[----:B------:R-:W-:Y:S01]  /*33fd0*/  PRMT R26, RZ, 0x7610, R26 ;  /* 0x00007610ff1a7816 */ /* 0x000fe2000000001a */
[----:B------:R0:W3:Y:S01]  /*33fe0*/  @!P0 LDG.E.U8 R30, desc[UR34][R2.64] ;  /* 0x00000022021e8981 */ /* 0x0000e2000c1e1100 */
[----:B------:R-:W-:Y:S02]  /*33ff0*/  PRMT R25, RZ, 0x7610, R25 ;  /* 0x00007610ff197816 */ /* 0x000fe40000000019 */
[----:B------:R-:W-:-:S02]  /*34000*/  PRMT R24, RZ, 0x7610, R24 ;  /* 0x00007610ff187816 */ /* 0x000fc40000000018 */
[----:B------:R-:W-:Y:S02]  /*34010*/  PRMT R23, RZ, 0x7610, R23 ;  /* 0x00007610ff177816 */ /* 0x000fe40000000017 */
[----:B------:R-:W-:Y:S02]  /*34020*/  PRMT R22, RZ, 0x7610, R22 ;  /* 0x00007610ff167816 */ /* 0x000fe40000000016 */
[----:B------:R-:W-:Y:S02]  /*34030*/  PRMT R21, RZ, 0x7610, R21 ;  /* 0x00007610ff157816 */ /* 0x000fe40000000015 */
[----:B------:R-:W-:Y:S02]  /*34040*/  PRMT R20, RZ, 0x7610, R20 ;  /* 0x00007610ff147816 */ /* 0x000fe40000000014 */
[----:B------:R-:W-:Y:S02]  /*34050*/  PRMT R19, RZ, 0x7610, R19 ;  /* 0x00007610ff137816 */ /* 0x000fe40000000013 */
[----:B------:R-:W-:Y:S01]  /*34060*/  PRMT R18, RZ, 0x7610, R18 ;  /* 0x00007610ff127816 */ /* 0x000fe20000000012 */
[----:B------:R-:W3:Y:S01]  /*34070*/  LDL R45, [R1+0x1f70] ;  /* 0x001f7000012d7983 */ /* 0x000ee20000100800 */
[----:B0-----:R-:W-:-:S02]  /*34080*/  @!P0 IMAD.MOV.U32 R2, RZ, RZ, R43 ;  /* 0x000000ffff028224 */ /* 0x001fc400078e002b */
[----:B------:R-:W-:Y:S01]  /*34090*/  @!P0 IMAD.MOV.U32 R3, RZ, RZ, R44 ;  /* 0x000000ffff038224 */ /* 0x000fe200078e002c */
[----:B------:R-:W3:Y:S04]  /*340a0*/  LDL R46, [R1+0x1f3c] ;  /* 0x001f3c00012e7983 */ /* 0x000ee80000100800 */
[----:B------:R-:W3:Y:S04]  /*340b0*/  LDL R44, [R1+0x1f64] ;  /* 0x001f6400012c7983 */ /* 0x000ee80000100800 */
[----:B------:R0:W3:Y:S04]  /*340c0*/  @!P0 LDG.E.U8 R29, desc[UR34][R2.64] ;  /* 0x00000022021d8981 */ /* 0x0000e8000c1e1100 */
[----:B------:R-:W3:Y:S01]  /*340d0*/  LDL R43, [R1+0x1f98] ;  /* 0x001f9800012b7983 */ /* 0x000ee20000100800 */
[----:B0-----:R-:W-:-:S02]  /*340e0*/  @!P0 IMAD.MOV.U32 R2, RZ, RZ, R39 ;  /* 0x000000ffff028224 */ /* 0x001fc400078e0027 */
[----:B------:R-:W-:Y:S01]  /*340f0*/  @!P0 IMAD.MOV.U32 R3, RZ, RZ, R42 ;  /* 0x000000ffff038224 */ /* 0x000fe200078e002a */
[----:B------:R-:W3:Y:S04]  /*34100*/  LDL R39, [R1+0x1f58] ;  /* 0x001f580001277983 */ /* 0x000ee80000100800 */
[----:B------:R-:W3:Y:S04]  /*34110*/  LDL R42, [R1+0x1f44] ;  /* 0x001f4400012a7983 */ /* 0x000ee80000100800 */
[----:B------:R0:W3:Y:S02]  /*34120*/  @!P0 LDG.E.U8 R28, desc[UR34][R2.64] ;  /* 0x00000022021c8981 */ /* 0x0000e4000c1e1100 */
        /* <DEDUP_REMOVED lines=11> */
[----:B------:R-:W3:Y:S01]  /*341e0*/  LDL R36, [R1+0x1f34] ;  /* 0x001f340001247983 */ /* 0x000ee20000100800 */
[----:B------:R-:W-:-:S03]  /*341f0*/  @!P0 IMAD.MOV.U32 R3, RZ, RZ, R41 ;  /* 0x000000ffff038224 */ /* 0x000fc600078e0029 */
[----:B------:R-:W3:Y:S04]  /*34200*/  LDL R41, [R1+0x1f78] ;  /* 0x001f780001297983 */ /* 0x000ee80000100800 */
[----:B------:R0:W3:Y:S02]  /*34210*/  @!P0 LDG.E.U8 R25, desc[UR34][R2.64] ;  /* 0x0000002202198981 */ /* 0x0000e4000c1e1100 */
[----:B0-----:R-:W-:Y:S02]  /*34220*/  @!P0 IMAD.MOV.U32 R3, RZ, RZ, R34 ;  /* 0x000000ffff038224 */ /* 0x001fe400078e0022 */
[----:B----4-:R-:W-:Y:S01]  /*34230*/  @!P0 IMAD.MOV.U32 R2, RZ, RZ, R33 ;  /* 0x000000ffff028224 */ /* 0x010fe200078e0021 */
[----:B------:R-:W4:Y:S04]  /*34240*/  LDL R34, [R1+0x1f4c] ;  /* 0x001f4c0001227983 */ /* 0x000f280000100800 */
[----:B------:R-:W4:Y:S04]  /*34250*/  LDL R33, [R1+0x1f80] ;  /* 0x001f800001217983 */ /* 0x000f280000100800 */
[----:B------:R2:W4:Y:S02]  /*34260*/  @!P0 LDG.E.U8 R24, desc[UR34][R2.64] ;  /* 0x0000002202188981 */ /* 0x000524000c1e1100 */
[----:B--2---:R-:W-:-:S02]  /*34270*/  @!P0 IMAD.MOV.U32 R2, RZ, RZ, R31 ;  /* 0x000000ffff028224 */ /* 0x004fc400078e001f */
[----:B------:R-:W2:Y:S01]  /*34280*/  LDL R31, [R1+0x1f88] ;  /* 0x001f8800011f7983 */ /* 0x000ea20000100800 */
[----:B------:R-:W-:-:S03]  /*34290*/  @!P0 IMAD.MOV.U32 R3, RZ, RZ, R32 ;  /* 0x000000ffff038224 */ /* 0x000fc600078e0020 */
[----:B------:R-:W2:Y:S04]  /*342a0*/  LDL R32, [R1+0x1f54] ;  /* 0x001f540001207983 */ /* 0x000ea80000100800 */
[----:B------:R3:W2:Y:S02]  /*342b0*/  @!P0 LDG.E.U8 R23, desc[UR34][R2.64] ;  /* 0x0000002202178981 */ /* 0x0006a4000c1e1100 */
[----:B---3--:R-:W-:Y:S02]  /*342c0*/  @!P0 IMAD.MOV.U32 R2, RZ, RZ, R39 ;  /* 0x000000ffff028224 */ /* 0x008fe400078e0027 */
[----:B------:R-:W3:Y:S01]  /*342d0*/  LDL R39, [R1+0x1f90] ;  /* 0x001f900001277983 */ /* 0x000ee20000100800 */
[----:B------:R-:W-:-:S03]  /*342e0*/  @!P0 IMAD.MOV.U32 R3, RZ, RZ, R40 ;  /* 0x000000ffff038224 */ /* 0x000fc600078e0028 */
[----:B------:R-:W3:Y:S04]  /*342f0*/  LDL R40, [R1+0x1f5c] ;  /* 0x001f5c0001287983 */ /* 0x000ee80000100800 */
[----:B------:R0:W3:Y:S02]  /*34300*/  @!P0 LDG.E.U8 R22, desc[UR34][R2.64] ;  /* 0x0000002202168981 */ /* 0x0000e4000c1e1100 */
[----:B0-----:R-:W-:Y:S02]  /*34310*/  @!P0 IMAD.MOV.U32 R2, RZ, RZ, R37 ;  /* 0x000000ffff028224 */ /* 0x001fe400078e0025 */
        /* <DEDUP_REMOVED lines=11> */
[----:B------:R-:W-:Y:S01]  /*343d0*/  PRMT R17, RZ, 0x7610, R17 ;  /* 0x00007610ff117816 */ /* 0x000fe20000000011 */
[----:B------:R-:W3:Y:S04]  /*343e0*/  LDL R41, [R1+0x1fa0] ;  /* 0x001fa00001297983 */ /* 0x000ee80000100800 */
[----:B------:R4:W3:Y:S04]  /*343f0*/  @!P0 LDG.E.U8 R19, desc[UR34][R2.64] ;  /* 0x0000002202138981 */ /* 0x0008e8000c1e1100 */
[----:B------:R-:W3:Y:S01]  /*34400*/  LDL R42, [R1+0x1f6c] ;  /* 0x001f6c00012a7983 */ /* 0x000ee20000100800 */
[----:B----4-:R-:W-:-:S02]  /*34410*/  @!P0 IMAD.MOV.U32 R3, RZ, RZ, R34 ;  /* 0x000000ffff038224 */ /* 0x010fc400078e0022 */
[----:B------:R-:W-:Y:S01]  /*34420*/  @!P0 IMAD.MOV.U32 R2, RZ, RZ, R33 ;  /* 0x000000ffff028224 */ /* 0x000fe200078e0021 */
[----:B------:R-:W4:Y:S04]  /*34430*/  LDL R34, [R1+0x1f94] ;  /* 0x001f940001227983 */ /* 0x000f280000100800 */
[----:B------:R-:W4:Y:S04]  /*34440*/  LDL R33, [R1+0x1fd8] ;  /* 0x001fd80001217983 */ /* 0x000f280000100800 */
[----:B------:R2:W4:Y:S02]  /*34450*/  @!P0 LDG.E.U8 R18, desc[UR34][R2.64] ;  /* 0x0000002202128981 */ /* 0x000524000c1e1100 */
[----:B--2---:R-:W-:-:S02]  /*34460*/  @!P0 IMAD.MOV.U32 R2, RZ, RZ, R31 ;  /* 0x000000ffff028224 */ /* 0x004fc400078e001f */
[----:B------:R-:W2:Y:S01]  /*34470*/  LDL R31, [R1+0x1fd4] ;  /* 0x001fd400011f7983 */ /* 0x000ea20000100800 */
[----:B------:R-:W-:-:S03]  /*34480*/  @!P0 IMAD.MOV.U32 R3, RZ, RZ, R32 ;  /* 0x000000ffff038224 */ /* 0x000fc600078e0020 */
[----:B------:R-:W2:Y:S01]  /*34490*/  LDL R32, [R1+0x1f9c] ;  /* 0x001f9c0001207983 */ /* 0x000ea20000100800 */
[----:B------:R-:W-:-:S03]  /*344a0*/  PRMT R16, RZ, 0x7610, R16 ;  /* 0x00007610ff107816 */ /* 0x000fc60000000010 */
[----:B------:R3:W2:Y:S01]  /*344b0*/  @!P0 LDG.E.U8 R17, desc[UR34][R2.64] ;  /* 0x0000002202118981 */ /* 0x0006a2000c1e1100 */
[----:B------:R-:W-:Y:S02]  /*344c0*/  PRMT R15, RZ, 0x7610, R15 ;  /* 0x00007610ff0f7816 */ /* 0x000fe4000000000f */
[----:B------:R-:W-:Y:S02]  /*344d0*/  PRMT R14, RZ, 0x7610, R14 ;  /* 0x00007610ff0e7816 */ /* 0x000fe4000000000e */
[----:B------:R-:W-:Y:S01]  /*344e0*/  PRMT R13, RZ, 0x7610, R13 ;  /* 0x00007610ff0d7816 */ /* 0x000fe2000000000d */
        /* <DEDUP_REMOVED lines=24> */
[----:B------:R-:W-:Y:S02]  /*34670*/  PRMT R12, RZ, 0x7610, R12 ;  /* 0x00007610ff0c7816 */ /* 0x000fe4000000000c */
[----:B------:R-:W-:-:S04]  /*34680*/  PRMT R11, RZ, 0x7610, R11 ;  /* 0x00007610ff0b7816 */ /* 0x000fc8000000000b */
[----:B------:R0:W2:Y:S01]  /*34690*/  @!P0 LDG.E.U8 R12, desc[UR34][R2.64] ;  /* 0x00000022020c8981 */ /* 0x0000a2000c1e1100 */
[----:B------:R-:W-:Y:S01]  /*346a0*/  PRMT R10, RZ, 0x7610, R10 ;  /* 0x00007610ff0a7816 */ /* 0x000fe2000000000a */
[----:B0-----:R-:W-:Y:S02]  /*346b0*/  @!P0 IMAD.MOV.U32 R2, RZ, RZ, R45 ;  /* 0x000000ffff028224 */ /* 0x001fe400078e002d */
[----:B------:R-:W-:-:S05]  /*346c0*/  @!P0 IMAD.MOV.U32 R3, RZ, RZ, R46 ;  /* 0x000000ffff038224 */ /* 0x000fca00078e002e */
        /* <DEDUP_REMOVED lines=10> */
[----:B---3--:R-:W-:Y:S02]  /*34770*/  @!P0 IMAD.MOV.U32 R2, RZ, RZ, R39 ;  /* 0x000000ffff028224 */ /* 0x008fe400078e0027 */
[----:B------:R-:W-:-:S05]  /*34780*/  @!P0 IMAD.MOV.U32 R3, RZ, RZ, R40 ;  /* 0x000000ffff038224 */ /* 0x000fca00078e0028 */
[----:B------:R0:W3:Y:S01]  /*34790*/  @!P0 LDG.E.U8 R8, desc[UR34][R2.64] ;  /* 0x0000002202088981 */ /* 0x0000e2000c1e1100 */
[----:B------:R-:W-:Y:S01]  /*347a0*/  PRMT R6, RZ, 0x7610, R6 ;  /* 0x00007610ff067816 */ /* 0x000fe20000000006 */
[----:B0-----:R-:W-:Y:S02]  /*347b0*/  @!P0 IMAD.MOV.U32 R2, RZ, RZ, R37 ;  /* 0x000000ffff028224 */ /* 0x001fe400078e0025 */
[----:B------:R-:W-:-:S05]  /*347c0*/  @!P0 IMAD.MOV.U32 R3, RZ, RZ, R38 ;  /* 0x000000ffff038224 */ /* 0x000fca00078e0026 */
[----:B------:R0:W3:Y:S01]  /*347d0*/  @!P0 LDG.E.U8 R7, desc[UR34][R2.64] ;  /* 0x0000002202078981 */ /* 0x0000e2000c1e1100 */
[----:B------:R-:W-:Y:S01]  /*347e0*/  PRMT R5, RZ, 0x7610, R5 ;  /* 0x00007610ff057816 */ /* 0x000fe20000000005 */
[----:B0-----:R-:W-:Y:S02]  /*347f0*/  @!P0 IMAD.MOV.U32 R2, RZ, RZ, R35 ;  /* 0x000000ffff028224 */ /* 0x001fe400078e0023 */
[----:B------:R-:W-:-:S05]  /*34800*/  @!P0 IMAD.MOV.U32 R3, RZ, RZ, R36 ;  /* 0x000000ffff038224 */ /* 0x000fca00078e0024 */
[----:B------:R4:W3:Y:S02]  /*34810*/  @!P0 LDG.E.U8 R6, desc[UR34][R2.64] ;  /* 0x0000002202068981 */ /* 0x0008e4000c1e1100 */
[----:B----4-:R-:W-:Y:S02]  /*34820*/  @!P0 IMAD.MOV.U32 R3, RZ, RZ, R34 ;  /* 0x000000ffff038224 */ /* 0x010fe400078e0022 */
[----:B------:R-:W-:Y:S02]  /*34830*/  @!P0 IMAD.MOV.U32 R2, RZ, RZ, R33 ;  /* 0x000000ffff028224 */ /* 0x000fe400078e0021 */
[----:B------:R-:W-:Y:S04]  /*34840*/  LDS.U8 R33, [R0+UR4+0x8] ;  /* 0x0000080400217984 */ /* 0x000fe80008000000 */
[----:B------:R2:W4:Y:S02]  /*34850*/  @!P0 LDG.E.U8 R5, desc[UR34][R2.64] ;  /* 0x0000002202058981 */ /* 0x000524000c1e1100 */
[----:B--2---:R-:W-:-:S02]  /*34860*/  @!P0 IMAD.MOV.U32 R2, RZ, RZ, R31 ;  /* 0x000000ffff028224 */ /* 0x004fc400078e001f */
[----:B------:R-:W0:Y:S01]  /*34870*/  LDS.U8 R31, [R0+UR4+0x110] ;  /* 0x00011004001f7984 */ /* 0x000e220008000000 */
[----:B------:R-:W-:-:S03]  /*34880*/  @!P0 IMAD.MOV.U32 R3, RZ, RZ, R32 ;  /* 0x000000ffff038224 */ /* 0x000fc600078e0020 */
[----:B------:R-:W1:Y:S04]  /*34890*/  LDS.U8 R32, [R0+UR4+0x198] ;  /* 0x0001980400207984 */ /* 0x000e680008000000 */
[----:B0-----:R-:W-:Y:S04]  /*348a0*/  STL [R1+0x2040], R31 ;  /* 0x0020401f01007387 */ /* 0x001fe80000100800 */
[----:B------:R-:W0:Y:S04]  /*348b0*/  LDS.U8 R31, [R0+UR4+0x80] ;  /* 0x00008004001f7984 */ /* 0x000e280008000000 */
[----:B-1----:R-:W-:Y:S04]  /*348c0*/  STL [R1+0x203c], R32 ;  /* 0x00203c2001007387 */ /* 0x002fe80000100800 */
[----:B------:R-:W1:Y:S04]  /*348d0*/  LDS.U8 R32, [R0+UR4+0x118] ;  /* 0x0001180400207984 */ /* 0x000e680008000000 */
[----:B------:R-:W-:Y:S04]  /*348e0*/  STL [R1+0x133c], R33 ;  /* 0x00133c2101007387 */ /* 0x000fe80000100800 */
[----:B------:R-:W2:Y:S04]  /*348f0*/  LDS.U8 R33, [R0+UR4+0x190] ;  /* 0x0001900400217984 */ /* 0x000ea80008000000 */
[----:B0-----:R-:W-:Y:S04]  /*34900*/  STL [R1+0x1338], R31 ;  /* 0x0013381f01007387 */ /* 0x001fe80000100800 */
[----:B------:R-:W0:Y:S04]  /*34910*/  LDS.U8 R31, [R0+UR4+0x800] ;  /* 0x00080004001f7984 */ /* 0x000e280008000000 */
[----:B-1----:R-:W-:Y:S04]  /*34920*/  STL [R1+0x2048], R32 ;  /* 0x0020482001007387 */ /* 0x002fe80000100800 */
[----:B------:R-:W1:Y:S04]  /*34930*/  LDS.U8 R32, [R0+UR4+0x888] ;  /* 0x0008880400207984 */ /* 0x000e680008000000 */
[----:B--2---:R-:W-:Y:S04]  /*34940*/  STL [R1+0x2044], R33 ;  /* 0x0020442101007387 */ /* 0x004fe80000100800 */
        /* <DEDUP_REMOVED lines=39> */
[----:B-1----:R1:W-:Y:S04]  /*34bc0*/  STL [R1+0x206c], R32 ;  /* 0x00206c2001007387 */ /* 0x0023e80000100800 */
[----:B--2---:R-:W-:Y:S04]  /*34bd0*/  STL [R1+0x138c], R33 ;  /* 0x00138c2101007387 */ /* 0x004fe80000100800 */
[----:B------:R-:W2:Y:S01]  /*34be0*/  LDS.U8 R33, [R0+UR4+0x908] ;  /* 0x0009080400217984 */ /* 0x000ea20008000000 */
[----:B------:R-:W-:-:S02]  /*34bf0*/  PRMT R4, RZ, 0x7610, R4 ;  /* 0x00007610ff047816 */ /* 0x000fc40000000004 */
[----:B-1----:R-:W-:-:S04]  /*34c00*/  LOP3.LUT R32, R0, 0x20, RZ, 0x3c, !PT ;  /* 0x0000002000207812 */ /* 0x002fc800078e3cff */
[----:B------:R1:W3:Y:S04]  /*34c10*/  @!P0 LDG.E.U8 R4, desc[UR34][R2.64] ;  /* 0x0000002202048981 */ /* 0x0002e8000c1e1100 */
[----:B------:R-:W-:Y:S04]  /*34c20*/  LDS.U8 R34, [R32+UR4+0x100] ;  /* 0x0001000420227984 */ /* 0x000fe80008000000 */
[----:B-1----:R-:W-:Y:S04]  /*34c30*/  LDS.U8 R3, [R0+UR4] ;  /* 0x0000000400037984 */ /* 0x002fe80008000000 */
[----:B------:R-:W-:Y:S04]  /*34c40*/  LDS.U8 R2, [R0+UR4+0x88] ;  /* 0x0000880400027984 */ /* 0x000fe80008000000 */
[----:B0-----:R-:W-:Y:S04]  /*34c50*/  STL [R1+0x1388], R31 ;  /* 0x0013881f01007387 */ /* 0x001fe80000100800 */
[----:B------:R-:W0:Y:S04]  /*34c60*/  LDS.U8 R31, [R0+UR4+0x980] ;  /* 0x00098004001f7984 */ /* 0x000e280008000000 */
[----:B------:R-:W-:Y:S04]  /*34c70*/  STL [R1+0x2b70], R0 ;  /* 0x002b700001007387 */ /* 0x000fe80000100800 */
[----:B------:R-:W-:Y:S04]  /*34c80*/  LDS.U8 R0, [R32+UR4+0x88] ;  /* 0x0000880420007984 */ /* 0x000fe80008000000 */
[----:B--2---:R-:W-:Y:S04]  /*34c90*/  STL [R1+0x2078], R33 ;  /* 0x0020782101007387 */ /* 0x004fe80000100800 */
[----:B------:R-:W1:Y:S04]  /*34ca0*/  LDS.U8 R33, [R32+UR4] ;  /* 0x0000000420217984 */ /* 0x000e680008000000 */
        /* <DEDUP_REMOVED lines=27> */
[----:B--2---:R-:W-:Y:S04]  /*34e60*/  STL [R1+0x13a8], R0 ;  /* 0x0013a80001007387 */ /* 0x004fe80000100800 */
[----:B------:R-:W1:Y:S04]  /*34e70*/  LDS.U8 R33, [R32+UR4+0x990] ;  /* 0x0009900420217984 */ /* 0x000e680008000000 */
[----:B------:R-:W2:Y:S04]  /*34e80*/  LDS.U8 R0, [R32+UR4+0x10] ;  /* 0x0000100420007984 */ /* 0x000ea80008000000 */
[----:B0-----:R0:W-:Y:S04]  /*34e90*/  STL [R1+0x2098], R31 ;  /* 0x0020981f01007387 */ /* 0x0011e80000100800 */
[----:B0-----:R-:W3:Y:S04]  /*34ea0*/  LDL R31, [R1+0x2140] ;  /* 0x00214000011f7983 */ /* 0x001ee80000100800 */
[----:B-1----:R-:W-:Y:S04]  /*34eb0*/  STL [R1+0x2094], R33 ;  /* 0x0020942101007387 */ /* 0x002fe80000100800 */
[----:B------:R-:W0:Y:S04]  /*34ec0*/  LDS.U8 R33, [R32+UR4+0x98] ;  /* 0x0000980420217984 */ /* 0x000e280008000000 */
[----:B--2---:R-:W-:Y:S04]  /*34ed0*/  STL [R1+0x13b8], R0 ;  /* 0x0013b80001007387 */ /* 0x004fe80000100800 */
[----:B------:R-:W1:Y:S04]  /*34ee0*/  LDS.U8 R0, [R32+UR4+0x188] ;  /* 0x0001880420007984 */ /* 0x000e680008000000 */
[----:B0-----:R-:W-:Y:S04]  /*34ef0*/  STL [R1+0x13b4], R33 ;  /* 0x0013b42101007387 */ /* 0x001fe80000100800 */
[----:B------:R-:W0:Y:S04]  /*34f00*/  LDS.U8 R33, [R32+UR4+0x18] ;  /* 0x0000180420217984 */ /* 0x000e280008000000 */
[----:B------:R-:W-:Y:S04]  /*34f10*/  STL [R1+0x20a0], R34 ;  /* 0x0020a02201007387 */ /* 0x000fe80000100800 */
[----:B------:R-:W2:Y:S04]  /*34f20*/  LDS.U8 R34, [R32+UR4+0x90] ;  /* 0x0000900420227984 */ /* 0x000ea80008000000 */
[----:B-1----:R-:W-:Y:S04]  /*34f30*/  STL [R1+0x209c], R0 ;  /* 0x00209c0001007387 */ /* 0x002fe80000100800 */
[----:B------:R-:W1:Y:S04]  /*34f40*/  LDS.U8 R0, [R32+UR4+0x108] ;  /* 0x0001080420007984 */ /* 0x000e680008000000 */
[----:B0-----:R-:W-:Y:S04]  /*34f50*/  STL [R1+0x13c0], R33 ;  /* 0x0013c02101007387 */ /* 0x001fe80000100800 */
[----:B------:R-:W0:Y:S04]  /*34f60*/  LDS.U8 R33, [R32+UR4+0x180] ;  /* 0x0001800420217984 */ /* 0x000e280008000000 */
[----:B--2---:R-:W-:Y:S04]  /*34f70*/  STL [R1+0x13bc], R34 ;  /* 0x0013bc2201007387 */ /* 0x004fe80000100800 */
        /* <DEDUP_REMOVED lines=16> */
[----:B--2---:R-:W-:Y:S04]  /*35080*/  STL [R1+0x20b8], R34 ;  /* 0x0020b82201007387 */ /* 0x004fe80000100800 */
[----:B-1----:R-:W-:Y:S04]  /*35090*/  STL [R1+0x20b4], R0 ;  /* 0x0020b40001007387 */ /* 0x002fe80000100800 */
[----:B---3--:R-:W0:Y:S04]  /*350a0*/  LDS.U8 R33, [R31+UR4] ;  /* 0x000000041f217984 */ /* 0x008e280008000000 */
[----:B------:R-:W1:Y:S04]  /*350b0*/  LDS.U8 R32, [R31+UR4+0x88] ;  /* 0x000088041f207984 */ /* 0x000e680008000000 */
[----:B------:R-:W2:Y:S04]  /*350c0*/  LDS.U8 R0, [R31+UR4+0x110] ;  /* 0x000110041f007984 */ /* 0x000ea80008000000 */
[----:B------:R-:W-:Y:S04]  /*350d0*/  LDS.U8 R34, [R31+UR4+0x98] ;  /* 0x000098041f227984 */ /* 0x000fe80008000000 */
        /* <DEDUP_REMOVED lines=25> */
[----:B-1----:R-:W-:Y:S04]  /*35270*/  STL [R1+0x13ec], R32 ;  /* 0x0013ec2001007387 */ /* 0x002fe80000100800 */
[----:B------:R-:W0:Y:S04]  /*35280*/  LDS.U8 R33, [R31+UR4+0x990] ;  /* 0x000990041f217984 */ /* 0x000e280008000000 */
[----:B------:R-:W1:Y:S04]  /*35290*/  LDS.U8 R32, [R31+UR4+0x10] ;  /* 0x000010041f207984 */ /* 0x000e680008000000 */
[----:B--2---:R2:W-:Y:S04]  /*352a0*/  STL [R1+0x20d8], R0 ;  /* 0x0020d80001007387 */ /* 0x0045e80000100800 */
[----:B--2---:R-:W2:Y:S04]  /*352b0*/  LDL R0, [R1+0x213c] ;  /* 0x00213c0001007983 */ /* 0x004ea80000100800 */
[----:B0-----:R-:W-:Y:S04]  /*352c0*/  STL [R1+0x20d4], R33 ;  /* 0x0020d42101007387 */ /* 0x001fe80000100800 */
[----:B------:R-:W0:Y:S04]  /*352d0*/  LDS.U8 R33, [R31+UR4+0x100] ;  /* 0x000100041f217984 */ /* 0x000e280008000000 */
[----:B-1----:R-:W-:Y:S04]  /*352e0*/  STL [R1+0x1fe0], R32 ;  /* 0x001fe02001007387 */ /* 0x002fe80000100800 */
[----:B------:R-:W1:Y:S04]  /*352f0*/  LDS.U8 R32, [R31+UR4+0x188] ;  /* 0x000188041f207984 */ /* 0x000e680008000000 */
[----:B------:R-:W-:Y:S04]  /*35300*/  STL [R1+0x1fdc], R34 ;  /* 0x001fdc2201007387 */ /* 0x000fe80000100800 */
[----:B------:R-:W3:Y:S04]  /*35310*/  LDS.U8 R34, [R31+UR4+0x18] ;  /* 0x000018041f227984 */ /* 0x000ee80008000000 */
[----:B0-----:R-:W-:Y:S04]  /*35320*/  STL [R1+0x20e0], R33 ;  /* 0x0020e02101007387 */ /* 0x001fe80000100800 */
[----:B------:R-:W0:Y:S04]  /*35330*/  LDS.U8 R33, [R31+UR4+0x90] ;  /* 0x000090041f217984 */ /* 0x000e280008000000 */
[----:B-1----:R-:W-:Y:S04]  /*35340*/  STL [R1+0x20dc], R32 ;  /* 0x0020dc2001007387 */ /* 0x002fe80000100800 */
[----:B------:R-:W1:Y:S04]  /*35350*/  LDS.U8 R32, [R31+UR4+0x108] ;  /* 0x000108041f207984 */ /* 0x000e680008000000 */
[----:B---3--:R-:W-:Y:S04]  /*35360*/  STL [R1+0x1fe8], R34 ;  /* 0x001fe82201007387 */ /* 0x008fe80000100800 */
        /* <DEDUP_REMOVED lines=18> */
[----:B0-----:R-:W-:Y:S04]  /*35490*/  STL [R1+0x20f8], R33 ;  /* 0x0020f82101007387 */ /* 0x001fe80000100800 */
[----:B-1----:R-:W-:Y:S04]  /*354a0*/  STL [R1+0x20f4], R32 ;  /* 0x0020f42001007387 */ /* 0x002fe80000100800 */
[----:B--2---:R-:W0:Y:S04]  /*354b0*/  LDS.U8 R31, [R0+UR4] ;  /* 0x00000004001f7984 */ /* 0x004e280008000000 */
[----:B------:R-:W1:Y:S04]  /*354c0*/  LDS.U8 R33, [R0+UR4+0x88] ;  /* 0x0000880400217984 */ /* 0x000e680008000000 */
        /* <DEDUP_REMOVED lines=16> */
[----:B------:R-:W3:Y:S04]  /*355d0*/  LDL.LU R54, [R1+0x1334] ;  /* 0x0013340001367983 */ /* 0x000ee80000300800 */
[----:B--2---:R-:W-:Y:S04]  /*355e0*/  STL [R1+0x2010], R32 ;  /* 0x0020102001007387 */ /* 0x004fe80000100800 */
[----:B------:R-:W2:Y:S04]  /*355f0*/  LDL.LU R55, [R1+0x1330] ;  /* 0x0013300001377983 */ /* 0x000ea80000300800 */
[----:B------:R-:W1:Y:S04]  /*35600*/  LDS.U8 R32, [R0+UR4+0x910] ;  /* 0x0009100400207984 */ /* 0x000e680008000000 */
[----:B------:R-:W-:Y:S04]  /*35610*/  LDS.U8 R33, [R0+UR4+0x808] ;  /* 0x0008080400217984 */ /* 0x000fe80008000000 */
[----:B0-----:R-:W-:Y:S04]  /*35620*/  STL [R1+0x200c], R31 ;  /* 0x00200c1f01007387 */ /* 0x001fe80000100800 */
[----:B------:R-:W0:Y:S04]  /*35630*/  LDS.U8 R31, [R0+UR4+0x998] ;  /* 0x00099804001f7984 */ /* 0x000e280008000000 */
[----:B------:R-:W2:Y:S04]  /*35640*/  LDL.LU R56, [R1+0x1328] ;  /* 0x0013280001387983 */ /* 0x000ea80000300800 */
[----:B------:R-:W2:Y:S04]  /*35650*/  LDL.LU R58, [R1+0x1324] ;  /* 0x00132400013a7983 */ /* 0x000ea80000300800 */
[----:B------:R-:W2:Y:S04]  /*35660*/  LDL.LU R59, [R1+0x1310] ;  /* 0x00131000013b7983 */ /* 0x000ea80000300800 */
[----:B------:R-:W2:Y:S04]  /*35670*/  LDL.LU R60, [R1+0x130c] ;  /* 0x00130c00013c7983 */ /* 0x000ea80000300800 */
[----:B------:R-:W2:Y:S04]  /*35680*/  LDL.LU R61, [R1+0x1308] ;  /* 0x00130800013d7983 */ /* 0x000ea80000300800 */
[----:B-1----:R-:W-:Y:S04]  /*35690*/  STL [R1+0x2110], R32 ;  /* 0x0021102001007387 */ /* 0x002fe80000100800 */
[----:B------:R-:W1:Y:S04]  /*356a0*/  LDS.U8 R32, [R0+UR4+0x880] ;  /* 0x0008800400207984 */ /* 0x000e680008000000 */
[----:B0-----:R-:W-:Y:S04]  /*356b0*/  STL [R1+0x210c], R31 ;  /* 0x00210c1f01007387 */ /* 0x001fe80000100800 */
[----:B------:R-:W0:Y:S04]  /*356c0*/  LDS.U8 R31, [R0+UR4+0x918] ;  /* 0x00091804001f7984 */ /* 0x000e280008000000 */
[----:B------:R-:W-:Y:S04]  /*356d0*/  STL [R1+0x2018], R33 ;  /* 0x0020182101007387 */ /* 0x000fe80000100800 */
[----:B------:R-:W4:Y:S04]  /*356e0*/  LDS.U8 R33, [R0+UR4+0x990] ;  /* 0x0009900400217984 */ /* 0x000f280008000000 */
[----:B-1----:R-:W-:Y:S04]  /*356f0*/  STL [R1+0x2014], R32 ;  /* 0x0020142001007387 */ /* 0x002fe80000100800 */
[----:B------:R-:W1:Y:S04]  /*35700*/  LDS.U8 R32, [R0+UR4+0x10] ;  /* 0x0000100400207984 */ /* 0x000e680008000000 */
[----:B0-----:R-:W-:Y:S04]  /*35710*/  STL [R1+0x2118], R31 ;  /* 0x0021181f01007387 */ /* 0x001fe80000100800 */
[----:B------:R-:W0:Y:S04]  /*35720*/  LDS.U8 R31, [R0+UR4+0x98] ;  /* 0x00009804001f7984 */ /* 0x000e280008000000 */
[----:B----4-:R-:W-:Y:S04]  /*35730*/  STL [R1+0x2114], R33 ;  /* 0x0021142101007387 */ /* 0x010fe80000100800 */
        /* <DEDUP_REMOVED lines=20> */
[----:B------:R-:W-:Y:S04]  /*35880*/  LDS.U8 R32, [R0+UR4+0x890] ;  /* 0x0008900400207984 */ /* 0x000fe80008000000 */
[----:B0-----:R-:W-:Y:S04]  /*35890*/  STL [R1+0x2130], R31 ;  /* 0x0021301f01007387 */ /* 0x001fe80000100800 */
[----:B------:R-:W0:Y:S04]  /*358a0*/  LDS.U8 R31, [R0+UR4+0x818] ;  /* 0x00081804001f7984 */ /* 0x000e280008000000 */
[----:B----4-:R-:W-:Y:S01]  /*358b0*/  STL [R1+0x212c], R33 ;  /* 0x00212c2101007387 */ /* 0x010fe20000100800 */
[----:B------:R-:W1:Y:S03]  /*358c0*/  S2R R57, SR_TID.X ;  /* 0x0000000000397919 */ /* 0x000e660000002100 */
[----:B0-----:R-:W-:Y:S04]  /*358d0*/  STL [R1+0x2038], R31 ;  /* 0x0020381f01007387 */ /* 0x001fe80000100800 */
[----:B------:R-:W0:Y:S04]  /*358e0*/  LDS.U8 R31, [R0+UR4+0x908] ;  /* 0x00090804001f7984 */ /* 0x000e280008000000 */
[----:B------:R-:W4:Y:S04]  /*358f0*/  LDS.U8 R0, [R0+UR4+0x980] ;  /* 0x0009800400007984 */ /* 0x000f280008000000 */
[----:B------:R-:W-:Y:S01]  /*35900*/  STL [R1+0x2034], R32 ;  /* 0x0020342001007387 */ /* 0x000fe20000100800 */
[----:B-1----:R-:W-:Y:S01]  /*35910*/  LOP3.LUT R57, R57, 0x1f, RZ, 0xc0, !PT ;  /* 0x0000001f39397812 */ /* 0x002fe200078ec0ff */
[----:B------:R-:W-:Y:S06]  /*35920*/  BAR.SYNC.DEFER_BLOCKING 0x0 ;  /* 0x0000000000007b1d */ /* 0x000fec0000010000 */
[----:B0-----:R-:W-:Y:S04]  /*35930*/  STL [R1+0x2138], R31 ;  /* 0x0021381f01007387 */ /* 0x001fe80000100800 */
[----:B----4-:R0:W-:Y:S04]  /*35940*/  STL [R1+0x2134], R0 ;  /* 0x0021340001007387 */ /* 0x0101e80000100800 */
[----:B0-----:R-:W4:Y:S04]  /*35950*/  LDL.LU R0, [R1+0x1304] ;  /* 0x0013040001007983 */ /* 0x001f280000300800 */
        /* <DEDUP_REMOVED lines=22> */
[----:B---3--:R0:W-:Y:S04]  /*35ac0*/  STS.U8 [R57+UR4], R54 ;  /* 0x0000003639007988 */ /* 0x0081e80008000004 */
[----:B------:R-:W3:Y:S04]  /*35ad0*/  LDL.LU R53, [R1+0x1248] ;  /* 0x0012480001357983 */ /* 0x000ee80000300800 */
[----:B--2---:R1:W-:Y:S04]  /*35ae0*/  STS.U8 [R57+UR4+0x20], R55 ;  /* 0x0000203739007988 */ /* 0x0043e80008000004 */
[----:B------:R2:W-:Y:S04]  /*35af0*/  STS.U8 [R57+UR4+0x40], R56 ;  /* 0x0000403839007988 */ /* 0x0005e80008000004 */
[----:B------:R2:W-:Y:S04]  /*35b00*/  STS.U8 [R57+UR4+0x60], R58 ;  /* 0x0000603a39007988 */ /* 0x0005e80008000004 */
[----:B0-----:R-:W3:Y:S04]  /*35b10*/  LDL.LU R54, [R1+0x1244] ;  /* 0x0012440001367983 */ /* 0x001ee80000300800 */
[----:B-1----:R-:W3:Y:S04]  /*35b20*/  LDL.LU R55, [R1+0x1230] ;  /* 0x0012300001377983 */ /* 0x002ee80000300800 */
[----:B--2---:R-:W2:Y:S04]  /*35b30*/  LDL.LU R56, [R1+0x122c] ;  /* 0x00122c0001387983 */ /* 0x004ea80000300800 */
[----:B------:R-:W2:Y:S04]  /*35b40*/  LDL.LU R58, [R1+0x1228] ;  /* 0x00122800013a7983 */ /* 0x000ea80000300800 */
[----:B------:R0:W-:Y:S04]  /*35b50*/  STS.U8 [R57+UR4+0x100], R59 ;  /* 0x0001003b39007988 */ /* 0x0001e80008000004 */
[----:B------:R1:W-:Y:S04]  /*35b60*/  STS.U8 [R57+UR4+0x120], R60 ;  /* 0x0001203c39007988 */ /* 0x0003e80008000004 */
[----:B------:R1:W-:Y:S04]  /*35b70*/  STS.U8 [R57+UR4+0x140], R61 ;  /* 0x0001403d39007988 */ /* 0x0003e80008000004 */
[----:B0-----:R-:W2:Y:S04]  /*35b80*/  LDL.LU R59, [R1+0x1224] ;  /* 0x00122400013b7983 */ /* 0x001ea80000300800 */
[----:B-1----:R-:W2:Y:S04]  /*35b90*/  LDL.LU R60, [R1+0x1210] ;  /* 0x00121000013c7983 */ /* 0x002ea80000300800 */
[----:B------:R-:W2:Y:S04]  /*35ba0*/  LDL.LU R61, [R1+0x120c] ;  /* 0x00120c00013d7983 */ /* 0x000ea80000300800 */
[----:B----4-:R0:W-:Y:S04]  /*35bb0*/  STS.U8 [R57+UR4+0x160], R0 ;  /* 0x0001600039007988 */ /* 0x0101e80008000004 */
[----:B------:R1:W-:Y:S04]  /*35bc0*/  STS.U8 [R57+UR4+0x200], R31 ;  /* 0x0002001f39007988 */ /* 0x0003e80008000004 */
[----:B------:R4:W-:Y:S04]  /*35bd0*/  STS.U8 [R57+UR4+0x220], R32 ;  /* 0x0002202039007988 */ /* 0x0009e80008000004 */
[----:B------:R0:W-:Y:S04]  /*35be0*/  STS.U8 [R57+UR4+0x240], R33 ;  /* 0x0002402139007988 */ /* 0x0001e80008000004 */
[----:B------:R1:W-:Y:S04]  /*35bf0*/  STS.U8 [R57+UR4+0x260], R34 ;  /* 0x0002602239007988 */ /* 0x0003e80008000004 */
[----:B------:R4:W-:Y:S04]  /*35c00*/  STS.U8 [R57+UR4+0x300], R35 ;  /* 0x0003002339007988 */ /* 0x0009e80008000004 */
[----:B0-----:R-:W2:Y:S04]  /*35c10*/  LDL.LU R0, [R1+0x1208] ;  /* 0x0012080001007983 */ /* 0x001ea80000300800 */
[----:B-1----:R-:W2:Y:S04]  /*35c20*/  LDL.LU R31, [R1+0x1204] ;  /* 0x00120400011f7983 */ /* 0x002ea80000300800 */
[----:B----4-:R-:W4:Y:S04]  /*35c30*/  LDL.LU R32, [R1+0x11f0] ;  /* 0x0011f00001207983 */ /* 0x010f280000300800 */
[----:B------:R-:W4:Y:S04]  /*35c40*/  LDL.LU R33, [R1+0x11ec] ;  /* 0x0011ec0001217983 */ /* 0x000f280000300800 */
[----:B------:R-:W4:Y:S04]  /*35c50*/  LDL.LU R34, [R1+0x11e8] ;  /* 0x0011e80001227983 */ /* 0x000f280000300800 */
[----:B------:R0:W-:Y:S04]  /*35c60*/  STS.U8 [R57+UR4+0x320], R36 ;  /* 0x0003202439007988 */ /* 0x0001e80008000004 */
[----:B------:R-:W4:Y:S04]  /*35c70*/  LDL.LU R35, [R1+0x11e4] ;  /* 0x0011e40001237983 */ /* 0x000f280000300800 */
[----:B------:R1:W-:Y:S04]  /*35c80*/  STS.U8 [R57+UR4+0x340], R37 ;  /* 0x0003402539007988 */ /* 0x0003e80008000004 */
[----:B------:R0:W-:Y:S04]  /*35c90*/  STS.U8 [R57+UR4+0x360], R38 ;  /* 0x0003602639007988 */ /* 0x0001e80008000004 */
[----:B------:R0:W-:Y:S04]  /*35ca0*/  STS.U8 [R57+UR4+0x400], R39 ;  /* 0x0004002739007988 */ /* 0x0001e80008000004 */
[----:B------:R1:W-:Y:S04]  /*35cb0*/  STS.U8 [R57+UR4+0x420], R40 ;  /* 0x0004202839007988 */ /* 0x0003e80008000004 */
[----:B------:R1:W-:Y:S04]  /*35cc0*/  STS.U8 [R57+UR4+0x440], R41 ;  /* 0x0004402939007988 */ /* 0x0003e80008000004 */
[----:B0-----:R-:W4:Y:S04]  /*35cd0*/  LDL.LU R36, [R1+0x11d0] ;  /* 0x0011d00001247983 */ /* 0x001f280000300800 */
[----:B-1----:R-:W4:Y:S04]  /*35ce0*/  LDL.LU R37, [R1+0x11cc] ;  /* 0x0011cc0001257983 */ /* 0x002f280000300800 */
[----:B------:R-:W4:Y:S04]  /*35cf0*/  LDL.LU R38, [R1+0x11c8] ;  /* 0x0011c80001267983 */ /* 0x000f280000300800 */
        /* <DEDUP_REMOVED lines=15> */
[----:B---3--:R-:W3:Y:S04]  /*35df0*/  LDL.LU R47, [R1+0x1184] ;  /* 0x00118400012f7983 */ /* 0x008ee80000300800 */
[----:B------:R1:W-:Y:S04]  /*35e00*/  STS.U8 [R57+UR4+0x640], R49 ;  /* 0x0006403139007988 */ /* 0x0003e80008000004 */
[----:B------:R0:W-:Y:S04]  /*35e10*/  STS.U8 [R57+UR4+0x660], R50 ;  /* 0x0006603239007988 */ /* 0x0001e80008000004 */
[----:B------:R0:W-:Y:S04]  /*35e20*/  STS.U8 [R57+UR4+0x700], R51 ;  /* 0x0007003339007988 */ /* 0x0001e80008000004 */
[----:B------:R1:W-:Y:S04]  /*35e30*/  STS.U8 [R57+UR4+0x720], R52 ;  /* 0x0007203439007988 */ /* 0x0003e80008000004 */
[----:B------:R1:W-:Y:S04]  /*35e40*/  STS.U8 [R57+UR4+0x740], R53 ;  /* 0x0007403539007988 */ /* 0x0003e80008000004 */
[----:B0-----:R-:W3:Y:S04]  /*35e50*/  LDL.LU R48, [R1+0x1170] ;  /* 0x0011700001307983 */ /* 0x001ee80000300800 */
[----:B-1----:R-:W3:Y:S04]  /*35e60*/  LDL.LU R49, [R1+0x116c] ;  /* 0x00116c0001317983 */ /* 0x002ee80000300800 */
[----:B------:R-:W3:Y:S04]  /*35e70*/  LDL.LU R50, [R1+0x1168] ;  /* 0x0011680001327983 */ /* 0x000ee80000300800 */
[----:B------:R-:W3:Y:S04]  /*35e80*/  LDL.LU R51, [R1+0x1164] ;  /* 0x0011640001337983 */ /* 0x000ee80000300800 */
[----:B------:R-:W3:Y:S04]  /*35e90*/  LDL.LU R52, [R1+0x1150] ;  /* 0x0011500001347983 */ /* 0x000ee80000300800 */
[----:B------:R0:W-:Y:S04]  /*35ea0*/  STS.U8 [R57+UR4+0x760], R54 ;  /* 0x0007603639007988 */ /* 0x0001e80008000004 */
[----:B------:R-:W3:Y:S04]  /*35eb0*/  LDL.LU R53, [R1+0x114c] ;  /* 0x00114c0001357983 */ /* 0x000ee80000300800 */
[----:B------:R1:W-:Y:S04]  /*35ec0*/  STS.U8 [R57+UR4+0x800], R55 ;  /* 0x0008003739007988 */ /* 0x0003e80008000004 */
[----:B--2---:R2:W-:Y:S04]  /*35ed0*/  STS.U8 [R57+UR4+0x820], R56 ;  /* 0x0008203839007988 */ /* 0x0045e80008000004 */
        /* <DEDUP_REMOVED lines=11> */
[----:B------:R-:W-:Y:S04]  /*35f90*/  STS.U8 [R57+UR4+0x940], R0 ;  /* 0x0009400039007988 */ /* 0x000fe80008000004 */
[----:B------:R0:W-:Y:S04]  /*35fa0*/  STS.U8 [R57+UR4+0x960], R31 ;  /* 0x0009601f39007988 */ /* 0x0001e80008000004 */
[----:B----4-:R1:W-:Y:S04]  /*35fb0*/  STS.U8 [R57+UR4+0xa00], R32 ;  /* 0x000a002039007988 */ /* 0x0103e80008000004 */
[----:B------:R4:W-:Y:S04]  /*35fc0*/  STS.U8 [R57+UR4+0xa20], R33 ;  /* 0x000a202139007988 */ /* 0x0009e80008000004 */
[----:B------:R0:W-:Y:S04]  /*35fd0*/  STS.U8 [R57+UR4+0xa40], R34 ;  /* 0x000a402239007988 */ /* 0x0001e80008000004 */
[----:B------:R4:W-:Y:S04]  /*35fe0*/  STS.U8 [R57+UR4+0xa60], R35 ;  /* 0x000a602339007988 */ /* 0x0009e80008000004 */
[----:B0-----:R-:W2:Y:S04]  /*35ff0*/  LDL.LU R31, [R1+0x128] ;  /* 0x00012800011f7983 */ /* 0x001ea80000300800 */
[----:B-1----:R-:W2:Y:S04]  /*36000*/  LDL.LU R32, [R1+0x124] ;  /* 0x0001240001207983 */ /* 0x002ea80000300800 */
[----:B----4-:R-:W4:Y:S04]  /*36010*/  LDL.LU R33, [R1+0x120] ;  /* 0x0001200001217983 */ /* 0x010f280000300800 */
        /* <DEDUP_REMOVED lines=19> */
[----:B---3--:R3:W-:Y:S04]  /*36150*/  STS.U8 [R57+UR4+0xd60], R47 ;  /* 0x000d602f39007988 */ /* 0x0087e80008000004 */
        /* <DEDUP_REMOVED lines=27> */
[----:B------:R-:W2:Y:S04]  /*36310*/  LDL.LU R0, [R1+0x10] ;  /* 0x0000100001007983 */ /* 0x000ea80000300800 */
[----:B------:R1:W-:Y:S04]  /*36320*/  STS.U8 [R57+UR4+0x1060], R60 ;  /* 0x0010603c39007988 */ /* 0x0003e80008000004 */
[----:B------:R1:W-:Y:S04]  /*36330*/  STS.U8 [R57+UR4+0x1100], R61 ;  /* 0x0011003d39007988 */ /* 0x0003e80008000004 */
[----:B0-----:R-:W2:Y:S04]  /*36340*/  LDL.LU R59, [R1+0xc] ;  /* 0x00000c00013b7983 */ /* 0x001ea80000300800 */
[----:B-1----:R-:W2:Y:S04]  /*36350*/  LDL.LU R60, [R1+0x8] ;  /* 0x00000800013c7983 */ /* 0x002ea80000300800 */
[----:B------:R-:W2:Y:S04]  /*36360*/  LDL.LU R61, [R1+0x4] ;  /* 0x00000400013d7983 */ /* 0x000ea80000300800 */
[----:B------:R0:W-:Y:S04]  /*36370*/  STS.U8 [R57+UR4+0x1120], R31 ;  /* 0x0011201f39007988 */ /* 0x0001e80008000004 */
[----:B------:R1:W-:Y:S04]  /*36380*/  STS.U8 [R57+UR4+0x1140], R32 ;  /* 0x0011402039007988 */ /* 0x0003e80008000004 */
[----:B----4-:R4:W-:Y:S04]  /*36390*/  STS.U8 [R57+UR4+0x1160], R33 ;  /* 0x0011602139007988 */ /* 0x0109e80008000004 */
        /* <DEDUP_REMOVED lines=18> */
[----:B------:R-:W4:Y:S04]  /*364c0*/  LDL.LU R41, [R1+0x3800] ;  /* 0x0038000001297983 */ /* 0x000f280000300800 */
[----:B------:R0:W-:Y:S04]  /*364d0*/  STS.U8 [R57+UR4+0x1400], R42 ;  /* 0x0014002a39007988 */ /* 0x0001e80008000004 */
        /* <DEDUP_REMOVED lines=10> */
[----:B---3--:R-:W3:Y:S04]  /*36580*/  LDL.LU R47, [R1+0x37e8] ;  /* 0x0037e800012f7983 */ /* 0x008ee80000300800 */
[----:B------:R0:W-:Y:S04]  /*36590*/  STS.U8 [R57+UR4+0x1540], R48 ;  /* 0x0015403039007988 */ /* 0x0001e80008000004 */
        /* <DEDUP_REMOVED lines=10> */
[----:B------:R-:W3:Y:S04]  /*36640*/  LDL.LU R53, [R1+0x37d0] ;  /* 0x0037d00001357983 */ /* 0x000ee80000300800 */
[----:B------:R0:W-:Y:S04]  /*36650*/  STS.U8 [R57+UR4+0x1700], R54 ;  /* 0x0017003639007988 */ /* 0x0001e80008000004 */
        /* <DEDUP_REMOVED lines=15> */
[----:B--2---:R0:W-:Y:S04]  /*36750*/  STS.U8 [R57+UR4+0x1900], R58 ;  /* 0x0019003a39007988 */ /* 0x0041e80008000004 */
[----:B0-----:R-:W2:Y:S01]  /*36760*/  LDL.LU R57, [R1+0x37bc] ;  /* 0x0037bc0001397983 */ /* 0x001ea20000300800 */
[----:B------:R-:W0:Y:S02]  /*36770*/  S2R R58, SR_TID.X ;  /* 0x00000000003a7919 */ /* 0x000e240000002100 */
[----:B0-----:R-:W-:-:S05]  /*36780*/  LOP3.LUT R58, R58, 0x1f, RZ, 0xc0, !PT ;  /* 0x0000001f3a3a7812 */ /* 0x001fca00078ec0ff */
[----:B--2---:R-:W-:Y:S04]  /*36790*/  STS.U8 [R58+UR4+0x1920], R57 ;  /* 0x001920393a007988 */ /* 0x004fe80008000004 */
[----:B------:R-:W-:Y:S04]  /*367a0*/  STS.U8 [R58+UR4+0x1940], R56 ;  /* 0x001940383a007988 */ /* 0x000fe80008000004 */
[----:B---3--:R-:W-:Y:S04]  /*367b0*/  STS.U8 [R58+UR4+0x1960], R55 ;  /* 0x001960373a007988 */ /* 0x008fe80008000004 */
[----:B------:R-:W-:Y:S04]  /*367c0*/  STS.U8 [R58+UR4+0x1a00], R50 ;  /* 0x001a00323a007988 */ /* 0x000fe80008000004 */
[----:B------:R-:W-:Y:S04]  /*367d0*/  STS.U8 [R58+UR4+0x1a20], R49 ;  /* 0x001a20313a007988 */ /* 0x000fe80008000004 */
[----:B------:R-:W-:Y:S04]  /*367e0*/  STS.U8 [R58+UR4+0x1a40], R48 ;  /* 0x001a40303a007988 */ /* 0x000fe80008000004 */
[----:B------:R-:W-:Y:S04]  /*367f0*/  STS.U8 [R58+UR4+0x1a60], R47 ;  /* 0x001a602f3a007988 */ /* 0x000fe80008000004 */
        /* <DEDUP_REMOVED lines=20> */
[----:B0-----:R-:W2:Y:S04]  /*36940*/  LDL.LU R12, [R1+0x1300] ;  /* 0x00130000010c7983 */ /* 0x001ea80000300800 */
[----:B------:R-:W3:Y:S04]  /*36950*/  LDL.LU R13, [R1+0x12fc] ;  /* 0x0012fc00010d7983 */ /* 0x000ee80000300800 */
        /* <DEDUP_REMOVED lines=19> */
[----:B------:R-:W-:-:S03]  /*36a90*/  LOP3.LUT R48, R58, 0x10, RZ, 0x3c, !PT ;  /* 0x000000103a307812 */ /* 0x000fc600078e3cff */
[----:B------:R-:W4:Y:S04]  /*36aa0*/  LDL.LU R49, [R1+0x125c] ;  /* 0x00125c0001317983 */ /* 0x000f280000300800 */
[----:B------:R-:W4:Y:S04]  /*36ab0*/  LDL.LU R50, [R1+0x1258] ;  /* 0x0012580001327983 */ /* 0x000f280000300800 */
        /* <DEDUP_REMOVED lines=8> */
[----:B0-----:R-:W4:Y:S04]  /*36b40*/  LDL.LU R0, [R1+0x1234] ;  /* 0x0012340001007983 */ /* 0x001f280000300800 */
[----:B-1----:R-:W4:Y:S04]  /*36b50*/  LDL.LU R59, [R1+0x1220] ;  /* 0x00122000013b7983 */ /* 0x002f280000300800 */
[----:B------:R-:W4:Y:S04]  /*36b60*/  LDL.LU R60, [R1+0x121c] ;  /* 0x00121c00013c7983 */ /* 0x000f280000300800 */
[----:B------:R-:W4:Y:S04]  /*36b70*/  LDL.LU R61, [R1+0x1218] ;  /* 0x00121800013d7983 */ /* 0x000f280000300800 */
[----:B--2---:R0:W-:Y:S04]  /*36b80*/  STS.U8 [R48+UR4+0x180], R12 ;  /* 0x0001800c30007988 */ /* 0x0041e80008000004 */
[----:B---3--:R1:W-:Y:S04]  /*36b90*/  STS.U8 [R48+UR4+0x1a0], R13 ;  /* 0x0001a00d30007988 */ /* 0x0083e80008000004 */
[----:B----4-:R2:W-:Y:S04]  /*36ba0*/  STS.U8 [R48+UR4+0x1c0], R14 ;  /* 0x0001c00e30007988 */ /* 0x0105e80008000004 */
[----:B------:R3:W-:Y:S04]  /*36bb0*/  STS.U8 [R48+UR4+0x1e0], R15 ;  /* 0x0001e00f30007988 */ /* 0x0007e80008000004 */
[----:B------:R4:W-:Y:S04]  /*36bc0*/  STS.U8 [R48+UR4+0x280], R16 ;  /* 0x0002801030007988 */ /* 0x0009e80008000004 */
[----:B------:R2:W-:Y:S04]  /*36bd0*/  STS.U8 [R48+UR4+0x2a0], R17 ;  /* 0x0002a01130007988 */ /* 0x0005e80008000004 */
[----:B0-----:R-:W4:Y:S04]  /*36be0*/  LDL.LU R12, [R1+0x1214] ;  /* 0x00121400010c7983 */ /* 0x001f280000300800 */
[----:B-1----:R-:W4:Y:S04]  /*36bf0*/  LDL.LU R13, [R1+0x1200] ;  /* 0x00120000010d7983 */ /* 0x002f280000300800 */
[----:B--2---:R-:W2:Y:S04]  /*36c00*/  LDL.LU R14, [R1+0x11fc] ;  /* 0x0011fc00010e7983 */ /* 0x004ea80000300800 */
[----:B---3--:R-:W3:Y:S04]  /*36c10*/  LDL.LU R15, [R1+0x11f8] ;  /* 0x0011f800010f7983 */ /* 0x008ee80000300800 */
[----:B----4-:R-:W4:Y:S04]  /*36c20*/  LDL.LU R16, [R1+0x11f4] ;  /* 0x0011f40001107983 */ /* 0x010f280000300800 */
        /* <DEDUP_REMOVED lines=50> */
[----:B0-----:R-:W4:Y:S04]  /*36f50*/  LDL.LU R61, [R1+0x158] ;  /* 0x00015800013d7983 */ /* 0x001f280000300800 */
[----:B------:R-:W-:Y:S04]  /*36f60*/  STS.U8 [R48+UR4+0x8e0], R12 ;  /* 0x0008e00c30007988 */ /* 0x000fe80008000004 */
[----:B------:R-:W-:Y:S04]  /*36f70*/  STS.U8 [R48+UR4+0x980], R13 ;  /* 0x0009800d30007988 */ /* 0x000fe80008000004 */
[----:B--2---:R-:W-:Y:S04]  /*36f80*/  STS.U8 [R48+UR4+0x9a0], R14 ;  /* 0x0009a00e30007988 */ /* 0x004fe80008000004 */
[----:B---3--:R-:W-:Y:S04]  /*36f90*/  STS.U8 [R48+UR4+0x9c0], R15 ;  /* 0x0009c00f30007988 */ /* 0x008fe80008000004 */
        /* <DEDUP_REMOVED lines=25> */
[----:B------:R1:W-:Y:S04]  /*37130*/  STS.U8 [R48+UR4+0x1080], R60 ;  /* 0x0010803c30007988 */ /* 0x0003e80008000004 */
[----:B0-----:R-:W2:Y:S04]  /*37140*/  LDL.LU R59, [R1+0x154] ;  /* 0x00015400013b7983 */ /* 0x001ea80000300800 */
[----:B------:R0:W-:Y:S04]  /*37150*/  STS.U8 [R48+UR4+0x10a0], R61 ;  /* 0x0010a03d30007988 */ /* 0x0001e80008000004 */
[----:B-1----:R-:W3:Y:S04]  /*37160*/  LDL.LU R60, [R1+0x150] ;  /* 0x00015000013c7983 */ /* 0x002ee80000300800 */
        /* <DEDUP_REMOVED lines=28> */
[----:B------:R-:W4:Y:S04]  /*37330*/  LDL.LU R0, [R1] ;  /* 0x0000000001007983 */ /* 0x000f280000300800 */
[----:B--2---:R0:W-:Y:S04]  /*37340*/  STS.U8 [R48+UR4+0x10c0], R59 ;  /* 0x0010c03b30007988 */ /* 0x0041e80008000004 */
[----:B---3--:R1:W-:Y:S04]  /*37350*/  STS.U8 [R48+UR4+0x10e0], R60 ;  /* 0x0010e03c30007988 */ /* 0x0083e80008000004 */
[----:B0-----:R-:W2:Y:S04]  /*37360*/  LDL.LU R59, [R1+0x37b8] ;  /* 0x0037b800013b7983 */ /* 0x001ea80000300800 */
[----:B-1----:R-:W3:Y:S04]  /*37370*/  LDL.LU R60, [R1+0x37b4] ;  /* 0x0037b400013c7983 */ /* 0x002ee80000300800 */
[----:B----4-:R0:W-:Y:S04]  /*37380*/  STS.U8 [R48+UR4+0x1180], R61 ;  /* 0x0011803d30007988 */ /* 0x0101e80008000004 */
[----:B------:R-:W-:Y:S04]  /*37390*/  STS.U8 [R48+UR4+0x11a0], R12 ;  /* 0x0011a00c30007988 */ /* 0x000fe80008000004 */
[----:B------:R-:W-:Y:S04]  /*373a0*/  STS.U8 [R48+UR4+0x11c0], R13 ;  /* 0x0011c00d30007988 */ /* 0x000fe80008000004 */
[----:B------:R-:W-:Y:S04]  /*373b0*/  STS.U8 [R48+UR4+0x11e0], R14 ;  /* 0x0011e00e30007988 */ /* 0x000fe80008000004 */
[----:B------:R-:W-:Y:S04]  /*373c0*/  STS.U8 [R48+UR4+0x1280], R15 ;  /* 0x0012800f30007988 */ /* 0x000fe80008000004 */
[----:B0-----:R-:W4:Y:S04]  /*373d0*/  LDL.LU R61, [R1+0x37b0] ;  /* 0x0037b000013d7983 */ /* 0x001f280000300800 */
        /* <DEDUP_REMOVED lines=25> */
[----:B------:R-:W2:Y:S04]  /*37570*/  LDL.LU R49, [R1+0x133c] ;  /* 0x00133c0001317983 */ /* 0x000ea80000300800 */
[----:B------:R-:W2:Y:S04]  /*37580*/  LDL.LU R50, [R1+0x1338] ;  /* 0x0013380001327983 */ /* 0x000ea80000300800 */
[----:B------:R-:W2:Y:S04]  /*37590*/  LDL.LU R55, [R1+0x1344] ;  /* 0x0013440001377983 */ /* 0x000ea80000300800 */
[----:B------:R-:W2:Y:S04]  /*375a0*/  LDL.LU R56, [R1+0x1340] ;  /* 0x0013400001387983 */ /* 0x000ea80000300800 */
[----:B------:R-:W2:Y:S04]  /*375b0*/  LDL.LU R57, [R1+0x134c] ;  /* 0x00134c0001397983 */ /* 0x000ea80000300800 */
[----:B------:R-:W2:Y:S04]  /*375c0*/  LDL.LU R58, [R1+0x1348] ;  /* 0x00134800013a7983 */ /* 0x000ea80000300800 */
[----:B------:R-:W2:Y:S04]  /*375d0*/  LDL R19, [R1+0x74] ;  /* 0x0000740001137983 */ /* 0x000ea80000100800 */
[----:B----4-:R-:W-:Y:S04]  /*375e0*/  STS.U8 [R48+UR4+0x18a0], R61 ;  /* 0x0018a03d30007988 */ /* 0x010fe80008000004 */
[----:B---3--:R-:W-:Y:S04]  /*375f0*/  STS.U8 [R48+UR4+0x18c0], R60 ;  /* 0x0018c03c30007988 */ /* 0x008fe80008000004 */
        /* <DEDUP_REMOVED lines=28> */
[----:B0-----:R-:W2:Y:S04]  /*377c0*/  LDL.LU.64 R20, [R1+0x130] ;  /* 0x0001300001147983 */ /* 0x001ea80000300a00 */
[----:B------:R-:W2:Y:S04]  /*377d0*/  LDL.LU.64 R22, [R1+0x138] ;  /* 0x0001380001167983 */ /* 0x000ea80000300a00 */
[----:B------:R-:W-:Y:S01]  /*377e0*/  STS.U8 [R48+UR4+0x1fe0], R0 ;  /* 0x001fe00030007988 */ /* 0x000fe20008000004 */
[----:B------:R-:W-:Y:S06]  /*377f0*/  BAR.SYNC.DEFER_BLOCKING 0x0 ;  /* 0x0000000000007b1d */ /* 0x000fec0000010000 */
[----:B------:R-:W0:Y:S04]  /*37800*/  LDSM.16.M88.4 R4, [R19] ;  /* 0x000000001304783b */ /* 0x000e280000000200 */
[----:B------:R-:W1:Y:S04]  /*37810*/  LDSM.16.M88.4 R24, [R19+0x200] ;  /* 0x000200001318783b */ /* 0x000e680000000200 */
[----:B------:R-:W-:Y:S04]  /*37820*/  LDSM.16.M88.4 R40, [R19+0x600] ;  /* 0x000600001328783b */ /* 0x000fe80000000200 */
[----:B0-----:R0:W-:Y:S04]  /*37830*/  STL.64 [R1+0x20], R4 ;  /* 0x0000200401007387 */ /* 0x0011e80000100a00 */
[----:B------:R-:W-:Y:S01]  /*37840*/  STL.64 [R1+0x28], R6 ;  /* 0x0000280601007387 */ /* 0x000fe20000100a00 */
[----:B------:R-:W-:-:S03]  /*37850*/  IMAD.MOV.U32 R13, RZ, RZ, R4 ;  /* 0x000000ffff0d7224 */ /* 0x000fc600078e0004 */
[----:B-1----:R-:W-:Y:S01]  /*37860*/  STL.64 [R1+0x30], R24 ;  /* 0x0000301801007387 */ /* 0x002fe20000100a00 */
[----:B------:R-:W-:Y:S02]  /*37870*/  IMAD.MOV.U32 R8, RZ, RZ, R24 ;  /* 0x000000ffff087224 */ /* 0x000fe400078e0018 */
[----:B------:R-:W-:Y:S01]  /*37880*/  IMAD.MOV.U32 R0, RZ, RZ, R26 ;  /* 0x000000ffff007224 */ /* 0x000fe200078e001a */
[----:B------:R-:W-:Y:S01]  /*37890*/  STL.64 [R1+0x38], R26 ;  /* 0x0000381a01007387 */ /* 0x000fe20000100a00 */
[----:B------:R-:W-:Y:S02]  /*378a0*/  IMAD.MOV.U32 R9, RZ, RZ, R27 ;  /* 0x000000ffff097224 */ /* 0x000fe400078e001b */
[----:B0-----:R-:W-:Y:S02]  /*378b0*/  IMAD.MOV.U32 R4, RZ, RZ, R25 ;  /* 0x000000ffff047224 */ /* 0x001fe400078e0019 */
[----:B------:R-:W0:Y:S04]  /*378c0*/  LDSM.16.M88.4 R24, [R19+0x400] ;  /* 0x000400001318783b */ /* 0x000e280000000200 */
[----:B0-----:R0:W-:Y:S04]  /*378d0*/  STL.64 [R1+0x40], R24 ;  /* 0x0000401801007387 */ /* 0x0011e80000100a00 */
[----:B------:R1:W-:Y:S04]  /*378e0*/  STL.64 [R1+0x48], R26 ;  /* 0x0000481a01007387 */ /* 0x0003e80000100a00 */
[----:B------:R-:W3:Y:S04]  /*378f0*/  LDL.LU.64 R36, [R1+0x160] ;  /* 0x0001600001247983 */ /* 0x000ee80000300a00 */
[----:B------:R-:W3:Y:S01]  /*37900*/  LDL.LU.64 R38, [R1+0x168] ;  /* 0x0001680001267983 */ /* 0x000ee20000300a00 */
[----:B------:R-:W-:-:S02]  /*37910*/  IMAD.MOV.U32 R11, RZ, RZ, R5 ;  /* 0x000000ffff0b7224 */ /* 0x000fc400078e0005 */
[----:B------:R-:W-:Y:S02]  /*37920*/  IMAD.MOV.U32 R12, RZ, RZ, R6 ;  /* 0x000000ffff0c7224 */ /* 0x000fe400078e0006 */
[----:B------:R-:W-:Y:S02]  /*37930*/  IMAD.MOV.U32 R10, RZ, RZ, R7 ;  /* 0x000000ffff0a7224 */ /* 0x000fe400078e0007 */
[----:B------:R-:W-:Y:S02]  /*37940*/  IMAD.MOV.U32 R16, RZ, RZ, R24 ;  /* 0x000000ffff107224 */ /* 0x000fe400078e0018 */
[----:B------:R-:W-:Y:S02]  /*37950*/  IMAD.MOV.U32 R5, RZ, RZ, R25 ;  /* 0x000000ffff057224 */ /* 0x000fe400078e0019 */
[----:B------:R-:W-:Y:S02]  /*37960*/  IMAD.MOV.U32 R7, RZ, RZ, R26 ;  /* 0x000000ffff077224 */ /* 0x000fe400078e001a */
[----:B------:R-:W-:Y:S01]  /*37970*/  IMAD.MOV.U32 R6, RZ, RZ, R27 ;  /* 0x000000ffff067224 */ /* 0x000fe200078e001b */
[----:B0-----:R-:W4:Y:S04]  /*37980*/  LDL.LU.64 R24, [R1+0x190] ;  /* 0x0001900001187983 */ /* 0x001f280000300a00 */
[----:B-1----:R-:W4:Y:S01]  /*37990*/  LDL.LU.64 R26, [R1+0x198] ;  /* 0x00019800011a7983 */ /* 0x002f220000300a00 */
[----:B------:R-:W-:-:S02]  /*379a0*/  IMAD R28, R2, 0x100, R3 ;  /* 0x00000100021c7824 */ /* 0x000fc400078e0203 */
[----:B------:R-:W-:Y:S02]  /*379b0*/  IMAD R29, R50, 0x100, R49 ;  /* 0x00000100321d7824 */ /* 0x000fe400078e0231 */
[----:B------:R-:W-:Y:S02]  /*379c0*/  IMAD R30, R56, 0x100, R55 ;  /* 0x00000100381e7824 */ /* 0x000fe400078e0237 */
[----:B------:R-:W-:Y:S01]  /*379d0*/  IMAD R31, R58, 0x100, R57 ;  /* 0x000001003a1f7824 */ /* 0x000fe200078e0239 */
[----:B------:R-:W-:Y:S02]  /*379e0*/  F2FP.F16.E4M3.UNPACK_B R14, R13 ;  /* 0x0000000dff0e723e */ /* 0x000fe400020006ff */
[----:B------:R-:W-:Y:S02]  /*379f0*/  F2FP.F16.E4M3.UNPACK_B R28, R28 ;  /* 0x0000001cff1c723e */ /* 0x000fe400020006ff */
[----:B------:R-:W-:Y:S02]  /*37a00*/  F2FP.F16.E4M3.UNPACK_B R29, R29 ;  /* 0x0000001dff1d723e */ /* 0x000fe400020006ff */
[----:B------:R-:W-:-:S02]  /*37a10*/  F2FP.F16.E4M3.UNPACK_B R30, R30 ;  /* 0x0000001eff1e723e */ /* 0x000fc400020006ff */
[----:B------:R-:W-:Y:S02]  /*37a20*/  F2FP.F16.E4M3.UNPACK_B R31, R31 ;  /* 0x0000001fff1f723e */ /* 0x000fe400020006ff */
[----:B------:R-:W-:Y:S01]  /*37a30*/  F2FP.F16.E4M3.UNPACK_B R15, R11 ;  /* 0x0000000bff0f723e */ /* 0x000fe200020006ff */
[----:B------:R-:W-:Y:S01]  /*37a40*/  STL.64 [R1+0x50], R40 ;  /* 0x0000502801007387 */ /* 0x000fe20000100a00 */
[----:B------:R-:W-:Y:S02]  /*37a50*/  IMAD.MOV.U32 R3, RZ, RZ, R40 ;  /* 0x000000ffff037224 */ /* 0x000fe400078e0028 */
[----:B------:R-:W-:Y:S02]  /*37a60*/  IMAD.MOV.U32 R2, RZ, RZ, R41 ;  /* 0x000000ffff027224 */ /* 0x000fe400078e0029 */
[----:B------:R-:W-:Y:S01]  /*37a70*/  IMAD.MOV.U32 R32, RZ, RZ, R42 ;  /* 0x000000ffff207224 */ /* 0x000fe200078e002a */
[----:B------:R2:W-:Y:S01]  /*37a80*/  STL.64 [R1+0x58], R42 ;  /* 0x0000582a01007387 */ /* 0x0005e20000100a00 */
[----:B------:R-:W-:Y:S01]  /*37a90*/  IMAD.MOV.U32 R11, RZ, RZ, R43 ;  /* 0x000000ffff0b7224 */ /* 0x000fe200078e002b */
[----:B------:R-:W-:-:S02]  /*37aa0*/  F2FP.F16.E4M3.UNPACK_B R12, R12 ;  /* 0x0000000cff0c723e */ /* 0x000fc400020006ff */
[----:B------:R-:W-:Y:S01]  /*37ab0*/  F2FP.F16.E4M3.UNPACK_B R13, R10 ;  /* 0x0000000aff0d723e */ /* 0x000fe200020006ff */
[----:B------:R-:W-:Y:S01]  /*37ac0*/  STL.64 [R1+0x18], R14 ;  /* 0x0000180e01007387 */ /* 0x000fe20000100a00 */
[----:B--2---:R-:W-:-:S15]  /*37ad0*/  HMMA.16816.F32 R40, R28, R14, R20 ;  /* 0x0000000e1c28723c */ /* 0x004fde0000001814 */
[----:B------:R-:W-:-:S04]  /*37ae0*/  NOP ;  /* 0x0000000000007918 */ /* 0x000fc80000000000 */
[----:B------:R-:W-:Y:S04]  /*37af0*/  STL.64 [R1+0x130], R40 ;  /* 0x0001302801007387 */ /* 0x000fe80000100a00 */
[----:B------:R-:W-:Y:S04]  /*37b00*/  STL.64 [R1+0x138], R42 ;  /* 0x0001382a01007387 */ /* 0x000fe80000100a00 */
[----:B------:R0:W-:Y:S01]  /*37b10*/  STL.64 [R1+0x10], R12 ;  /* 0x0000100c01007387 */ /* 0x0001e20000100a00 */
[----:B---3--:R-:W-:Y:S03]  /*37b20*/  HMMA.16816.F32 R36, R28, R12, R36 ;  /* 0x0000000c1c24723c */ /* 0x008fe60000001824 */
[----:B0-----:R-:W2:Y:S04]  /*37b30*/  LDL.LU.64 R12, [R1+0x1c0] ;  /* 0x0001c000010c7983 */ /* 0x001ea80000300a00 */
[----:B------:R-:W2:-:S12]  /*37b40*/  LDL.LU.64 R14, [R1+0x1c8] ;  /* 0x0001c800010e7983 */ /* 0x000e980000300a00 */
[----:B------:R-:W-:Y:S04]  /*37b50*/  STL.64 [R1+0x160], R36 ;  /* 0x0001602401007387 */ /* 0x000fe80000100a00 */
[----:B------:R-:W-:Y:S04]  /*37b60*/  STL.64 [R1+0x168], R38 ;  /* 0x0001682601007387 */ /* 0x000fe80000100a00 */
[----:B------:R-:W0:Y:S01]  /*37b70*/  LDSM.16.M88.4 R36, [R19+0x800] ;  /* 0x000800001324783b */ /* 0x000e220000000200 */
[----:B------:R-:W-:Y:S02]  /*37b80*/  F2FP.F16.E4M3.UNPACK_B R20, R8 ;  /* 0x00000008ff14723e */ /* 0x000fe400020006ff */
[----:B------:R-:W-:-:S03]  /*37b90*/  F2FP.F16.E4M3.UNPACK_B R21, R4 ;  /* 0x00000004ff15723e */ /* 0x000fc600020006ff */
[----:B------:R-:W-:Y:S01]  /*37ba0*/  STL [R1+0x8], R20 ;  /* 0x0000081401007387 */ /* 0x000fe20000100800 */
[----:B------:R-:W-:-:S03]  /*37bb0*/  F2FP.F16.E4M3.UNPACK_B R8, R0 ;  /* 0x00000000ff08723e */ /* 0x000fc600020006ff */
[----:B0-----:R-:W-:Y:S04]  /*37bc0*/  STL.64 [R1+0x60], R36 ;  /* 0x0000602401007387 */ /* 0x001fe80000100a00 */
[----:B------:R-:W-:Y:S04]  /*37bd0*/  STL.64 [R1+0x68], R38 ;  /* 0x0000682601007387 */ /* 0x000fe80000100a00 */
[----:B------:R4:W-:Y:S02]  /*37be0*/  STL [R1+0xc], R21 ;  /* 0x00000c1501007387 */ /* 0x0009e40000100800 */
[----:B----4-:R-:W-:-:S15]  /*37bf0*/  HMMA.16816.F32 R20, R28, R20, R24 ;  /* 0x000000141c14723c */ /* 0x010fde0000001818 */
[----:B------:R-:W-:-:S04]  /*37c00*/  NOP ;  /* 0x0000000000007918 */ /* 0x000fc80000000000 */
[----:B------:R0:W-:Y:S04]  /*37c10*/  STL.64 [R1+0x190], R20 ;  /* 0x0001901401007387 */ /* 0x0001e80000100a00 */
[----:B------:R1:W-:Y:S04]  /*37c20*/  STL [R1+0x198], R22 ;  /* 0x0001981601007387 */ /* 0x0003e80000100800 */
[----:B------:R-:W3:Y:S04]  /*37c30*/  LDL.LU.64 R24, [R1+0x1e0] ;  /* 0x0001e00001187983 */ /* 0x000ee80000300a00 */
[----:B------:R-:W-:Y:S04]  /*37c40*/  STL [R1], R8 ;  /* 0x0000000801007387 */ /* 0x000fe80000100800 */
[----:B------:R-:W3:Y:S01]  /*37c50*/  LDL.LU.64 R26, [R1+0x1e8] ;  /* 0x0001e800011a7983 */ /* 0x000ee20000300a00 */
[----:B------:R-:W-:-:S03]  /*37c60*/  IMAD.MOV.U32 R0, RZ, RZ, R23 ;  /* 0x000000ffff007224 */ /* 0x000fc600078e0017 */
[----:B0-----:R-:W4:Y:S04]  /*37c70*/  LDL.LU.64 R20, [R1+0x200] ;  /* 0x0002000001147983 */ /* 0x001f280000300a00 */
[----:B-1----:R-:W4:Y:S01]  /*37c80*/  LDL.LU.64 R22, [R1+0x208] ;  /* 0x0002080001167983 */ /* 0x002f220000300a00 */
[----:B------:R-:W-:Y:S01]  /*37c90*/  F2FP.F16.E4M3.UNPACK_B R9, R9 ;  /* 0x00000009ff09723e */ /* 0x000fe200020006ff */
[----:B------:R-:W-:Y:S02]  /*37ca0*/  IMAD.MOV.U32 R10, RZ, RZ, R36 ;  /* 0x000000ffff0a7224 */ /* 0x000fe400078e0024 */
[----:B------:R-:W-:Y:S02]  /*37cb0*/  IMAD.MOV.U32 R4, RZ, RZ, R37 ;  /* 0x000000ffff047224 */ /* 0x000fe400078e0025 */
[----:B------:R-:W-:-:S02]  /*37cc0*/  IMAD.MOV.U32 R18, RZ, RZ, R38 ;  /* 0x000000ffff127224 */ /* 0x000fc400078e0026 */
[----:B------:R-:W-:Y:S01]  /*37cd0*/  IMAD.MOV.U32 R17, RZ, RZ, R39 ;  /* 0x000000ffff117224 */ /* 0x000fe200078e0027 */
[----:B------:R-:W-:Y:S04]  /*37ce0*/  STL [R1+0x3398], R0 ;  /* 0x0033980001007387 */ /* 0x000fe80000100800 */
[----:B------:R-:W-:Y:S01]  /*37cf0*/  STL [R1+0x4], R9 ;  /* 0x0000040901007387 */ /* 0x000fe20000100800 */
[----:B------:R-:W-:Y:S02]  /*37d00*/  F2FP.F16.E4M3.UNPACK_B R60, R16 ;  /* 0x00000010ff3c723e */ /* 0x000fe400020006ff */
[----:B------:R-:W-:Y:S01]  /*37d10*/  F2FP.F16.E4M3.UNPACK_B R61, R5 ;  /* 0x00000005ff3d723e */ /* 0x000fe200020006ff */
[----:B--2---:R-:W-:Y:S01]  /*37d20*/  HMMA.16816.F32 R36, R28, R8, R12 ;  /* 0x000000081c24723c */ /* 0x004fe2000000180c */
[----:B------:R-:W0:-:S15]  /*37d30*/  LDSM.16.M88.4 R12, [R19+0xa00] ;  /* 0x000a0000130c783b */ /* 0x000e1e0000000200 */
[----:B------:R-:W-:-:S03]  /*37d40*/  NOP ;  /* 0x0000000000007918 */ /* 0x000fc60000000000 */
[----:B------:R-:W-:Y:S04]  /*37d50*/  STL.64 [R1+0x1c0], R36 ;  /* 0x0001c02401007387 */ /* 0x000fe80000100a00 */
[----:B------:R-:W-:Y:S04]  /*37d60*/  STL.64 [R1+0x1c8], R38 ;  /* 0x0001c82601007387 */ /* 0x000fe80000100a00 */
[----:B0-----:R0:W-:Y:S01]  /*37d70*/  STL.64 [R1+0x80], R12 ;  /* 0x0000800c01007387 */ /* 0x0011e20000100a00 */
[----:B------:R-:W-:Y:S02]  /*37d80*/  IMAD.MOV.U32 R9, RZ, RZ, R12 ;  /* 0x000000ffff097224 */ /* 0x000fe400078e000c */
[----:B------:R-:W-:Y:S01]  /*37d90*/  IMAD.MOV.U32 R8, RZ, RZ, R13 ;  /* 0x000000ffff087224 */ /* 0x000fe200078e000d */
[----:B------:R1:W-:Y:S01]  /*37da0*/  STL.64 [R1+0x88], R14 ;  /* 0x0000880e01007387 */ /* 0x0003e20000100a00 */
[----:B------:R-:W-:-:S02]  /*37db0*/  IMAD.MOV.U32 R16, RZ, RZ, R14 ;  /* 0x000000ffff107224 */ /* 0x000fc400078e000e */
[----:B------:R-:W-:Y:S01]  /*37dc0*/  IMAD.MOV.U32 R5, RZ, RZ, R15 ;  /* 0x000000ffff057224 */ /* 0x000fe200078e000f */
[----:B0-----:R-:W2:Y:S04]  /*37dd0*/  LDL.LU.64 R12, [R1+0x220] ;  /* 0x00022000010c7983 */ /* 0x001ea80000300a00 */
[----:B-1----:R-:W2:Y:S01]  /*37de0*/  LDL.LU.64 R14, [R1+0x228] ;  /* 0x00022800010e7983 */ /* 0x002ea20000300a00 */
[----:B------:R-:W-:Y:S02]  /*37df0*/  F2FP.F16.E4M3.UNPACK_B R58, R7 ;  /* 0x00000007ff3a723e */ /* 0x000fe400020006ff */
[----:B------:R-:W-:Y:S01]  /*37e00*/  F2FP.F16.E4M3.UNPACK_B R59, R6 ;  /* 0x00000006ff3b723e */ /* 0x000fe200020006ff */
[C---:B---3--:R-:W-:Y:S08]  /*37e10*/  HMMA.16816.F32 R24, R28.reuse, R60, R24 ;  /* 0x0000003c1c18723c */ /* 0x048ff00000001818 */
[----:B----4-:R-:W-:Y:S11]  /*37e20*/  HMMA.16816.F32 R20, R28, R58, R20 ;  /* 0x0000003a1c14723c */ /* 0x010ff60000001814 */
[----:B------:R0:W-:Y:S04]  /*37e30*/  STL.64 [R1+0x1e0], R24 ;  /* 0x0001e01801007387 */ /* 0x0001e80000100a00 */
[----:B------:R1:W-:Y:S04]  /*37e40*/  STL.64 [R1+0x1e8], R26 ;  /* 0x0001e81a01007387 */ /* 0x0003e80000100a00 */
[----:B0-----:R-:W3:Y:S04]  /*37e50*/  LDL.LU.64 R24, [R1+0x240] ;  /* 0x0002400001187983 */ /* 0x001ee80000300a00 */
[----:B-1----:R-:W3:Y:S04]  /*37e60*/  LDL.LU.64 R26, [R1+0x248] ;  /* 0x00024800011a7983 */ /* 0x002ee80000300a00 */
[----:B------:R-:W-:Y:S04]  /*37e70*/  STL.64 [R1+0x200], R20 ;  /* 0x0002001401007387 */ /* 0x000fe80000100a00 */
[----:B------:R-:W-:Y:S04]  /*37e80*/  STL.64 [R1+0x208], R22 ;  /* 0x0002081601007387 */ /* 0x000fe80000100a00 */
[----:B------:R-:W0:Y:S01]  /*37e90*/  LDSM.16.M88.4 R20, [R19+0xc00] ;  /* 0x000c00001314783b */ /* 0x000e220000000200 */
[----:B------:R-:W-:-:S02]  /*37ea0*/  F2FP.F16.E4M3.UNPACK_B R56, R3 ;  /* 0x00000003ff38723e */ /* 0x000fc400020006ff */
[----:B------:R-:W-:Y:S01]  /*37eb0*/  F2FP.F16.E4M3.UNPACK_B R57, R2 ;  /* 0x00000002ff39723e */ /* 0x000fe200020006ff */
[----:B0-----:R0:W-:Y:S01]  /*37ec0*/  STL.64 [R1+0x90], R20 ;  /* 0x0000901401007387 */ /* 0x0011e20000100a00 */
[----:B------:R-:W-:Y:S02]  /*37ed0*/  IMAD.MOV.U32 R3, RZ, RZ, R20 ;  /* 0x000000ffff037224 */ /* 0x000fe400078e0014 */
[----:B------:R-:W-:Y:S01]  /*37ee0*/  IMAD.MOV.U32 R2, RZ, RZ, R21 ;  /* 0x000000ffff027224 */ /* 0x000fe200078e0015 */
[----:B------:R1:W-:Y:S01]  /*37ef0*/  STL.64 [R1+0x98], R22 ;  /* 0x0000981601007387 */ /* 0x0003e20000100a00 */
[----:B------:R-:W-:Y:S02]  /*37f00*/  IMAD.MOV.U32 R7, RZ, RZ, R22 ;  /* 0x000000ffff077224 */ /* 0x000fe400078e0016 */
[----:B------:R-:W-:Y:S01]  /*37f10*/  IMAD.MOV.U32 R6, RZ, RZ, R23 ;  /* 0x000000ffff067224 */ /* 0x000fe200078e0017 */
[----:B0-----:R-:W4:Y:S04]  /*37f20*/  LDL.LU.64 R20, [R1+0x260] ;  /* 0x0002600001147983 */ /* 0x001f280000300a00 */
[----:B-1----:R-:W4:Y:S01]  /*37f30*/  LDL.LU.64 R22, [R1+0x268] ;  /* 0x0002680001167983 */ /* 0x002f220000300a00 */
[----:B------:R-:W-:-:S02]  /*37f40*/  F2FP.F16.E4M3.UNPACK_B R54, R32 ;  /* 0x00000020ff36723e */ /* 0x000fc400020006ff */
[----:B--2---:R-:W-:Y:S01]  /*37f50*/  HMMA.16816.F32 R32, R28, R56, R12 ;  /* 0x000000381c20723c */ /* 0x004fe2000000180c */
[----:B------:R-:W2:Y:S04]  /*37f60*/  LDL.LU.64 R12, [R1+0x280] ;  /* 0x00028000010c7983 */ /* 0x000ea80000300a00 */
[----:B------:R-:W2:Y:S01]  /*37f70*/  LDL.LU.64 R14, [R1+0x288] ;  /* 0x00028800010e7983 */ /* 0x000ea20000300a00 */
[----:B------:R-:W-:-:S13]  /*37f80*/  F2FP.F16.E4M3.UNPACK_B R55, R11 ;  /* 0x0000000bff37723e */ /* 0x000fda00020006ff */
[----:B------:R-:W-:Y:S04]  /*37f90*/  STL.64 [R1+0x220], R32 ;  /* 0x0002202001007387 */ /* 0x000fe80000100a00 */
[----:B------:R3:W-:Y:S01]  /*37fa0*/  STL.64 [R1+0x228], R34 ;  /* 0x0002282201007387 */ /* 0x0007e20000100a00 */
[----:B------:R-:W-:Y:S02]  /*37fb0*/  F2FP.F16.E4M3.UNPACK_B R52, R10 ;  /* 0x0000000aff34723e */ /* 0x000fe400020006ff */
[----:B------:R-:W-:Y:S01]  /*37fc0*/  F2FP.F16.E4M3.UNPACK_B R53, R4 ;  /* 0x00000004ff35723e */ /* 0x000fe200020006ff */
[----:B------:R-:W-:Y:S04]  /*37fd0*/  STL.64 [R1+0x3788], R58 ;  /* 0x0037883a01007387 */ /* 0x000fe80000100a00 */
[----:B------:R-:W-:Y:S01]  /*37fe0*/  STL.64 [R1+0x3780], R56 ;  /* 0x0037803801007387 */ /* 0x000fe20000100a00 */
[----:B---3--:R-:W-:Y:S03]  /*37ff0*/  HMMA.16816.F32 R32, R28, R54, R24 ;  /* 0x000000361c20723c */ /* 0x008fe60000001818 */
[----:B------:R-:W0:-:S15]  /*38000*/  LDSM.16.M88.4 R24, [R19+0xe00] ;  /* 0x000e00001318783b */ /* 0x000e1e0000000200 */
[----:B------:R-:W-:Y:S01]  /*38010*/  NOP ;  /* 0x0000000000007918 */ /* 0x000fe20000000000 */
[----:B------:R-:W-:Y:S04]  /*38020*/  STL.64 [R1+0x240], R32 ;  /* 0x0002402001007387 */ /* 0x000fe80000100a00 */
[----:B------:R-:W-:Y:S04]  /*38030*/  STL.64 [R1+0x248], R34 ;  /* 0x0002482201007387 */ /* 0x000fe80000100a00 */
[----:B0-----:R-:W-:Y:S01]  /*38040*/  STL.64 [R1+0xa0], R24 ;  /* 0x0000a01801007387 */ /* 0x001fe20000100a00 */
[----:B------:R-:W-:Y:S02]  /*38050*/  IMAD.MOV.U32 R4, RZ, RZ, R24 ;  /* 0x000000ffff047224 */ /* 0x000fe400078e0018 */
[----:B------:R-:W-:-:S02]  /*38060*/  IMAD.MOV.U32 R0, RZ, RZ, R25 ;  /* 0x000000ffff007224 */ /* 0x000fc400078e0019 */
[----:B------:R-:W-:Y:S01]  /*38070*/  IMAD.MOV.U32 R11, RZ, RZ, R26 ;  /* 0x000000ffff0b7224 */ /* 0x000fe200078e001a */
[----:B------:R4:W-:Y:S01]  /*38080*/  STL.64 [R1+0xa8], R26 ;  /* 0x0000a81a01007387 */ /* 0x0009e20000100a00 */
[----:B------:R-:W-:Y:S02]  /*38090*/  IMAD.MOV.U32 R10, RZ, RZ, R27 ;  /* 0x000000ffff0a7224 */ /* 0x000fe400078e001b */
[----:B----4-:R-:W-:Y:S01]  /*380a0*/  HMMA.16816.F32 R24, R28, R52, R20 ;  /* 0x000000341c18723c */ /* 0x010fe20000001814 */
[----:B------:R-:W3:Y:S04]  /*380b0*/  LDL.LU.64 R20, [R1+0x2a0] ;  /* 0x0002a00001147983 */ /* 0x000ee80000300a00 */
[----:B------:R-:W3:Y:S01]  /*380c0*/  LDL.LU.64 R22, [R1+0x2a8] ;  /* 0x0002a80001167983 */ /* 0x000ee20000300a00 */
[----:B------:R-:W-:-:S02]  /*380d0*/  F2FP.F16.E4M3.UNPACK_B R50, R18 ;  /* 0x00000012ff32723e */ /* 0x000fc400020006ff */
[----:B------:R-:W-:-:S11]  /*380e0*/  F2FP.F16.E4M3.UNPACK_B R51, R17 ;  /* 0x00000011ff33723e */ /* 0x000fd600020006ff */
[----:B------:R0:W-:Y:S04]  /*380f0*/  STL.64 [R1+0x260], R24 ;  /* 0x0002601801007387 */ /* 0x0001e80000100a00 */
[----:B------:R1:W-:Y:S04]  /*38100*/  STL.64 [R1+0x268], R26 ;  /* 0x0002681a01007387 */ /* 0x0003e80000100a00 */
[----:B------:R-:W-:Y:S04]  /*38110*/  STL.64 [R1+0x3798], R54 ;  /* 0x0037983601007387 */ /* 0x000fe80000100a00 */
[----:B------:R-:W-:Y:S04]  /*38120*/  STL.64 [R1+0x3790], R52 ;  /* 0x0037903401007387 */ /* 0x000fe80000100a00 */
[----:B0-----:R-:W4:Y:S04]  /*38130*/  LDL.LU.64 R24, [R1+0x2c0] ;  /* 0x0002c00001187983 */ /* 0x001f280000300a00 */
[----:B-1----:R-:W4:Y:S01]  /*38140*/  LDL.LU.64 R26, [R1+0x2c8] ;  /* 0x0002c800011a7983 */ /* 0x002f220000300a00 */
[----:B------:R-:W-:-:S02]  /*38150*/  F2FP.F16.E4M3.UNPACK_B R48, R9 ;  /* 0x00000009ff30723e */ /* 0x000fc400020006ff */
[----:B------:R-:W-:Y:S01]  /*38160*/  F2FP.F16.E4M3.UNPACK_B R49, R8 ;  /* 0x00000008ff31723e */ /* 0x000fe200020006ff */
[----:B--2---:R-:W-:-:S15]  /*38170*/  HMMA.16816.F32 R12, R28, R50, R12 ;  /* 0x000000321c0c723c */ /* 0x004fde000000180c */
[----:B------:R-:W-:-:S04]  /*38180*/  NOP ;  /* 0x0000000000007918 */ /* 0x000fc80000000000 */
[----:B------:R-:W-:Y:S04]  /*38190*/  STL.64 [R1+0x280], R12 ;  /* 0x0002800c01007387 */ /* 0x000fe80000100a00 */
[----:B------:R-:W-:Y:S04]  /*381a0*/  STL.64 [R1+0x288], R14 ;  /* 0x0002880e01007387 */ /* 0x000fe80000100a00 */
[----:B------:R-:W0:Y:S04]  /*381b0*/  LDSM.16.M88.4 R12, [R19+0x1000] ;  /* 0x00100000130c783b */ /* 0x000e280000000200 */
[----:B0-----:R0:W-:Y:S01]  /*381c0*/  STL.64 [R1+0xb0], R12 ;  /* 0x0000b00c01007387 */ /* 0x0011e20000100a00 */
[----:B------:R-:W-:-:S02]  /*381d0*/  IMAD.MOV.U32 R9, RZ, RZ, R12 ;  /* 0x000000ffff097224 */ /* 0x000fc400078e000c */
[----:B------:R-:W-:Y:S01]  /*381e0*/  IMAD.MOV.U32 R8, RZ, RZ, R13 ;  /* 0x000000ffff087224 */ /* 0x000fe200078e000d */
[----:B------:R1:W-:Y:S01]  /*381f0*/  STL.64 [R1+0xb8], R14 ;  /* 0x0000b80e01007387 */ /* 0x0003e20000100a00 */
[----:B------:R-:W-:Y:S02]  /*38200*/  IMAD.MOV.U32 R18, RZ, RZ, R14 ;  /* 0x000000ffff127224 */ /* 0x000fe400078e000e */
[----:B------:R-:W-:Y:S01]  /*38210*/  IMAD.MOV.U32 R17, RZ, RZ, R15 ;  /* 0x000000ffff117224 */ /* 0x000fe200078e000f */
[----:B0-----:R-:W2:Y:S04]  /*38220*/  LDL.LU.64 R12, [R1+0x2e0] ;  /* 0x0002e000010c7983 */ /* 0x001ea80000300a00 */
[----:B-1----:R-:W2:Y:S01]  /*38230*/  LDL.LU.64 R14, [R1+0x2e8] ;  /* 0x0002e800010e7983 */ /* 0x002ea20000300a00 */
[----:B---3--:R-:W-:Y:S03]  /*38240*/  HMMA.16816.F32 R32, R28, R48, R20 ;  /* 0x000000301c20723c */ /* 0x008fe60000001814 */
[----:B------:R-:W3:Y:S04]  /*38250*/  LDL.LU.64 R20, [R1+0x300] ;  /* 0x0003000001147983 */ /* 0x000ee80000300a00 */
[----:B------:R-:W3:Y:S01]  /*38260*/  LDL.LU.64 R22, [R1+0x308] ;  /* 0x0003080001167983 */ /* 0x000ee20000300a00 */
[----:B------:R-:W-:-:S02]  /*38270*/  F2FP.F16.E4M3.UNPACK_B R46, R16 ;  /* 0x00000010ff2e723e */ /* 0x000fc400020006ff */
[----:B------:R-:W-:-:S09]  /*38280*/  F2FP.F16.E4M3.UNPACK_B R47, R5 ;  /* 0x00000005ff2f723e */ /* 0x000fd200020006ff */
[----:B------:R-:W-:Y:S04]  /*38290*/  STL.64 [R1+0x2a0], R32 ;  /* 0x0002a02001007387 */ /* 0x000fe80000100a00 */
[----:B------:R4:W-:Y:S02]  /*382a0*/  STL.64 [R1+0x2a8], R34 ;  /* 0x0002a82201007387 */ /* 0x0009e40000100a00 */
[----:B----4-:R-:W-:Y:S02]  /*382b0*/  HMMA.16816.F32 R32, R28, R46, R24 ;  /* 0x0000002e1c20723c */ /* 0x010fe40000001818 */
[----:B------:R-:W0:Y:S01]  /*382c0*/  LDSM.16.M88.4 R24, [R19+0x1200] ;  /* 0x001200001318783b */ /* 0x000e220000000200 */
[----:B------:R-:W-:Y:S02]  /*382d0*/  F2FP.F16.E4M3.UNPACK_B R44, R3 ;  /* 0x00000003ff2c723e */ /* 0x000fe400020006ff */
[----:B------:R-:W-:Y:S01]  /*382e0*/  F2FP.F16.E4M3.UNPACK_B R45, R2 ;  /* 0x00000002ff2d723e */ /* 0x000fe200020006ff */
[----:B------:R-:W-:Y:S04]  /*382f0*/  STL.64 [R1+0x37a8], R50 ;  /* 0x0037a83201007387 */ /* 0x000fe80000100a00 */
[----:B------:R-:W-:Y:S01]  /*38300*/  STL.64 [R1+0x37a0], R48 ;  /* 0x0037a03001007387 */ /* 0x000fe20000100a00 */
[----:B------:R-:W-:-:S02]  /*38310*/  F2FP.F16.E4M3.UNPACK_B R42, R7 ;  /* 0x00000007ff2a723e */ /* 0x000fc400020006ff */
[----:B------:R-:W-:Y:S02]  /*38320*/  F2FP.F16.E4M3.UNPACK_B R43, R6 ;  /* 0x00000006ff2b723e */ /* 0x000fe400020006ff */
[----:B------:R-:W-:Y:S02]  /*38330*/  F2FP.F16.E4M3.UNPACK_B R40, R4 ;  /* 0x00000004ff28723e */ /* 0x000fe400020006ff */
[----:B------:R-:W-:Y:S02]  /*38340*/  F2FP.F16.E4M3.UNPACK_B R41, R0 ;  /* 0x00000000ff29723e */ /* 0x000fe400020006ff */
[----:B------:R-:W-:Y:S02]  /*38350*/  F2FP.F16.E4M3.UNPACK_B R38, R11 ;  /* 0x0000000bff26723e */ /* 0x000fe400020006ff */
[----:B------:R-:W-:Y:S02]  /*38360*/  F2FP.F16.E4M3.UNPACK_B R39, R10 ;  /* 0x0000000aff27723e */ /* 0x000fe400020006ff */
[----:B------:R-:W-:-:S02]  /*38370*/  F2FP.F16.E4M3.UNPACK_B R36, R9 ;  /* 0x00000009ff24723e */ /* 0x000fc400020006ff */
[----:B------:R-:W-:Y:S01]  /*38380*/  F2FP.F16.E4M3.UNPACK_B R37, R8 ;  /* 0x00000008ff25723e */ /* 0x000fe200020006ff */
[----:B------:R-:W-:Y:S04]  /*38390*/  LDSM.16.M88.4 R48, [R19+0x1e00] ;  /* 0x001e00001330783b */ /* 0x000fe80000000200 */
[----:B------:R-:W-:Y:S04]  /*383a0*/  STL.64 [R1+0x2c0], R32 ;  /* 0x0002c02001007387 */ /* 0x000fe80000100a00 */
[----:B------:R-:W-:Y:S04]  /*383b0*/  STL.64 [R1+0x2c8], R34 ;  /* 0x0002c82201007387 */ /* 0x000fe80000100a00 */
[----:B0-----:R-:W-:Y:S01]  /*383c0*/  STL.64 [R1+0xd0], R24 ;  /* 0x0000d01801007387 */ /* 0x001fe20000100a00 */
[----:B------:R-:W-:-:S02]  /*383d0*/  IMAD.MOV.U32 R16, RZ, RZ, R24 ;  /* 0x000000ffff107224 */ /* 0x000fc400078e0018 */
[----:B------:R-:W-:Y:S02]  /*383e0*/  IMAD.MOV.U32 R5, RZ, RZ, R25 ;  /* 0x000000ffff057224 */ /* 0x000fe400078e0019 */
[----:B------:R-:W-:Y:S01]  /*383f0*/  IMAD.MOV.U32 R2, RZ, RZ, R26 ;  /* 0x000000ffff027224 */ /* 0x000fe200078e001a */
[----:B------:R2:W-:Y:S01]  /*38400*/  STL.64 [R1+0xd8], R26 ;  /* 0x0000d81a01007387 */ /* 0x0005e20000100a00 */
[----:B------:R-:W-:Y:S02]  /*38410*/  IMAD.MOV.U32 R3, RZ, RZ, R27 ;  /* 0x000000ffff037224 */ /* 0x000fe400078e001b */
[----:B--2---:R-:W-:Y:S01]  /*38420*/  HMMA.16816.F32 R24, R28, R44, R12 ;  /* 0x0000002c1c18723c */ /* 0x004fe2000000180c */
[----:B------:R-:W2:Y:S04]  /*38430*/  LDL.LU.64 R12, [R1+0x320] ;  /* 0x00032000010c7983 */ /* 0x000ea80000300a00 */
[----:B------:R-:W2:-:S14]  /*38440*/  LDL.LU.64 R14, [R1+0x328] ;  /* 0x00032800010e7983 */ /* 0x000e9c0000300a00 */
[----:B------:R0:W-:Y:S04]  /*38450*/  STL.64 [R1+0x2e0], R24 ;  /* 0x0002e01801007387 */ /* 0x0001e80000100a00 */
[----:B------:R1:W-:Y:S04]  /*38460*/  STL.64 [R1+0x2e8], R26 ;  /* 0x0002e81a01007387 */ /* 0x0003e80000100a00 */
[----:B------:R-:W-:Y:S04]  /*38470*/  STL.64 [R1+0x3778], R46 ;  /* 0x0037782e01007387 */ /* 0x000fe80000100a00 */
[----:B------:R-:W-:Y:S04]  /*38480*/  STL.64 [R1+0x3770], R44 ;  /* 0x0037702c01007387 */ /* 0x000fe80000100a00 */
[----:B0-----:R-:W4:Y:S04]  /*38490*/  LDL.LU.64 R24, [R1+0x340] ;  /* 0x0003400001187983 */ /* 0x001f280000300a00 */
[----:B-1----:R-:W4:Y:S01]  /*384a0*/  LDL.LU.64 R26, [R1+0x348] ;  /* 0x00034800011a7983 */ /* 0x002f220000300a00 */
[----:B---3--:R-:W-:-:S15]  /*384b0*/  HMMA.16816.F32 R20, R28, R42, R20 ;  /* 0x0000002a1c14723c */ /* 0x008fde0000001814 */
        /* <DEDUP_REMOVED lines=10> */
[----:B0-----:R-:W3:Y:S04]  /*38560*/  LDL.LU.64 R20, [R1+0x360] ;  /* 0x0003600001147983 */ /* 0x001ee80000300a00 */
[----:B-1----:R-:W3:Y:S01]  /*38570*/  LDL.LU.64 R22, [R1+0x368] ;  /* 0x0003680001167983 */ /* 0x002ee20000300a00 */
[----:B--2---:R-:W-:Y:S03]  /*38580*/  HMMA.16816.F32 R32, R28, R40, R12 ;  /* 0x000000281c20723c */ /* 0x004fe6000000180c */
[----:B------:R-:W2:Y:S04]  /*38590*/  LDL.LU.64 R12, [R1+0x380] ;  /* 0x00038000010c7983 */ /* 0x000ea80000300a00 */
[----:B------:R-:W2:-:S12]  /*385a0*/  LDL.LU.64 R14, [R1+0x388] ;  /* 0x00038800010e7983 */ /* 0x000e980000300a00 */
[----:B------:R-:W-:Y:S04]  /*385b0*/  STL.64 [R1+0x320], R32 ;  /* 0x0003202001007387 */ /* 0x000fe80000100a00 */
[----:B------:R4:W-:Y:S02]  /*385c0*/  STL.64 [R1+0x328], R34 ;  /* 0x0003282201007387 */ /* 0x0009e40000100a00 */
[----:B----4-:R-:W-:Y:S02]  /*385d0*/  HMMA.16816.F32 R32, R28, R38, R24 ;  /* 0x000000261c20723c */ /* 0x010fe40000001818 */
[----:B------:R-:W0:Y:S04]  /*385e0*/  LDSM.16.M88.4 R24, [R19+0x1600] ;  /* 0x001600001318783b */ /* 0x000e280000000200 */
[----:B------:R-:W-:Y:S04]  /*385f0*/  STL.64 [R1+0x3758], R42 ;  /* 0x0037582a01007387 */ /* 0x000fe80000100a00 */
[----:B------:R-:W-:Y:S09]  /*38600*/  STL.64 [R1+0x3750], R40 ;  /* 0x0037502801007387 */ /* 0x000ff20000100a00 */
[----:B------:R-:W-:Y:S04]  /*38610*/  STL.64 [R1+0x340], R32 ;  /* 0x0003402001007387 */ /* 0x000fe80000100a00 */
[----:B------:R1:W-:Y:S04]  /*38620*/  STL.64 [R1+0x348], R34 ;  /* 0x0003482201007387 */ /* 0x0003e80000100a00 */
[----:B0-----:R-:W-:Y:S01]  /*38630*/  STL.64 [R1+0x100], R24 ;  /* 0x0001001801007387 */ /* 0x001fe20000100a00 */
[----:B------:R-:W-:-:S02]  /*38640*/  IMAD.MOV.U32 R8, RZ, RZ, R24 ;  /* 0x000000ffff087224 */ /* 0x000fc400078e0018 */
[----:B------:R-:W-:Y:S02]  /*38650*/  IMAD.MOV.U32 R9, RZ, RZ, R25 ;  /* 0x000000ffff097224 */ /* 0x000fe400078e0019 */
[----:B------:R-:W-:Y:S01]  /*38660*/  IMAD.MOV.U32 R10, RZ, RZ, R26 ;  /* 0x000000ffff0a7224 */ /* 0x000fe200078e001a */
[----:B------:R3:W-:Y:S01]  /*38670*/  STL.64 [R1+0x108], R26 ;  /* 0x0001081a01007387 */ /* 0x0007e20000100a00 */
[----:B------:R-:W-:Y:S01]  /*38680*/  IMAD.MOV.U32 R11, RZ, RZ, R27 ;  /* 0x000000ffff0b7224 */ /* 0x000fe200078e001b */
[----:B-1----:R-:W-:Y:S02]  /*38690*/  F2FP.F16.E4M3.UNPACK_B R34, R18 ;  /* 0x00000012ff22723e */ /* 0x002fe400020006ff */
[----:B------:R-:W-:Y:S01]  /*386a0*/  F2FP.F16.E4M3.UNPACK_B R35, R17 ;  /* 0x00000011ff23723e */ /* 0x000fe200020006ff */
[----:B---3--:R-:W-:Y:S01]  /*386b0*/  HMMA.16816.F32 R24, R28, R36, R20 ;  /* 0x000000241c18723c */ /* 0x008fe20000001814 */
[----:B------:R-:W3:Y:S04]  /*386c0*/  LDL.LU.64 R20, [R1+0x3a0] ;  /* 0x0003a00001147983 */ /* 0x000ee80000300a00 */
[----:B------:R-:W3:-:S14]  /*386d0*/  LDL.LU.64 R22, [R1+0x3a8] ;  /* 0x0003a80001167983 */ /* 0x000edc0000300a00 */
[----:B------:R-:W-:Y:S04]  /*386e0*/  STL.64 [R1+0x360], R24 ;  /* 0x0003601801007387 */ /* 0x000fe80000100a00 */
[----:B------:R-:W-:Y:S04]  /*386f0*/  STL.64 [R1+0x368], R26 ;  /* 0x0003681a01007387 */ /* 0x000fe80000100a00 */
[----:B------:R-:W-:Y:S04]  /*38700*/  STL.64 [R1+0x3768], R38 ;  /* 0x0037682601007387 */ /* 0x000fe80000100a00 */
[----:B------:R-:W-:Y:S04]  /*38710*/  STL.64 [R1+0x3760], R36 ;  /* 0x0037602401007387 */ /* 0x000fe80000100a00 */
[----:B------:R-:W4:Y:S04]  /*38720*/  LDL.LU.64 R40, [R1+0x3c0] ;  /* 0x0003c00001287983 */ /* 0x000f280000300a00 */
[----:B------:R-:W4:Y:S04]  /*38730*/  LDL.LU.64 R42, [R1+0x3c8] ;  /* 0x0003c800012a7983 */ /* 0x000f280000300a00 */
[----:B------:R-:W0:Y:S01]  /*38740*/  LDSM.16.M88.4 R24, [R19+0x1800] ;  /* 0x001800001318783b */ /* 0x000e220000000200 */
[----:B--2---:R-:W-:-:S15]  /*38750*/  HMMA.16816.F32 R12, R28, R34, R12 ;  /* 0x000000221c0c723c */ /* 0x004fde000000180c */
[----:B------:R-:W-:-:S04]  /*38760*/  NOP ;  /* 0x0000000000007918 */ /* 0x000fc80000000000 */
[----:B------:R1:W-:Y:S04]  /*38770*/  STL.64 [R1+0x380], R12 ;  /* 0x0003800c01007387 */ /* 0x0003e80000100a00 */
[----:B------:R2:W-:Y:S04]  /*38780*/  STL.64 [R1+0x388], R14 ;  /* 0x0003880e01007387 */ /* 0x0005e80000100a00 */
[----:B0-----:R0:W-:Y:S04]  /*38790*/  STL.64 [R1+0x120], R24 ;  /* 0x0001201801007387 */ /* 0x0011e80000100a00 */
[----:B------:R0:W-:Y:S04]  /*387a0*/  STL.64 [R1+0x128], R26 ;  /* 0x0001281a01007387 */ /* 0x0001e80000100a00 */
[----:B------:R-:W4:Y:S04]  /*387b0*/  LDL.LU.64 R36, [R1+0x3e0] ;  /* 0x0003e00001247983 */ /* 0x000f280000300a00 */
[----:B------:R-:W4:Y:S01]  /*387c0*/  LDL.LU.64 R38, [R1+0x3e8] ;  /* 0x0003e80001267983 */ /* 0x000f220000300a00 */
[----:B------:R-:W-:-:S02]  /*387d0*/  F2FP.F16.E4M3.UNPACK_B R2, R2 ;  /* 0x00000002ff02723e */ /* 0x000fc400020006ff */
[----:B------:R-:W-:Y:S02]  /*387e0*/  F2FP.F16.E4M3.UNPACK_B R3, R3 ;  /* 0x00000003ff03723e */ /* 0x000fe400020006ff */
[----:B------:R-:W-:Y:S02]  /*387f0*/  F2FP.F16.E4M3.UNPACK_B R32, R16 ;  /* 0x00000010ff20723e */ /* 0x000fe400020006ff */
[----:B------:R-:W-:Y:S01]  /*38800*/  F2FP.F16.E4M3.UNPACK_B R33, R5 ;  /* 0x00000005ff21723e */ /* 0x000fe200020006ff */
[----:B-1----:R-:W-:Y:S02]  /*38810*/  IMAD.MOV.U32 R12, RZ, RZ, R24 ;  /* 0x000000ffff0c7224 */ /* 0x002fe400078e0018 */
[----:B------:R-:W-:Y:S02]  /*38820*/  IMAD.MOV.U32 R13, RZ, RZ, R25 ;  /* 0x000000ffff0d7224 */ /* 0x000fe400078e0019 */
[----:B--2---:R-:W-:Y:S02]  /*38830*/  IMAD.MOV.U32 R14, RZ, RZ, R26 ;  /* 0x000000ffff0e7224 */ /* 0x004fe400078e001a */
[----:B------:R-:W-:Y:S01]  /*38840*/  IMAD.MOV.U32 R15, RZ, RZ, R27 ;  /* 0x000000ffff0f7224 */ /* 0x000fe200078e001b */
[----:B0-----:R-:W2:Y:S04]  /*38850*/  LDL.LU.64 R24, [R1+0x400] ;  /* 0x0004000001187983 */ /* 0x001ea80000300a00 */
[----:B------:R-:W2:Y:S01]  /*38860*/  LDL.LU.64 R26, [R1+0x408] ;  /* 0x00040800011a7983 */ /* 0x000ea20000300a00 */
[----:B------:R-:W-:-:S02]  /*38870*/  F2FP.F16.E4M3.UNPACK_B R4, R4 ;  /* 0x00000004ff04723e */ /* 0x000fc400020006ff */
[----:B------:R-:W-:Y:S01]  /*38880*/  F2FP.F16.E4M3.UNPACK_B R5, R0 ;  /* 0x00000000ff05723e */ /* 0x000fe200020006ff */
[C---:B---3--:R-:W-:Y:S08]  /*38890*/  HMMA.16816.F32 R20, R28.reuse, R32, R20 ;  /* 0x000000201c14723c */ /* 0x048ff00000001814 */
[----:B----4-:R-:W-:Y:S01]  /*388a0*/  HMMA.16816.F32 R44, R28, R2, R40 ;  /* 0x000000021c2c723c */ /* 0x010fe20000001828 */
[----:B------:R-:W0:Y:S10]  /*388b0*/  LDSM.16.M88.4 R40, [R19+0x1a00] ;  /* 0x001a00001328783b */ /* 0x000e340000000200 */
[----:B------:R1:W-:Y:S04]  /*388c0*/  STL.64 [R1+0x3a0], R20 ;  /* 0x0003a01401007387 */ /* 0x0003e80000100a00 */
[----:B------:R3:W-:Y:S04]  /*388d0*/  STL.64 [R1+0x3a8], R22 ;  /* 0x0003a81601007387 */ /* 0x0007e80000100a00 */
[----:B-1----:R-:W4:Y:S04]  /*388e0*/  LDL.LU.64 R20, [R1+0x420] ;  /* 0x0004200001147983 */ /* 0x002f280000300a00 */
[----:B---3--:R-:W4:Y:S04]  /*388f0*/  LDL.LU.64 R22, [R1+0x428] ;  /* 0x0004280001167983 */ /* 0x008f280000300a00 */
        /* <DEDUP_REMOVED lines=8> */
[----:B0-----:R-:W-:Y:S01]  /*38980*/  HMMA.16816.F32 R40, R28, R4, R36 ;  /* 0x000000041c28723c */ /* 0x001fe20000001824 */
[----:B------:R-:W3:-:S15]  /*38990*/  LDL.LU.64 R36, [R1+0x440] ;  /* 0x0004400001247983 */ /* 0x000ede0000300a00 */
[----:B------:R-:W-:-:S03]  /*389a0*/  NOP ;  /* 0x0000000000007918 */ /* 0x000fc60000000000 */
[----:B------:R-:W-:Y:S04]  /*389b0*/  STL.64 [R1+0x3e0], R40 ;  /* 0x0003e02801007387 */ /* 0x000fe80000100a00 */
[----:B------:R-:W-:Y:S04]  /*389c0*/  STL.64 [R1+0x3e8], R42 ;  /* 0x0003e82a01007387 */ /* 0x000fe80000100a00 */
[----:B------:R-:W3:Y:S04]  /*389d0*/  LDL.LU.64 R38, [R1+0x448] ;  /* 0x0004480001267983 */ /* 0x000ee80000300a00 */
[----:B------:R-:W0:Y:S01]  /*389e0*/  LDSM.16.M88.4 R40, [R19+0x1c00] ;  /* 0x001c00001328783b */ /* 0x000e220000000200 */
[----:B------:R-:W-:-:S02]  /*389f0*/  F2FP.F16.E4M3.UNPACK_B R6, R6 ;  /* 0x00000006ff06723e */ /* 0x000fc400020006ff */
[----:B------:R-:W-:Y:S02]  /*38a00*/  F2FP.F16.E4M3.UNPACK_B R7, R7 ;  /* 0x00000007ff07723e */ /* 0x000fe400020006ff */
[----:B------:R-:W-:Y:S02]  /*38a10*/  F2FP.F16.E4M3.UNPACK_B R8, R8 ;  /* 0x00000008ff08723e */ /* 0x000fe400020006ff */
[----:B------:R-:W-:-:S03]  /*38a20*/  F2FP.F16.E4M3.UNPACK_B R9, R9 ;  /* 0x00000009ff09723e */ /* 0x000fc600020006ff */
[----:B--2---:R-:W-:Y:S01]  /*38a30*/  HMMA.16816.F32 R24, R28, R6, R24 ;  /* 0x000000061c18723c */ /* 0x004fe20000001818 */
[----:B------:R-:W-:Y:S02]  /*38a40*/  F2FP.F16.E4M3.UNPACK_B R10, R10 ;  /* 0x0000000aff0a723e */ /* 0x000fe400020006ff */
[----:B------:R-:W-:-:S15]  /*38a50*/  F2FP.F16.E4M3.UNPACK_B R11, R11 ;  /* 0x0000000bff0b723e */ /* 0x000fde00020006ff */
[----:B------:R-:W-:Y:S01]  /*38a60*/  NOP ;  /* 0x0000000000007918 */ /* 0x000fe20000000000 */
[----:B------:R1:W-:Y:S04]  /*38a70*/  STL.64 [R1+0x400], R24 ;  /* 0x0004001801007387 */ /* 0x0003e80000100a00 */
[----:B------:R2:W-:Y:S04]  /*38a80*/  STL.64 [R1+0x408], R26 ;  /* 0x0004081a01007387 */ /* 0x0005e80000100a00 */
[----:B-1----:R-:W3:Y:S04]  /*38a90*/  LDL.LU.64 R24, [R1+0x460] ;  /* 0x0004600001187983 */ /* 0x002ee80000300a00 */
[----:B--2---:R-:W2:Y:S01]  /*38aa0*/  LDL.LU.64 R26, [R1+0x468] ;  /* 0x00046800011a7983 */ /* 0x004ea20000300a00 */
[----:B----4-:R-:W-:-:S15]  /*38ab0*/  HMMA.16816.F32 R20, R28, R8, R20 ;  /* 0x000000081c14723c */ /* 0x010fde0000001814 */
[----:B------:R-:W-:-:S04]  /*38ac0*/  NOP ;  /* 0x0000000000007918 */ /* 0x000fc80000000000 */
[----:B------:R1:W-:Y:S04]  /*38ad0*/  STL.64 [R1+0x420], R20 ;  /* 0x0004201401007387 */ /* 0x0003e80000100a00 */
[----:B------:R4:W-:Y:S04]  /*38ae0*/  STL.64 [R1+0x428], R22 ;  /* 0x0004281601007387 */ /* 0x0009e80000100a00 */
[----:B0-----:R0:W-:Y:S04]  /*38af0*/  STL.64 [R1+0x180], R40 ;  /* 0x0001802801007387 */ /* 0x0011e80000100a00 */
[----:B------:R0:W-:Y:S04]  /*38b00*/  STL.64 [R1+0x188], R42 ;  /* 0x0001882a01007387 */ /* 0x0001e80000100a00 */
[----:B------:R-:W2:Y:S04]  /*38b10*/  LDL.LU.64 R44, [R1+0x490] ;  /* 0x00049000012c7983 */ /* 0x000ea80000300a00 */
[----:B------:R-:W2:Y:S01]  /*38b20*/  LDL.LU.64 R46, [R1+0x498] ;  /* 0x00049800012e7983 */ /* 0x000ea20000300a00 */
[----:B-1----:R-:W-:-:S02]  /*38b30*/  IMAD.MOV.U32 R20, RZ, RZ, R40 ;  /* 0x000000ffff147224 */ /* 0x002fc400078e0028 */
[----:B------:R-:W-:Y:S02]  /*38b40*/  IMAD.MOV.U32 R21, RZ, RZ, R41 ;  /* 0x000000ffff157224 */ /* 0x000fe400078e0029 */
[----:B----4-:R-:W-:Y:S02]  /*38b50*/  IMAD.MOV.U32 R22, RZ, RZ, R42 ;  /* 0x000000ffff167224 */ /* 0x010fe400078e002a */
[----:B------:R-:W-:Y:S01]  /*38b60*/  IMAD.MOV.U32 R23, RZ, RZ, R43 ;  /* 0x000000ffff177224 */ /* 0x000fe200078e002b */
[----:B0-----:R-:W4:Y:S04]  /*38b70*/  LDL.LU.64 R40, [R1+0x480] ;  /* 0x0004800001287983 */ /* 0x001f280000300a00 */
[----:B------:R-:W4:Y:S01]  /*38b80*/  LDL.LU.64 R42, [R1+0x488] ;  /* 0x00048800012a7983 */ /* 0x000f220000300a00 */
[----:B---3--:R-:W-:-:S15]  /*38b90*/  HMMA.16816.F32 R36, R28, R10, R36 ;  /* 0x0000000a1c24723c */ /* 0x008fde0000001824 */
[----:B------:R-:W-:-:S04]  /*38ba0*/  NOP ;  /* 0x0000000000007918 */ /* 0x000fc80000000000 */
[----:B------:R0:W-:Y:S04]  /*38bb0*/  STL.64 [R1+0x440], R36 ;  /* 0x0004402401007387 */ /* 0x0001e80000100a00 */
[----:B------:R1:W-:Y:S04]  /*38bc0*/  STL.64 [R1+0x448], R38 ;  /* 0x0004482601007387 */ /* 0x0003e80000100a00 */
[----:B0-----:R-:W3:Y:S04]  /*38bd0*/  LDL.LU.64 R36, [R1+0x4b0] ;  /* 0x0004b00001247983 */ /* 0x001ee80000300a00 */
[----:B-1----:R-:W3:Y:S01]  /*38be0*/  LDL.LU.64 R38, [R1+0x4b8] ;  /* 0x0004b80001267983 */ /* 0x002ee20000300a00 */
[----:B------:R-:W-:-:S02]  /*38bf0*/  F2FP.F16.E4M3.UNPACK_B R12, R12 ;  /* 0x0000000cff0c723e */ /* 0x000fc400020006ff */
[----:B------:R-:W-:Y:S02]  /*38c00*/  F2FP.F16.E4M3.UNPACK_B R13, R13 ;  /* 0x0000000dff0d723e */ /* 0x000fe400020006ff */
[----:B------:R-:W-:Y:S02]  /*38c10*/  F2FP.F16.E4M3.UNPACK_B R14, R14 ;  /* 0x0000000eff0e723e */ /* 0x000fe400020006ff */
[----:B------:R-:W-:Y:S02]  /*38c20*/  F2FP.F16.E4M3.UNPACK_B R15, R15 ;  /* 0x0000000fff0f723e */ /* 0x000fe400020006ff */
[----:B------:R-:W-:Y:S02]  /*38c30*/  F2FP.F16.E4M3.UNPACK_B R16, R16 ;  /* 0x00000010ff10723e */ /* 0x000fe400020006ff */
[----:B------:R-:W-:Y:S01]  /*38c40*/  F2FP.F16.E4M3.UNPACK_B R17, R17 ;  /* 0x00000011ff11723e */ /* 0x000fe200020006ff */
[----:B--2---:R-:W-:Y:S01]  /*38c50*/  HMMA.16816.F32 R24, R28, R12, R24 ;  /* 0x0000000c1c18723c */ /* 0x004fe20000001818 */
[----:B------:R-:W-:-:S02]  /*38c60*/  F2FP.F16.E4M3.UNPACK_B R18, R18 ;  /* 0x00000012ff12723e */ /* 0x000fc400020006ff */
[----:B------:R-:W-:-:S15]  /*38c70*/  F2FP.F16.E4M3.UNPACK_B R19, R0 ;  /* 0x00000000ff13723e */ /* 0x000fde00020006ff */
[----:B------:R-:W-:Y:S01]  /*38c80*/  NOP ;  /* 0x0000000000007918 */ /* 0x000fe20000000000 */
[----:B------:R0:W-:Y:S04]  /*38c90*/  STL.64 [R1+0x460], R24 ;  /* 0x0004601801007387 */ /* 0x0001e80000100a00 */
[----:B------:R1:W-:Y:S04]  /*38ca0*/  STL.64 [R1+0x468], R26 ;  /* 0x0004681a01007387 */ /* 0x0003e80000100a00 */
[----:B------:R-:W-:Y:S04]  /*38cb0*/  STL.64 [R1+0x1a0], R48 ;  /* 0x0001a03001007387 */ /* 0x000fe80000100a00 */
[----:B------:R-:W-:Y:S04]  /*38cc0*/  STL.64 [R1+0x1a8], R50 ;  /* 0x0001a83201007387 */ /* 0x000fe80000100a00 */
[----:B------:R-:W-:Y:S04]  /*38cd0*/  STL [R1+0x374c], R14 ;  /* 0x00374c0e01007387 */ /* 0x000fe80000100800 */
[----:B------:R-:W-:Y:S01]  /*38ce0*/  STL [R1+0x3748], R15 ;  /* 0x0037480f01007387 */ /* 0x000fe20000100800 */
[----:B0-----:R-:W-:-:S02]  /*38cf0*/  IMAD.MOV.U32 R24, RZ, RZ, R48 ;  /* 0x000000ffff187224 */ /* 0x001fc400078e0030 */
[----:B------:R-:W-:Y:S02]  /*38d00*/  IMAD.MOV.U32 R25, RZ, RZ, R49 ;  /* 0x000000ffff197224 */ /* 0x000fe400078e0031 */
[----:B-1----:R-:W-:Y:S02]  /*38d10*/  IMAD.MOV.U32 R26, RZ, RZ, R50 ;  /* 0x000000ffff1a7224 */ /* 0x002fe400078e0032 */
[----:B------:R-:W-:Y:S01]  /*38d20*/  IMAD.MOV.U32 R27, RZ, RZ, R51 ;  /* 0x000000ffff1b7224 */ /* 0x000fe200078e0033 */
[C---:B------:R-:W-:Y:S08]  /*38d30*/  HMMA.16816.F32 R44, R28.reuse, R14, R44 ;  /* 0x0000000e1c2c723c */ /* 0x040ff0000000182c */
[C---:B----4-:R-:W-:Y:S11]  /*38d40*/  HMMA.16816.F32 R40, R28.reuse, R16, R40 ;  /* 0x000000101c28723c */ /* 0x050ff60000001828 */
[----:B------:R-:W-:Y:S04]  /*38d50*/  STL.64 [R1+0x490], R44 ;  /* 0x0004902c01007387 */ /* 0x000fe80000100a00 */
[----:B------:R-:W-:Y:S04]  /*38d60*/  STL.64 [R1+0x498], R46 ;  /* 0x0004982e01007387 */ /* 0x000fe80000100a00 */
[----:B------:R0:W-:Y:S04]  /*38d70*/  STL.64 [R1+0x480], R40 ;  /* 0x0004802801007387 */ /* 0x0001e80000100a00 */
[----:B------:R1:W-:Y:S04]  /*38d80*/  STL.64 [R1+0x488], R42 ;  /* 0x0004882a01007387 */ /* 0x0003e80000100a00 */
[----:B------:R-:W2:Y:S04]  /*38d90*/  LDL.LU.64 R52, [R1+0x4f0] ;  /* 0x0004f00001347983 */ /* 0x000ea80000300a00 */
[----:B------:R-:W2:Y:S01]  /*38da0*/  LDL.LU.64 R54, [R1+0x4f8] ;  /* 0x0004f80001367983 */ /* 0x000ea20000300a00 */
[----:B---3--:R-:W-:-:S15]  /*38db0*/  HMMA.16816.F32 R36, R28, R18, R36 ;  /* 0x000000121c24723c */ /* 0x008fde0000001824 */
[----:B------:R-:W-:-:S04]  /*38dc0*/  NOP ;  /* 0x0000000000007918 */ /* 0x000fc80000000000 */
[----:B------:R3:W-:Y:S04]  /*38dd0*/  STL.64 [R1+0x4b0], R36 ;  /* 0x0004b02401007387 */ /* 0x0007e80000100a00 */
[----:B------:R4:W-:Y:S04]  /*38de0*/  STL.64 [R1+0x4b8], R38 ;  /* 0x0004b82601007387 */ /* 0x0009e80000100a00 */
[----:B0-----:R-:W2:Y:S04]  /*38df0*/  LDL.LU.64 R40, [R1+0x580] ;  /* 0x0005800001287983 */ /* 0x001ea80000300a00 */
[----:B-1----:R-:W2:Y:S04]  /*38e00*/  LDL.LU.64 R42, [R1+0x588] ;  /* 0x00058800012a7983 */ /* 0x002ea80000300a00 */
[----:B---3--:R-:W3:Y:S04]  /*38e10*/  LDL.LU.64 R36, [R1+0x570] ;  /* 0x0005700001247983 */ /* 0x008ee80000300a00 */
[----:B----4-:R-:W3:Y:S04]  /*38e20*/  LDL.LU.64 R38, [R1+0x578] ;  /* 0x0005780001267983 */ /* 0x010ee80000300a00 */
[----:B------:R-:W4:Y:S04]  /*38e30*/  LDL.LU R47, [R1+0x1374] ;  /* 0x00137400012f7983 */ /* 0x000f280000300800 */
[----:B------:R-:W4:Y:S04]  /*38e40*/  LDL.LU R48, [R1+0x1370] ;  /* 0x0013700001307983 */ /* 0x000f280000300800 */
[----:B------:R-:W2:Y:S04]  /*38e50*/  LDL.LU R49, [R1+0x137c] ;  /* 0x00137c0001317983 */ /* 0x000ea80000300800 */
[----:B------:R-:W2:Y:S04]  /*38e60*/  LDL.LU R50, [R1+0x1378] ;  /* 0x0013780001327983 */ /* 0x000ea80000300800 */
[----:B------:R-:W2:Y:S04]  /*38e70*/  LDL.LU R51, [R1+0x1384] ;  /* 0x0013840001337983 */ /* 0x000ea80000300800 */
[----:B------:R-:W2:Y:S04]  /*38e80*/  LDL.LU R56, [R1+0x1380] ;  /* 0x0013800001387983 */ /* 0x000ea80000300800 */
[----:B------:R-:W2:Y:S04]  /*38e90*/  LDL.LU R57, [R1+0x138c] ;  /* 0x00138c0001397983 */ /* 0x000ea80000300800 */
[----:B------:R-:W2:Y:S04]  /*38ea0*/  LDL.LU R0, [R1+0x1388] ;  /* 0x0013880001007983 */ /* 0x000ea80000300800 */
[----:B------:R-:W2:Y:S04]  /*38eb0*/  LDL.64 R58, [R1+0x18] ;  /* 0x00001800013a7983 */ /* 0x000ea80000100a00 */
[----:B------:R-:W-:Y:S04]  /*38ec0*/  STL.64 [R1+0x3720], R18 ;  /* 0x0037201201007387 */ /* 0x000fe80000100a00 */
[----:B------:R0:W-:Y:S04]  /*38ed0*/  STL.64 [R1+0x3718], R16 ;  /* 0x0037181001007387 */ /* 0x0001e80000100a00 */
[----:B0-----:R-:W2:Y:S04]  /*38ee0*/  LDL.LU.64 R16, [R1+0x4d0] ;  /* 0x0004d00001107983 */ /* 0x001ea80000300a00 */
[----:B------:R-:W2:Y:S01]  /*38ef0*/  LDL.LU.64 R18, [R1+0x4d8] ;  /* 0x0004d80001127983 */ /* 0x000ea20000300a00 */
[----:B------:R-:W-:-:S02]  /*38f00*/  F2FP.F16.E4M3.UNPACK_B R20, R20 ;  /* 0x00000014ff14723e */ /* 0x000fc400020006ff */
[----:B------:R-:W-:Y:S02]  /*38f10*/  F2FP.F16.E4M3.UNPACK_B R21, R21 ;  /* 0x00000015ff15723e */ /* 0x000fe400020006ff */
[----:B------:R-:W-:Y:S02]  /*38f20*/  F2FP.F16.E4M3.UNPACK_B R22, R22 ;  /* 0x00000016ff16723e */ /* 0x000fe400020006ff */
[----:B------:R-:W-:Y:S01]  /*38f30*/  F2FP.F16.E4M3.UNPACK_B R23, R23 ;  /* 0x00000017ff17723e */ /* 0x000fe200020006ff */
[----:B------:R-:W-:Y:S04]  /*38f40*/  STL [R1+0x372c], R20 ;  /* 0x00372c1401007387 */ /* 0x000fe80000100800 */
[----:B------:R-:W-:Y:S01]  /*38f50*/  STL [R1+0x3728], R21 ;  /* 0x0037281501007387 */ /* 0x000fe20000100800 */
[----:B--2---:R-:W-:-:S15]  /*38f60*/  HMMA.16816.F32 R16, R28, R20, R16 ;  /* 0x000000141c10723c */ /* 0x004fde0000001810 */
[----:B------:R-:W-:-:S04]  /*38f70*/  NOP ;  /* 0x0000000000007918 */ /* 0x000fc80000000000 */
[----:B------:R-:W-:Y:S04]  /*38f80*/  STL.64 [R1+0x4d0], R16 ;  /* 0x0004d01001007387 */ /* 0x000fe80000100a00 */
[----:B------:R0:W-:Y:S02]  /*38f90*/  STL.64 [R1+0x4d8], R18 ;  /* 0x0004d81201007387 */ /* 0x0001e40000100a00 */
[----:B0-----:R-:W-:Y:S02]  /*38fa0*/  HMMA.16816.F32 R16, R28, R22, R52 ;  /* 0x000000161c10723c */ /* 0x001fe40000001834 */
[----:B------:R-:W-:Y:S04]  /*38fb0*/  STL [R1+0x3734], R22 ;  /* 0x0037341601007387 */ /* 0x000fe80000100800 */
[----:B------:R-:W-:-:S13]  /*38fc0*/  STL [R1+0x3730], R23 ;  /* 0x0037301701007387 */ /* 0x000fda0000100800 */
[----:B------:R0:W-:Y:S04]  /*38fd0*/  STL.64 [R1+0x4f0], R16 ;  /* 0x0004f01001007387 */ /* 0x0001e80000100a00 */
[----:B------:R1:W-:Y:S04]  /*38fe0*/  STL.64 [R1+0x4f8], R18 ;  /* 0x0004f81201007387 */ /* 0x0003e80000100a00 */
[----:B0-----:R-:W2:Y:S04]  /*38ff0*/  LDL.LU.64 R16, [R1+0x1120] ;  /* 0x0011200001107983 */ /* 0x001ea80000300a00 */
[----:B-1----:R-:W2:Y:S01]  /*39000*/  LDL.LU.64 R18, [R1+0x1128] ;  /* 0x0011280001127983 */ /* 0x002ea20000300a00 */
[----:B------:R-:W-:-:S02]  /*39010*/  F2FP.F16.E4M3.UNPACK_B R24, R24 ;  /* 0x00000018ff18723e */ /* 0x000fc400020006ff */
[----:B------:R-:W-:-:S07]  /*39020*/  F2FP.F16.E4M3.UNPACK_B R25, R25 ;  /* 0x00000019ff19723e */ /* 0x000fce00020006ff */
[----:B------:R-:W-:Y:S01]  /*39030*/  HMMA.16816.F32 R20, R28, R24, R40 ;  /* 0x000000181c14723c */ /* 0x000fe20000001828 */
[----:B------:R-:W-:Y:S02]  /*39040*/  F2FP.F16.E4M3.UNPACK_B R26, R26 ;  /* 0x0000001aff1a723e */ /* 0x000fe400020006ff */
[----:B------:R-:W-:-:S15]  /*39050*/  F2FP.F16.E4M3.UNPACK_B R27, R27 ;  /* 0x0000001bff1b723e */ /* 0x000fde00020006ff */
[----:B------:R-:W-:Y:S01]  /*39060*/  NOP ;  /* 0x0000000000007918 */ /* 0x000fe20000000000 */
[----:B------:R-:W-:Y:S04]  /*39070*/  STL.64 [R1+0x580], R20 ;  /* 0x0005801401007387 */ /* 0x000fe80000100a00 */
[----:B------:R3:W-:Y:S04]  /*39080*/  STL.64 [R1+0x588], R22 ;  /* 0x0005881601007387 */ /* 0x0007e80000100a00 */
[----:B------:R-:W2:Y:S04]  /*39090*/  LDL.64 R14, [R1+0x10] ;  /* 0x00001000010e7983 */ /* 0x000ea80000100a00 */
[----:B------:R-:W2:Y:S04]  /*390a0*/  LDL.64 R52, [R1+0x8] ;  /* 0x0000080001347983 */ /* 0x000ea80000100a00 */
[----:B------:R-:W2:Y:S01]  /*390b0*/  LDL R54, [R1] ;  /* 0x0000000001367983 */ /* 0x000ea20000100800 */
[----:B---3--:R-:W-:Y:S01]  /*390c0*/  HMMA.16816.F32 R20, R28, R26, R36 ;  /* 0x0000001a1c14723c */ /* 0x008fe20000001824 */
[----:B----4-:R-:W-:-:S02]  /*390d0*/  IMAD R28, R48, 0x100, R47 ;  /* 0x00000100301c7824 */ /* 0x010fc400078e022f */
[----:B------:R-:W-:Y:S02]  /*390e0*/  IMAD R29, R50, 0x100, R49 ;  /* 0x00000100321d7824 */ /* 0x000fe400078e0231 */
[----:B------:R-:W-:Y:S02]  /*390f0*/  IMAD R30, R56, 0x100, R51 ;  /* 0x00000100381e7824 */ /* 0x000fe400078e0233 */
[----:B------:R-:W-:Y:S01]  /*39100*/  IMAD R31, R0, 0x100, R57 ;  /* 0x00000100001f7824 */ /* 0x000fe200078e0239 */
[----:B------:R-:W-:Y:S02]  /*39110*/  F2FP.F16.E4M3.UNPACK_B R28, R28 ;  /* 0x0000001cff1c723e */ /* 0x000fe400020006ff */
[----:B------:R-:W-:Y:S02]  /*39120*/  F2FP.F16.E4M3.UNPACK_B R29, R29 ;  /* 0x0000001dff1d723e */ /* 0x000fe400020006ff */
[----:B------:R-:W-:Y:S02]  /*39130*/  F2FP.F16.E4M3.UNPACK_B R30, R30 ;  /* 0x0000001eff1e723e */ /* 0x000fe400020006ff */
[----:B------:R-:W-:-:S05]  /*39140*/  F2FP.F16.E4M3.UNPACK_B R31, R31 ;  /* 0x0000001fff1f723e */ /* 0x000fca00020006ff */
[----:B------:R-:W-:Y:S04]  /*39150*/  STL.64 [R1+0x570], R20 ;  /* 0x0005701401007387 */ /* 0x000fe80000100a00 */
[----:B------:R-:W-:Y:S04]  /*39160*/  STL.64 [R1+0x578], R22 ;  /* 0x0005781601007387 */ /* 0x000fe80000100a00 */
[----:B------:R-:W3:Y:S04]  /*39170*/  LDL R55, [R1+0x4] ;  /* 0x0000040001377983 */ /* 0x000ee80000100800 */
[----:B------:R-:W-:Y:S04]  /*39180*/  STL.64 [R1+0x3740], R26 ;  /* 0x0037401a01007387 */ /* 0x000fe80000100a00 */
[----:B------:R0:W-:Y:S04]  /*39190*/  STL.64 [R1+0x3738], R24 ;  /* 0x0037381801007387 */ /* 0x0001e80000100a00 */
[----:B0-----:R-:W4:Y:S04]  /*391a0*/  LDL.LU.64 R24, [R1+0x1110] ;  /* 0x0011100001187983 */ /* 0x001f280000300a00 */
[----:B------:R-:W4:Y:S01]  /*391b0*/  LDL.LU.64 R26, [R1+0x1118] ;  /* 0x00111800011a7983 */ /* 0x000f220000300a00 */
[----:B------:R-:W-:-:S02]  /*391c0*/  IMAD.MOV.U32 R22, RZ, RZ, R58 ;  /* 0x000000ffff167224 */ /* 0x000fc400078e003a */
[----:B------:R-:W-:Y:S01]  /*391d0*/  IMAD.MOV.U32 R23, RZ, RZ, R59 ;  /* 0x000000ffff177224 */ /* 0x000fe200078e003b */
[----:B--2---:R-:W-:-:S15]  /*391e0*/  HMMA.16816.F32 R16, R28, R58, R16 ;  /* 0x0000003a1c10723c */ /* 0x004fde0000001810 */
[----:B------:R-:W-:-:S04]  /*391f0*/  NOP ;  /* 0x0000000000007918 */ /* 0x000fc80000000000 */
[----:B------:R0:W-:Y:S04]  /*39200*/  STL.64 [R1+0x1120], R16 ;  /* 0x0011201001007387 */ /* 0x0001e80000100a00 */
[----:B------:R1:W-:Y:S04]  /*39210*/  STL.64 [R1+0x1128], R18 ;  /* 0x0011281201007387 */ /* 0x0003e80000100a00 */
[----:B0-----:R-:W2:Y:S04]  /*39220*/  LDL.LU.64 R16, [R1+0x1100] ;  /* 0x0011000001107983 */ /* 0x001ea80000300a00 */
[----:B-1----:R-:W2:Y:S04]  /*39230*/  LDL.LU.64 R18, [R1+0x1108] ;  /* 0x0011080001127983 */ /* 0x002ea80000300a00 */
[----:B------:R-:W3:Y:S04]  /*39240*/  LDL.LU.64 R48, [R1+0x10f0] ;  /* 0x0010f00001307983 */ /* 0x000ee80000300a00 */
[----:B------:R-:W3:Y:S04]  /*39250*/  LDL.LU.64 R50, [R1+0x10f8] ;  /* 0x0010f80001327983 */ /* 0x000ee80000300a00 */
[----:B------:R-:W3:Y:S04]  /*39260*/  LDL.LU.64 R56, [R1+0x10e0] ;  /* 0x0010e00001387983 */ /* 0x000ee80000300a00 */
[----:B------:R-:W3:Y:S01]  /*39270*/  LDL.LU.64 R58, [R1+0x10e8] ;  /* 0x0010e800013a7983 */ /* 0x000ee20000300a00 */
[----:B------:R-:W-:-:S02]  /*39280*/  IMAD.MOV.U32 R20, RZ, RZ, R14 ;  /* 0x000000ffff147224 */ /* 0x000fc400078e000e */
[----:B------:R-:W-:Y:S01]  /*39290*/  IMAD.MOV.U32 R21, RZ, RZ, R15 ;  /* 0x000000ffff157224 */ /* 0x000fe200078e000f */
[----:B------:R-:W3:Y:S04]  /*392a0*/  LDL.LU.64 R44, [R1+0x10d0] ;  /* 0x0010d000012c7983 */ /* 0x000ee80000300a00 */
[----:B------:R-:W3:Y:S04]  /*392b0*/  LDL.LU.64 R46, [R1+0x10d8] ;  /* 0x0010d800012e7983 */ /* 0x000ee80000300a00 */
[----:B------:R-:W3:Y:S04]  /*392c0*/  LDL.LU.64 R40, [R1+0x10c0] ;  /* 0x0010c00001287983 */ /* 0x000ee80000300a00 */
[----:B------:R-:W3:Y:S04]  /*392d0*/  LDL.LU.64 R42, [R1+0x10c8] ;  /* 0x0010c800012a7983 */ /* 0x000ee80000300a00 */
[----:B------:R-:W3:Y:S04]  /*392e0*/  LDL.LU.64 R36, [R1+0x10b0] ;  /* 0x0010b00001247983 */ /* 0x000ee80000300a00 */
[----:B------:R-:W3:Y:S01]  /*392f0*/  LDL.LU.64 R38, [R1+0x10b8] ;  /* 0x0010b80001267983 */ /* 0x000ee20000300a00 */
[----:B----4-:R-:W-:Y:S01]  /*39300*/  HMMA.16816.F32 R24, R28, R14, R24 ;  /* 0x0000000e1c18723c */ /* 0x010fe20000001818 */
[----:B------:R-:W-:-:S02]  /*39310*/  IMAD.MOV.U32 R14, RZ, RZ, R52 ;  /* 0x000000ffff0e7224 */ /* 0x000fc400078e0034 */
[----:B------:R-:W-:-:S15]  /*39320*/  IMAD.MOV.U32 R15, RZ, RZ, R53 ;  /* 0x000000ffff0f7224 */ /* 0x000fde00078e0035 */
[----:B------:R-:W-:Y:S01]  /*39330*/  NOP ;  /* 0x0000000000007918 */ /* 0x000fe20000000000 */
[----:B------:R0:W-:Y:S04]  /*39340*/  STL.64 [R1+0x1110], R24 ;  /* 0x0011101801007387 */ /* 0x0001e80000100a00 */
[----:B------:R1:W-:Y:S04]  /*39350*/  STL.64 [R1+0x1118], R26 ;  /* 0x0011181a01007387 */ /* 0x0003e80000100a00 */
[----:B0-----:R-:W4:Y:S04]  /*39360*/  LDL.LU.64 R24, [R1+0x10a0] ;  /* 0x0010a00001187983 */ /* 0x001f280000300a00 */
[----:B-1----:R-:W4:Y:S01]  /*39370*/  LDL.LU.64 R26, [R1+0x10a8] ;  /* 0x0010a800011a7983 */ /* 0x002f220000300a00 */
[C---:B--2---:R-:W-:Y:S08]  /*39380*/  HMMA.16816.F32 R16, R28.reuse, R52, R16 ;  /* 0x000000341c10723c */ /* 0x044ff00000001810 */
[C---:B---3--:R-:W-:Y:S08]  /*39390*/  HMMA.16816.F32 R52, R28.reuse, R54, R48 ;  /* 0x000000361c34723c */ /* 0x048ff00000001830 */
[C---:B------:R-:W-:Y:S03]  /*393a0*/  HMMA.16816.F32 R56, R28.reuse, R60, R56 ;  /* 0x0000003c1c38723c */ /* 0x040fe60000001838 */
[----:B------:R0:W-:Y:S04]  /*393b0*/  STL.64 [R1+0x1100], R16 ;  /* 0x0011001001007387 */ /* 0x0001e80000100a00 */
[----:B------:R1:W-:Y:S04]  /*393c0*/  STL.64 [R1+0x1108], R18 ;  /* 0x0011081201007387 */ /* 0x0003e80000100a00 */
[----:B0-----:R-:W2:Y:S04]  /*393d0*/  LDL.LU.64 R16, [R1+0x1090] ;  /* 0x0010900001107983 */ /* 0x001ea80000300a00 */
[----:B-1----:R-:W2:Y:S04]  /*393e0*/  LDL.LU.64 R18, [R1+0x1098] ;  /* 0x0010980001127983 */ /* 0x002ea80000300a00 */
[----:B------:R-:W2:Y:S04]  /*393f0*/  LDL.LU.64 R50, [R1+0x37a8] ;  /* 0x0037a80001327983 */ /* 0x000ea80000300a00 */
[----:B------:R-:W3:Y:S04]  /*39400*/  LDL.LU.64 R48, [R1+0x37a0] ;  /* 0x0037a00001307983 */ /* 0x000ee80000300a00 */
[----:B------:R-:W-:Y:S04]  /*39410*/  STL.64 [R1+0x10f0], R52 ;  /* 0x0010f03401007387 */ /* 0x000fe80000100a00 */
[----:B------:R0:W-:Y:S04]  /*39420*/  STL.64 [R1+0x10f8], R54 ;  /* 0x0010f83601007387 */ /* 0x0001e80000100a00 */
[----:B0-----:R-:W2:Y:S04]  /*39430*/  LDL.LU.64 R54, [R1+0x3798] ;  /* 0x0037980001367983 */ /* 0x001ea80000300a00 */
[----:B------:R-:W4:Y:S04]  /*39440*/  LDL.LU.64 R52, [R1+0x3790] ;  /* 0x0037900001347983 */ /* 0x000f280000300a00 */
[----:B------:R-:W-:Y:S04]  /*39450*/  STL.64 [R1+0x10e0], R56 ;  /* 0x0010e03801007387 */ /* 0x000fe80000100a00 */
[----:B------:R0:W-:Y:S04]  /*39460*/  STL.64 [R1+0x10e8], R58 ;  /* 0x0010e83a01007387 */ /* 0x0001e80000100a00 */
[----:B0-----:R-:W2:Y:S04]  /*39470*/  LDL.LU.64 R58, [R1+0x3788] ;  /* 0x00378800013a7983 */ /* 0x001ea80000300a00 */
[----:B------:R-:W3:Y:S01]  /*39480*/  LDL.LU.64 R56, [R1+0x3780] ;  /* 0x0037800001387983 */ /* 0x000ee20000300a00 */
[C---:B--2---:R-:W-:Y:S08]  /*39490*/  HMMA.16816.F32 R44, R28.reuse, R58, R44 ;  /* 0x0000003a1c2c723c */ /* 0x044ff0000000182c */
[C---:B---3--:R-:W-:Y:S01]  /*394a0*/  HMMA.16816.F32 R40, R28.reuse, R56, R40 ;  /* 0x000000381c28723c */ /* 0x048fe20000001828 */
[----:B------:R-:W-:Y:S10]  /*394b0*/  STL.64 [R1+0x36f0], R58 ;  /* 0x0036f03a01007387 */ /* 0x000ff40000100a00 */
[----:B------:R0:W-:Y:S04]  /*394c0*/  STL.64 [R1+0x10d0], R44 ;  /* 0x0010d02c01007387 */ /* 0x0001e80000100a00 */
[----:B------:R1:W-:Y:S04]  /*394d0*/  STL.64 [R1+0x10d8], R46 ;  /* 0x0010d82e01007387 */ /* 0x0003e80000100a00 */
[----:B------:R-:W-:Y:S04]  /*394e0*/  STL.64 [R1+0x36e8], R56 ;  /* 0x0036e83801007387 */ /* 0x000fe80000100a00 */
[----:B------:R-:W-:Y:S04]  /*394f0*/  STL.64 [R1+0x10c0], R40 ;  /* 0x0010c02801007387 */ /* 0x000fe80000100a00 */
[----:B------:R-:W-:Y:S04]  /*39500*/  STL.64 [R1+0x10c8], R42 ;  /* 0x0010c82a01007387 */ /* 0x000fe80000100a00 */
[----:B0-----:R-:W2:Y:S04]  /*39510*/  LDL.LU.64 R44, [R1+0x1080] ;  /* 0x00108000012c7983 */ /* 0x001ea80000300a00 */
[----:B-1----:R-:W2:Y:S01]  /*39520*/  LDL.LU.64 R46, [R1+0x1088] ;  /* 0x00108800012e7983 */ /* 0x002ea20000300a00 */
[C---:B------:R-:W-:Y:S08]  /*39530*/  HMMA.16816.F32 R36, R28.reuse, R54, R36 ;  /* 0x000000361c24723c */ /* 0x040ff00000001824 */
[C---:B----4-:R-:W-:Y:S08]  /*39540*/  HMMA.16816.F32 R24, R28.reuse, R52, R24 ;  /* 0x000000341c18723c */ /* 0x050ff00000001818 */
[C---:B------:R-:W-:Y:S03]  /*39550*/  HMMA.16816.F32 R16, R28.reuse, R50, R16 ;  /* 0x000000321c10723c */ /* 0x040fe60000001810 */
[----:B------:R0:W-:Y:S04]  /*39560*/  STL.64 [R1+0x10b0], R36 ;  /* 0x0010b02401007387 */ /* 0x0001e80000100a00 */
[----:B------:R1:W-:Y:S04]  /*39570*/  STL.64 [R1+0x10b8], R38 ;  /* 0x0010b82601007387 */ /* 0x0003e80000100a00 */
[----:B0-----:R-:W3:Y:S04]  /*39580*/  LDL.LU.64 R36, [R1+0x1070] ;  /* 0x0010700001247983 */ /* 0x001ee80000300a00 */
[----:B-1----:R-:W3:Y:S04]  /*39590*/  LDL.LU.64 R38, [R1+0x1078] ;  /* 0x0010780001267983 */ /* 0x002ee80000300a00 */
[----:B------:R-:W-:Y:S04]  /*395a0*/  STL.64 [R1+0x10a0], R24 ;  /* 0x0010a01801007387 */ /* 0x000fe80000100a00 */
[----:B------:R-:W-:Y:S04]  /*395b0*/  STL.64 [R1+0x10a8], R26 ;  /* 0x0010a81a01007387 */ /* 0x000fe80000100a00 */
[----:B------:R-:W4:Y:S04]  /*395c0*/  LDL.LU.64 R40, [R1+0x1060] ;  /* 0x0010600001287983 */ /* 0x000f280000300a00 */
[----:B------:R-:W4:Y:S04]  /*395d0*/  LDL.LU.64 R42, [R1+0x1068] ;  /* 0x00106800012a7983 */ /* 0x000f280000300a00 */
[----:B------:R-:W-:Y:S04]  /*395e0*/  STL.64 [R1+0x36e0], R54 ;  /* 0x0036e03601007387 */ /* 0x000fe80000100a00 */
[----:B------:R0:W-:Y:S04]  /*395f0*/  STL.64 [R1+0x36d8], R52 ;  /* 0x0036d83401007387 */ /* 0x0001e80000100a00 */
[----:B------:R-:W3:Y:S04]  /*39600*/  LDL.LU.64 R56, [R1+0x1030] ;  /* 0x0010300001387983 */ /* 0x000ee80000300a00 */
[----:B------:R-:W3:Y:S04]  /*39610*/  LDL.LU.64 R58, [R1+0x1038] ;  /* 0x00103800013a7983 */ /* 0x000ee80000300a00 */
[----:B------:R1:W-:Y:S04]  /*39620*/  STL.64 [R1+0x1090], R16 ;  /* 0x0010901001007387 */ /* 0x0003e80000100a00 */
[----:B------:R1:W-:Y:S04]  /*39630*/  STL.64 [R1+0x1098], R18 ;  /* 0x0010981201007387 */ /* 0x0003e80000100a00 */
[----:B0-----:R-:W3:Y:S04]  /*39640*/  LDL.LU.64 R52, [R1+0x1020] ;  /* 0x0010200001347983 */ /* 0x001ee80000300a00 */
[----:B------:R-:W3:Y:S04]  /*39650*/  LDL.LU.64 R54, [R1+0x1028] ;  /* 0x0010280001367983 */ /* 0x000ee80000300a00 */
[----:B------:R-:W3:Y:S04]  /*39660*/  LDL.LU.64 R24, [R1+0x1010] ;  /* 0x0010100001187983 */ /* 0x000ee80000300a00 */
[----:B------:R-:W3:Y:S04]  /*39670*/  LDL.LU.64 R26, [R1+0x1018] ;  /* 0x00101800011a7983 */ /* 0x000ee80000300a00 */
[----:B-1----:R-:W3:Y:S04]  /*39680*/  LDL.LU.64 R16, [R1+0x1000] ;  /* 0x0010000001107983 */ /* 0x002ee80000300a00 */
[----:B------:R-:W3:Y:S01]  /*39690*/  LDL.LU.64 R18, [R1+0x1008] ;  /* 0x0010080001127983 */ /* 0x000ee20000300a00 */
[----:B--2---:R-:W-:-:S15]  /*396a0*/  HMMA.16816.F32 R44, R28, R48, R44 ;  /* 0x000000301c2c723c */ /* 0x004fde000000182c */
[----:B------:R-:W-:-:S04]  /*396b0*/  NOP ;  /* 0x0000000000007918 */ /* 0x000fc80000000000 */
[----:B------:R-:W-:Y:S04]  /*396c0*/  STL.64 [R1+0x1080], R44 ;  /* 0x0010802c01007387 */ /* 0x000fe80000100a00 */
[----:B------:R0:W-:Y:S04]  /*396d0*/  STL.64 [R1+0x1088], R46 ;  /* 0x0010882e01007387 */ /* 0x0001e80000100a00 */
[----:B0-----:R-:W3:Y:S04]  /*396e0*/  LDL.LU.64 R46, [R1+0x3778] ;  /* 0x00377800012e7983 */ /* 0x001ee80000300a00 */
[----:B------:R-:W4:Y:S04]  /*396f0*/  LDL.LU.64 R44, [R1+0x3770] ;  /* 0x00377000012c7983 */ /* 0x000f280000300a00 */
[----:B------:R-:W-:Y:S04]  /*39700*/  STL.64 [R1+0x36d0], R50 ;  /* 0x0036d03201007387 */ /* 0x000fe80000100a00 */
[----:B------:R0:W-:Y:S04]  /*39710*/  STL.64 [R1+0x36c8], R48 ;  /* 0x0036c83001007387 */ /* 0x0001e80000100a00 */
[----:B0-----:R-:W2:Y:S04]  /*39720*/  LDL.LU.64 R48, [R1+0x1040] ;  /* 0x0010400001307983 */ /* 0x001ea80000300a00 */
[----:B------:R-:W2:Y:S01]  /*39730*/  LDL.LU.64 R50, [R1+0x1048] ;  /* 0x0010480001327983 */ /* 0x000ea20000300a00 */
[C---:B---3--:R-:W-:Y:S08]  /*39740*/  HMMA.16816.F32 R36, R28.reuse, R46, R36 ;  /* 0x0000002e1c24723c */ /* 0x048ff00000001824 */
[C---:B----4-:R-:W-:Y:S11]  /*39750*/  HMMA.16816.F32 R40, R28.reuse, R44, R40 ;  /* 0x0000002c1c28723c */ /* 0x050ff60000001828 */
[----:B------:R-:W-:Y:S04]  /*39760*/  STL.64 [R1+0x1070], R36 ;  /* 0x0010702401007387 */ /* 0x000fe80000100a00 */
[----:B------:R0:W-:Y:S04]  /*39770*/  STL.64 [R1+0x1078], R38 ;  /* 0x0010782601007387 */ /* 0x0001e80000100a00 */
[----:B0-----:R-:W3:Y:S04]  /*39780*/  LDL.LU.64 R38, [R1+0x3768] ;  /* 0x0037680001267983 */ /* 0x001ee80000300a00 */
[----:B------:R-:W4:Y:S04]  /*39790*/  LDL.LU.64 R36, [R1+0x3760] ;  /* 0x0037600001247983 */ /* 0x000f280000300a00 */
[----:B------:R-:W-:Y:S04]  /*397a0*/  STL.64 [R1+0x1060], R40 ;  /* 0x0010602801007387 */ /* 0x000fe80000100a00 */
[----:B------:R0:W-:Y:S04]  /*397b0*/  STL.64 [R1+0x1068], R42 ;  /* 0x0010682a01007387 */ /* 0x0001e80000100a00 */
[----:B0-----:R-:W2:Y:S04]  /*397c0*/  LDL.LU.64 R42, [R1+0x3758] ;  /* 0x00375800012a7983 */ /* 0x001ea80000300a00 */
[----:B------:R-:W2:Y:S04]  /*397d0*/  LDL.LU.64 R40, [R1+0x3750] ;  /* 0x0037500001287983 */ /* 0x000ea80000300a00 */
[----:B------:R-:W-:Y:S04]  /*397e0*/  STL.64 [R1+0x3700], R46 ;  /* 0x0037002e01007387 */ /* 0x000fe80000100a00 */
[----:B------:R0:W-:Y:S04]  /*397f0*/  STL.64 [R1+0x36f8], R44 ;  /* 0x0036f82c01007387 */ /* 0x0001e80000100a00 */
[----:B0-----:R-:W2:Y:S04]  /*39800*/  LDL.LU.64 R44, [R1+0x1050] ;  /* 0x00105000012c7983 */ /* 0x001ea80000300a00 */
[----:B------:R-:W2:Y:S01]  /*39810*/  LDL.LU.64 R46, [R1+0x1058] ;  /* 0x00105800012e7983 */ /* 0x000ea20000300a00 */
[C---:B------:R-:W-:Y:S08]  /*39820*/  HMMA.16816.F32 R24, R28.reuse, R34, R24 ;  /* 0x000000221c18723c */ /* 0x040ff00000001818 */
[C---:B------:R-:W-:Y:S08]  /*39830*/  HMMA.16816.F32 R16, R28.reuse, R32, R16 ;  /* 0x000000201c10723c */ /* 0x040ff00000001810 */
[----:B--2---:R-:W-:-:S15]  /*39840*/  HMMA.16816.F32 R44, R28, R42, R44 ;  /* 0x0000002a1c2c723c */ /* 0x004fde000000182c */
[----:B------:R-:W-:-:S04]  /*39850*/  NOP ;  /* 0x0000000000007918 */ /* 0x000fc80000000000 */
[----:B------:R-:W-:Y:S04]  /*39860*/  STL.64 [R1+0x1050], R44 ;  /* 0x0010502c01007387 */ /* 0x000fe80000100a00 */
[----:B------:R0:W-:Y:S02]  /*39870*/  STL.64 [R1+0x1058], R46 ;  /* 0x0010582e01007387 */ /* 0x0001e40000100a00 */
[C---:B0-----:R-:W-:Y:S02]  /*39880*/  HMMA.16816.F32 R44, R28.reuse, R40, R48 ;  /* 0x000000281c2c723c */ /* 0x041fe40000001830 */
[----:B------:R-:W-:Y:S04]  /*39890*/  STL.64 [R1+0x3710], R42 ;  /* 0x0037102a01007387 */ /* 0x000fe80000100a00 */
[----:B------:R4:W-:Y:S02]  /*398a0*/  STL.64 [R1+0x3708], R40 ;  /* 0x0037082801007387 */ /* 0x0009e40000100a00 */
[C---:B----4-:R-:W-:Y:S11]  /*398b0*/  HMMA.16816.F32 R40, R28.reuse, R36, R52 ;  /* 0x000000241c28723c */ /* 0x050ff60000001834 */
[----:B------:R-:W-:Y:S04]  /*398c0*/  STL.64 [R1+0x1040], R44 ;  /* 0x0010402c01007387 */ /* 0x000fe80000100a00 */
[----:B------:R3:W-:Y:S02]  /*398d0*/  STL.64 [R1+0x1048], R46 ;  /* 0x0010482e01007387 */ /* 0x0007e40000100a00 */
[----:B---3--:R-:W-:Y:S02]  /*398e0*/  HMMA.16816.F32 R44, R28, R38, R56 ;  /* 0x000000261c2c723c */ /* 0x008fe40000001838 */
[----:B------:R-:W-:-:S15]  /*398f0*/  STL.64 [R1+0x36b0], R38 ;  /* 0x0036b02601007387 */ /* 0x000fde0000100a00 */
[----:B------:R-:W-:Y:S02]  /*39900*/  NOP ;  /* 0x0000000000007918 */ /* 0x000fe40000000000 */
[----:B------:R0:W-:Y:S04]  /*39910*/  STL.64 [R1+0x1030], R44 ;  /* 0x0010302c01007387 */ /* 0x0001e80000100a00 */
[----:B------:R1:W-:Y:S04]  /*39920*/  STL.64 [R1+0x1038], R46 ;  /* 0x0010382e01007387 */ /* 0x0003e80000100a00 */
[----:B------:R-:W-:Y:S04]  /*39930*/  STL.64 [R1+0x36a8], R36 ;  /* 0x0036a82401007387 */ /* 0x000fe80000100a00 */
[----:B------:R-:W-:Y:S04]  /*39940*/  STL.64 [R1+0x1020], R40 ;  /* 0x0010202801007387 */ /* 0x000fe80000100a00 */
[----:B------:R-:W-:Y:S04]  /*39950*/  STL.64 [R1+0x1028], R42 ;  /* 0x0010282a01007387 */ /* 0x000fe80000100a00 */
[----:B0-----:R-:W2:Y:S04]  /*39960*/  LDL.LU.64 R44, [R1+0xff0] ;  /* 0x000ff000012c7983 */ /* 0x001ea80000300a00 */
[----:B------:R0:W-:Y:S04]  /*39970*/  STL.64 [R1+0x1010], R24 ;  /* 0x0010101801007387 */ /* 0x0001e80000100a00 */
[----:B------:R3:W-:Y:S04]  /*39980*/  STL.64 [R1+0x1018], R26 ;  /* 0x0010181a01007387 */ /* 0x0007e80000100a00 */
[----:B-1----:R-:W2:Y:S04]  /*39990*/  LDL.LU.64 R46, [R1+0xff8] ;  /* 0x000ff800012e7983 */ /* 0x002ea80000300a00 */
[----:B------:R1:W-:Y:S04]  /*399a0*/  STL.64 [R1+0x1000], R16 ;  /* 0x0010001001007387 */ /* 0x0003e80000100a00 */
[----:B------:R4:W-:Y:S04]  /*399b0*/  STL.64 [R1+0x1008], R18 ;  /* 0x0010081201007387 */ /* 0x0009e80000100a00 */
[----:B0-----:R-:W2:Y:S04]  /*399c0*/  LDL.LU.64 R24, [R1+0xfe0] ;  /* 0x000fe00001187983 */ /* 0x001ea80000300a00 */
[----:B---3--:R-:W3:Y:S04]  /*399d0*/  LDL.LU.64 R26, [R1+0xfe8] ;  /* 0x000fe800011a7983 */ /* 0x008ee80000300a00 */
[----:B-1----:R-:W3:Y:S04]  /*399e0*/  LDL.LU.64 R16, [R1+0xfd0] ;  /* 0x000fd00001107983 */ /* 0x002ee80000300a00 */
[----:B----4-:R-:W4:Y:S04]  /*399f0*/  LDL.LU.64 R18, [R1+0xfd8] ;  /* 0x000fd80001127983 */ /* 0x010f280000300a00 */
[----:B------:R-:W4:Y:S04]  /*39a00*/  LDL.LU.64 R48, [R1+0xfc0] ;  /* 0x000fc00001307983 */ /* 0x000f280000300a00 */
[----:B------:R-:W4:Y:S04]  /*39a10*/  LDL.LU.64 R50, [R1+0xfc8] ;  /* 0x000fc80001327983 */ /* 0x000f280000300a00 */
[----:B------:R-:W4:Y:S04]  /*39a20*/  LDL.LU.64 R36, [R1+0xfb0] ;  /* 0x000fb00001247983 */ /* 0x000f280000300a00 */
[----:B------:R-:W4:Y:S04]  /*39a30*/  LDL.LU.64 R38, [R1+0xfb8] ;  /* 0x000fb80001267983 */ /* 0x000f280000300a00 */
        /* <DEDUP_REMOVED lines=8> */
[----:B------:R-:W-:Y:S04]  /*39ac0*/  STL.64 [R1+0x36a0], R34 ;  /* 0x0036a02201007387 */ /* 0x000fe80000100a00 */
[----:B------:R3:W-:Y:S01]  /*39ad0*/  STL.64 [R1+0x3698], R32 ;  /* 0x0036982001007387 */ /* 0x0007e20000100a00 */
[C---:B--2---:R-:W-:Y:S08]  /*39ae0*/  HMMA.16816.F32 R44, R28.reuse, R2, R44 ;  /* 0x000000021c2c723c */ /* 0x044ff0000000182c */
[C---:B---3--:R-:W-:Y:S08]  /*39af0*/  HMMA.16816.F32 R32, R28.reuse, R4, R24 ;  /* 0x000000041c20723c */ /* 0x048ff00000001818 */
[C---:B----4-:R-:W-:Y:S08]  /*39b00*/  HMMA.16816.F32 R16, R28.reuse, R6, R16 ;  /* 0x000000061c10723c */ /* 0x050ff00000001810 */
[C---:B------:R-:W-:Y:S01]  /*39b10*/  HMMA.16816.F32 R48, R28.reuse, R8, R48 ;  /* 0x000000081c30723c */ /* 0x040fe20000001830 */
[----:B------:R-:W-:Y:S04]  /*39b20*/  STL.64 [R1+0xff0], R44 ;  /* 0x000ff02c01007387 */ /* 0x000fe80000100a00 */
[----:B------:R-:W-:Y:S04]  /*39b30*/  STL.64 [R1+0xff8], R46 ;  /* 0x000ff82e01007387 */ /* 0x000fe80000100a00 */
[----:B------:R-:W2:Y:S04]  /*39b40*/  LDL.LU.64 R24, [R1+0xfa0] ;  /* 0x000fa00001187983 */ /* 0x000ea80000300a00 */
[----:B------:R-:W-:Y:S04]  /*39b50*/  STL.64 [R1+0xfe0], R32 ;  /* 0x000fe02001007387 */ /* 0x000fe80000100a00 */
[----:B------:R0:W-:Y:S04]  /*39b60*/  STL.64 [R1+0xfe8], R34 ;  /* 0x000fe82201007387 */ /* 0x0001e80000100a00 */
[----:B------:R-:W2:Y:S04]  /*39b70*/  LDL.LU.64 R26, [R1+0xfa8] ;  /* 0x000fa800011a7983 */ /* 0x000ea80000300a00 */
[----:B------:R1:W-:Y:S04]  /*39b80*/  STL.64 [R1+0xfd0], R16 ;  /* 0x000fd01001007387 */ /* 0x0003e80000100a00 */
[----:B------:R3:W-:Y:S01]  /*39b90*/  STL.64 [R1+0xfd8], R18 ;  /* 0x000fd81201007387 */ /* 0x0007e20000100a00 */
[----:B0-----:R-:W-:Y:S03]  /*39ba0*/  HMMA.16816.F32 R32, R28, R10, R36 ;  /* 0x0000000a1c20723c */ /* 0x001fe60000001824 */
[----:B-1----:R-:W4:Y:S04]  /*39bb0*/  LDL.LU.64 R16, [R1+0xf90] ;  /* 0x000f900001107983 */ /* 0x002f280000300a00 */
[----:B---3--:R-:W4:Y:S04]  /*39bc0*/  LDL.LU.64 R18, [R1+0xf98] ;  /* 0x000f980001127983 */ /* 0x008f280000300a00 */
[----:B------:R-:W3:Y:S04]  /*39bd0*/  LDL.LU.64 R44, [R1+0xf70] ;  /* 0x000f7000012c7983 */ /* 0x000ee80000300a00 */
[----:B------:R-:W3:Y:S04]  /*39be0*/  LDL.LU.64 R46, [R1+0xf78] ;  /* 0x000f7800012e7983 */ /* 0x000ee80000300a00 */
[----:B------:R-:W-:Y:S04]  /*39bf0*/  STL.64 [R1+0x36c0], R6 ;  /* 0x0036c00601007387 */ /* 0x000fe80000100a00 */
[----:B------:R0:W-:Y:S04]  /*39c00*/  STL.64 [R1+0x36b8], R4 ;  /* 0x0036b80401007387 */ /* 0x0001e80000100a00 */
[----:B0-----:R-:W3:Y:S04]  /*39c10*/  LDL.LU.64 R4, [R1+0xf80] ;  /* 0x000f800001047983 */ /* 0x001ee80000300a00 */
[----:B------:R-:W3:Y:S04]  /*39c20*/  LDL.LU.64 R6, [R1+0xf88] ;  /* 0x000f880001067983 */ /* 0x000ee80000300a00 */
[----:B------:R-:W3:Y:S04]  /*39c30*/  LDL.LU.64 R36, [R1+0xf50] ;  /* 0x000f500001247983 */ /* 0x000ee80000300a00 */
[----:B------:R-:W-:Y:S04]  /*39c40*/  STL.64 [R1+0xfc0], R48 ;  /* 0x000fc03001007387 */ /* 0x000fe80000100a00 */
[----:B------:R0:W-:Y:S04]  /*39c50*/  STL.64 [R1+0xfc8], R50 ;  /* 0x000fc83201007387 */ /* 0x0001e80000100a00 */
[----:B------:R-:W3:Y:S04]  /*39c60*/  LDL.LU.64 R38, [R1+0xf58] ;  /* 0x000f580001267983 */ /* 0x000ee80000300a00 */
[----:B------:R1:W-:Y:S04]  /*39c70*/  STL.64 [R1+0xfb0], R32 ;  /* 0x000fb02001007387 */ /* 0x0003e80000100a00 */
[----:B------:R1:W-:Y:S01]  /*39c80*/  STL.64 [R1+0xfb8], R34 ;  /* 0x000fb82201007387 */ /* 0x0003e20000100a00 */
[----:B0-----:R-:W-:-:S03]  /*39c90*/  IMAD.MOV.U32 R50, RZ, RZ, R14 ;  /* 0x000000ffff327224 */ /* 0x001fc600078e000e */
[----:B-1----:R-:W3:Y:S04]  /*39ca0*/  LDL.LU.64 R32, [R1+0xf40] ;  /* 0x000f400001207983 */ /* 0x002ee80000300a00 */
[----:B------:R-:W3:Y:S04]  /*39cb0*/  LDL.LU.64 R34, [R1+0xf48] ;  /* 0x000f480001227983 */ /* 0x000ee80000300a00 */
[----:B------:R-:W4:Y:S01]  /*39cc0*/  LDL.LU R14, [R1+0x374c] ;  /* 0x00374c00010e7983 */ /* 0x000f220000300800 */
[----:B------:R-:W-:-:S03]  /*39cd0*/  IMAD.MOV.U32 R51, RZ, RZ, R15 ;  /* 0x000000ffff337224 */ /* 0x000fc600078e000f */
[----:B------:R-:W4:Y:S01]  /*39ce0*/  LDL.LU R15, [R1+0x3748] ;  /* 0x00374800010f7983 */ /* 0x000f220000300800 */
[----:B------:R-:W-:Y:S02]  /*39cf0*/  IMAD.MOV.U32 R54, RZ, RZ, R22 ;  /* 0x000000ffff367224 */ /* 0x000fe400078e0016 */
[----:B------:R-:W-:Y:S02]  /*39d00*/  IMAD.MOV.U32 R55, RZ, RZ, R23 ;  /* 0x000000ffff377224 */ /* 0x000fe400078e0017 */
[----:B------:R-:W-:Y:S02]  /*39d10*/  IMAD.MOV.U32 R48, RZ, RZ, R20 ;  /* 0x000000ffff307224 */ /* 0x000fe400078e0014 */
[----:B------:R-:W-:Y:S01]  /*39d20*/  IMAD.MOV.U32 R49, RZ, RZ, R21 ;  /* 0x000000ffff317224 */ /* 0x000fe200078e0015 */
[----:B--2---:R-:W-:-:S15]  /*39d30*/  HMMA.16816.F32 R24, R28, R12, R24 ;  /* 0x0000000c1c18723c */ /* 0x004fde0000001818 */
[----:B------:R-:W-:-:S04]  /*39d40*/  NOP ;  /* 0x0000000000007918 */ /* 0x000fc80000000000 */
[----:B------:R-:W-:Y:S04]  /*39d50*/  STL.64 [R1+0xfa0], R24 ;  /* 0x000fa01801007387 */ /* 0x000fe80000100a00 */
[----:B------:R0:W-:Y:S04]  /*39d60*/  STL.64 [R1+0xfa8], R26 ;  /* 0x000fa81a01007387 */ /* 0x0001e80000100a00 */
[----:B0-----:R-:W2:Y:S04]  /*39d70*/  LDL.LU.64 R26, [R1+0x3740] ;  /* 0x00374000011a7983 */ /* 0x001ea80000300a00 */
[----:B------:R-:W2:Y:S04]  /*39d80*/  LDL.LU.64 R24, [R1+0x3738] ;  /* 0x0037380001187983 */ /* 0x000ea80000300a00 */
[----:B------:R-:W2:Y:S04]  /*39d90*/  LDL.LU R22, [R1+0x3734] ;  /* 0x0037340001167983 */ /* 0x000ea80000300800 */
[----:B------:R-:W2:Y:S04]  /*39da0*/  LDL.LU R23, [R1+0x3730] ;  /* 0x0037300001177983 */ /* 0x000ea80000300800 */
[----:B------:R-:W2:Y:S04]  /*39db0*/  LDL.LU R20, [R1+0x372c] ;  /* 0x00372c0001147983 */ /* 0x000ea80000300800 */
[----:B------:R-:W2:Y:S01]  /*39dc0*/  LDL.LU R21, [R1+0x3728] ;  /* 0x0037280001157983 */ /* 0x000ea20000300800 */
[----:B----4-:R-:W-:-:S15]  /*39dd0*/  HMMA.16816.F32 R16, R28, R14, R16 ;  /* 0x0000000e1c10723c */ /* 0x010fde0000001810 */
[----:B------:R-:W-:-:S04]  /*39de0*/  NOP ;  /* 0x0000000000007918 */ /* 0x000fc80000000000 */
[----:B------:R-:W-:Y:S04]  /*39df0*/  STL.64 [R1+0xf90], R16 ;  /* 0x000f901001007387 */ /* 0x000fe80000100a00 */
[----:B------:R0:W-:Y:S04]  /*39e00*/  STL.64 [R1+0xf98], R18 ;  /* 0x000f981201007387 */ /* 0x0001e80000100a00 */
[----:B0-----:R-:W4:Y:S04]  /*39e10*/  LDL.LU.64 R18, [R1+0x3720] ;  /* 0x0037200001127983 */ /* 0x001f280000300a00 */
[----:B------:R-:W3:Y:S02]  /*39e20*/  LDL.LU.64 R16, [R1+0x3718] ;  /* 0x0037180001107983 */ /* 0x000ee40000300a00 */
[----:B---3--:R-:W-:-:S15]  /*39e30*/  HMMA.16816.F32 R4, R28, R16, R4 ;  /* 0x000000101c04723c */ /* 0x008fde0000001804 */
[----:B------:R-:W-:-:S04]  /*39e40*/  NOP ;  /* 0x0000000000007918 */ /* 0x000fc80000000000 */
[----:B------:R-:W-:Y:S04]  /*39e50*/  STL.64 [R1+0xf80], R4 ;  /* 0x000f800401007387 */ /* 0x000fe80000100a00 */
[----:B------:R4:W-:Y:S02]  /*39e60*/  STL.64 [R1+0xf88], R6 ;  /* 0x000f880601007387 */ /* 0x0009e40000100a00 */
[----:B----4-:R-:W-:Y:S02]  /*39e70*/  HMMA.16816.F32 R4, R28, R18, R44 ;  /* 0x000000121c04723c */ /* 0x010fe4000000182c */
[----:B------:R-:W3:Y:S04]  /*39e80*/  LDL.LU.64 R44, [R1+0x560] ;  /* 0x00056000012c7983 */ /* 0x000ee80000300a00 */
[----:B------:R-:W3:-:S13]  /*39e90*/  LDL.LU.64 R46, [R1+0x568] ;  /* 0x00056800012e7983 */ /* 0x000eda0000300a00 */
[----:B------:R-:W-:Y:S04]  /*39ea0*/  STL.64 [R1+0xf70], R4 ;  /* 0x000f700401007387 */ /* 0x000fe80000100a00 */
[----:B------:R0:W-:Y:S04]  /*39eb0*/  STL.64 [R1+0xf78], R6 ;  /* 0x000f780601007387 */ /* 0x0001e80000100a00 */
[----:B0-----:R-:W4:Y:S04]  /*39ec0*/  LDL.64 R6, [R1] ;  /* 0x0000000001067983 */ /* 0x001f280000100a00 */
[----:B------:R-:W-:Y:S04]  /*39ed0*/  STL.64 [R1+0x3690], R18 ;  /* 0x0036901201007387 */ /* 0x000fe80000100a00 */
[----:B------:R0:W-:Y:S04]  /*39ee0*/  STL.64 [R1+0x3688], R16 ;  /* 0x0036881001007387 */ /* 0x0001e80000100a00 */
[----:B0-----:R-:W4:Y:S04]  /*39ef0*/  LDL.LU.64 R16, [R1+0xf60] ;  /* 0x000f600001107983 */ /* 0x001f280000300a00 */
[----:B------:R-:W4:Y:S01]  /*39f00*/  LDL.LU.64 R18, [R1+0xf68] ;  /* 0x000f680001127983 */ /* 0x000f220000300a00 */
[C---:B--2---:R-:W-:Y:S08]  /*39f10*/  HMMA.16816.F32 R36, R28.reuse, R22, R36 ;  /* 0x000000161c24723c */ /* 0x044ff00000001824 */
[----:B------:R-:W-:Y:S01]  /*39f20*/  HMMA.16816.F32 R32, R28, R24, R32 ;  /* 0x000000181c20723c */ /* 0x000fe20000001820 */
[----:B------:R-:W-:-:S02]  /*39f30*/  IMAD R5, R56, 0x100, R53 ;  /* 0x0000010038057824 */ /* 0x000fc400078e0235 */
[----:B------:R-:W-:Y:S02]  /*39f40*/  IMAD R4, R58, 0x100, R57 ;  /* 0x000001003a047824 */ /* 0x000fe400078e0239 */
[----:B------:R-:W-:-:S03]  /*39f50*/  IMAD R0, R0, 0x100, R59 ;  /* 0x0000010000007824 */ /* 0x000fc600078e023b */
[C---:B---3--:R-:W-:Y:S08]  /*39f60*/  HMMA.16816.F32 R44, R28.reuse, R26, R44 ;  /* 0x0000001a1c2c723c */ /* 0x048ff0000000182c */
[----:B----4-:R-:W-:-:S15]  /*39f70*/  HMMA.16816.F32 R16, R28, R20, R16 ;  /* 0x000000141c10723c */ /* 0x010fde0000001810 */
[----:B------:R-:W-:-:S04]  /*39f80*/  NOP ;  /* 0x0000000000007918 */ /* 0x000fc80000000000 */
[----:B------:R0:W-:Y:S04]  /*39f90*/  STL.64 [R1+0xf60], R16 ;  /* 0x000f601001007387 */ /* 0x0001e80000100a00 */
[----:B------:R-:W-:Y:S04]  /*39fa0*/  STL.64 [R1+0xf68], R18 ;  /* 0x000f681201007387 */ /* 0x000fe80000100a00 */
[----:B------:R1:W-:Y:S04]  /*39fb0*/  STL.64 [R1+0xf50], R36 ;  /* 0x000f502401007387 */ /* 0x0003e80000100a00 */
[----:B------:R2:W-:Y:S04]  /*39fc0*/  STL.64 [R1+0xf58], R38 ;  /* 0x000f582601007387 */ /* 0x0005e80000100a00 */
[----:B------:R3:W-:Y:S04]  /*39fd0*/  STL.64 [R1+0xf40], R32 ;  /* 0x000f402001007387 */ /* 0x0007e80000100a00 */
[----:B------:R4:W-:Y:S04]  /*39fe0*/  STL.64 [R1+0xf48], R34 ;  /* 0x000f482201007387 */ /* 0x0009e80000100a00 */
[----:B------:R-:W4:Y:S01]  /*39ff0*/  LDL.LU.64 R40, [R1+0xf30] ;  /* 0x000f300001287983 */ /* 0x000f220000300a00 */
[----:B0-----:R-:W-:-:S03]  /*3a000*/  IMAD R16, R52, 0x100, R43 ;  /* 0x0000010034107824 */ /* 0x001fc600078e022b */
[----:B------:R-:W4:Y:S04]  /*3a010*/  LDL.LU.64 R42, [R1+0xf38] ;  /* 0x000f3800012a7983 */ /* 0x000f280000300a00 */
[----:B-1----:R-:W4:Y:S04]  /*3a020*/  LDL.LU.64 R36, [R1+0xf20] ;  /* 0x000f200001247983 */ /* 0x002f280000300a00 */
[----:B--2---:R-:W2:Y:S04]  /*3a030*/  LDL.LU.64 R38, [R1+0xf28] ;  /* 0x000f280001267983 */ /* 0x004ea80000300a00 */
[----:B---3--:R-:W3:Y:S04]  /*3a040*/  LDL.LU.64 R32, [R1+0xf10] ;  /* 0x000f100001207983 */ /* 0x008ee80000300a00 */
[----:B----4-:R-:W3:Y:S04]  /*3a050*/  LDL.LU.64 R34, [R1+0xf18] ;  /* 0x000f180001227983 */ /* 0x010ee80000300a00 */
[----:B------:R-:W-:Y:S04]  /*3a060*/  STL [R1+0x3680], R27 ;  /* 0x0036801b01007387 */ /* 0x000fe80000100800 */
[----:B------:R0:W-:Y:S04]  /*3a070*/  STL.64 [R1+0x560], R44 ;  /* 0x0005602c01007387 */ /* 0x0001e80000100a00 */
[----:B------:R1:W-:Y:S04]  /*3a080*/  STL.64 [R1+0x568], R46 ;  /* 0x0005682e01007387 */ /* 0x0003e80000100a00 */
[----:B0-----:R-:W4:Y:S04]  /*3a090*/  LDL.LU.64 R44, [R1+0xf00] ;  /* 0x000f0000012c7983 */ /* 0x001f280000300a00 */
[----:B-1----:R-:W4:Y:S04]  /*3a0a0*/  LDL.LU.64 R46, [R1+0xf08] ;  /* 0x000f0800012e7983 */ /* 0x002f280000300a00 */
[----:B------:R-:W4:Y:S04]  /*3a0b0*/  LDL.LU.64 R56, [R1+0xef0] ;  /* 0x000ef00001387983 */ /* 0x000f280000300a00 */
[----:B------:R-:W4:Y:S01]  /*3a0c0*/  LDL.LU.64 R58, [R1+0xef8] ;  /* 0x000ef800013a7983 */ /* 0x000f220000300a00 */
[----:B------:R-:W-:-:S02]  /*3a0d0*/  F2FP.F16.E4M3.UNPACK_B R28, R16 ;  /* 0x00000010ff1c723e */ /* 0x000fc400020006ff */
[----:B------:R-:W-:Y:S02]  /*3a0e0*/  F2FP.F16.E4M3.UNPACK_B R29, R5 ;  /* 0x00000005ff1d723e */ /* 0x000fe400020006ff */
[----:B------:R-:W-:Y:S02]  /*3a0f0*/  F2FP.F16.E4M3.UNPACK_B R30, R4 ;  /* 0x00000004ff1e723e */ /* 0x000fe400020006ff */
[----:B------:R-:W-:Y:S01]  /*3a100*/  F2FP.F16.E4M3.UNPACK_B R31, R0 ;  /* 0x00000000ff1f723e */ /* 0x000fe200020006ff */
[----:B------:R-:W4:Y:S04]  /*3a110*/  LDL.LU.64 R16, [R1+0xee0] ;  /* 0x000ee00001107983 */ /* 0x000f280000300a00 */
[----:B------:R-:W4:Y:S01]  /*3a120*/  LDL.LU.64 R18, [R1+0xee8] ;  /* 0x000ee80001127983 */ /* 0x000f220000300a00 */
[----:B------:R-:W-:Y:S01]  /*3a130*/  IMAD.MOV.U32 R27, RZ, RZ, R6 ;  /* 0x000000ffff1b7224 */ /* 0x000fe200078e0006 */
[C---:B------:R-:W-:Y:S08]  /*3a140*/  HMMA.16816.F32 R52, R28.reuse, R54, R40 ;  /* 0x000000361c34723c */ /* 0x040ff00000001828 */
[C---:B--2---:R-:W-:Y:S08]  /*3a150*/  HMMA.16816.F32 R36, R28.reuse, R48, R36 ;  /* 0x000000301c24723c */ /* 0x044ff00000001824 */
[C---:B---3--:R-:W-:Y:S01]  /*3a160*/  HMMA.16816.F32 R32, R28.reuse, R50, R32 ;  /* 0x000000321c20723c */ /* 0x048fe20000001820 */
[----:B------:R-:W2:Y:S04]  /*3a170*/  LDL.LU.64 R42, [R1+0x3710] ;  /* 0x00371000012a7983 */ /* 0x000ea80000300a00 */
[----:B------:R-:W3:Y:S03]  /*3a180*/  LDL.LU.64 R40, [R1+0x3708] ;  /* 0x0037080001287983 */ /* 0x000ee60000300a00 */
[C---:B----4-:R-:W-:Y:S01]  /*3a190*/  HMMA.16816.F32 R44, R28.reuse, R6, R44 ;  /* 0x000000061c2c723c */ /* 0x050fe2000000182c */
[----:B------:R0:W-:Y:S04]  /*3a1a0*/  STL.64 [R1+0xf30], R52 ;  /* 0x000f303401007387 */ /* 0x0001e80000100a00 */
[----:B------:R1:W-:Y:S03]  /*3a1b0*/  STL.64 [R1+0xf38], R54 ;  /* 0x000f383601007387 */ /* 0x0003e60000100a00 */
[C---:B------:R-:W-:Y:S01]  /*3a1c0*/  HMMA.16816.F32 R56, R28.reuse, R60, R56 ;  /* 0x0000003c1c38723c */ /* 0x040fe20000001838 */
[----:B0-----:R-:W4:Y:S04]  /*3a1d0*/  LDL.LU.64 R52, [R1+0xed0] ;  /* 0x000ed00001347983 */ /* 0x001f280000300a00 */
[----:B-1----:R-:W4:Y:S04]  /*3a1e0*/  LDL.LU.64 R54, [R1+0xed8] ;  /* 0x000ed80001367983 */ /* 0x002f280000300a00 */
[----:B------:R-:W2:Y:S04]  /*3a1f0*/  LDL.LU.64 R48, [R1+0xec0] ;  /* 0x000ec00001307983 */ /* 0x000ea80000300a00 */
[----:B------:R0:W-:Y:S04]  /*3a200*/  STL.64 [R1+0xf20], R36 ;  /* 0x000f202401007387 */ /* 0x0001e80000100a00 */
[----:B------:R1:W-:Y:S04]  /*3a210*/  STL.64 [R1+0xf28], R38 ;  /* 0x000f282601007387 */ /* 0x0003e80000100a00 */
[----:B------:R-:W2:Y:S04]  /*3a220*/  LDL.LU.64 R50, [R1+0xec8] ;  /* 0x000ec80001327983 */ /* 0x000ea80000300a00 */
[----:B------:R1:W-:Y:S04]  /*3a230*/  STL.64 [R1+0xf10], R32 ;  /* 0x000f102001007387 */ /* 0x0003e80000100a00 */
[----:B------:R1:W-:Y:S04]  /*3a240*/  STL.64 [R1+0xf18], R34 ;  /* 0x000f182201007387 */ /* 0x0003e80000100a00 */
[----:B0-----:R-:W2:Y:S04]  /*3a250*/  LDL.LU.64 R36, [R1+0xea0] ;  /* 0x000ea00001247983 */ /* 0x001ea80000300a00 */
[----:B-1----:R-:W2:Y:S04]  /*3a260*/  LDL.LU.64 R38, [R1+0xea8] ;  /* 0x000ea80001267983 */ /* 0x002ea80000300a00 */
[----:B------:R-:W2:Y:S04]  /*3a270*/  LDL.LU.64 R32, [R1+0xe90] ;  /* 0x000e900001207983 */ /* 0x000ea80000300a00 */
[----:B------:R-:W2:Y:S04]  /*3a280*/  LDL.LU.64 R34, [R1+0xe98] ;  /* 0x000e980001227983 */ /* 0x000ea80000300a00 */
[----:B------:R-:W-:Y:S04]  /*3a290*/  STL.64 [R1+0xf00], R44 ;  /* 0x000f002c01007387 */ /* 0x000fe80000100a00 */
[----:B------:R0:W-:Y:S04]  /*3a2a0*/  STL.64 [R1+0xf08], R46 ;  /* 0x000f082e01007387 */ /* 0x0001e80000100a00 */
[----:B0-----:R-:W2:Y:S04]  /*3a2b0*/  LDL.LU.64 R46, [R1+0x3700] ;  /* 0x00370000012e7983 */ /* 0x001ea80000300a00 */
[----:B------:R-:W2:Y:S04]  /*3a2c0*/  LDL.LU.64 R44, [R1+0x36f8] ;  /* 0x0036f800012c7983 */ /* 0x000ea80000300a00 */
[----:B------:R-:W2:Y:S04]  /*3a2d0*/  LDL.LU.64 R4, [R1+0xe80] ;  /* 0x000e800001047983 */ /* 0x000ea80000300a00 */
[----:B------:R-:W2:Y:S04]  /*3a2e0*/  LDL.LU.64 R6, [R1+0xe88] ;  /* 0x000e880001067983 */ /* 0x000ea80000300a00 */
[----:B------:R-:W-:Y:S04]  /*3a2f0*/  STL.64 [R1+0xef0], R56 ;  /* 0x000ef03801007387 */ /* 0x000fe80000100a00 */
[----:B------:R0:W-:Y:S04]  /*3a300*/  STL.64 [R1+0xef8], R58 ;  /* 0x000ef83a01007387 */ /* 0x0001e80000100a00 */
[----:B0-----:R-:W2:Y:S04]  /*3a310*/  LDL.LU.64 R58, [R1+0x36f0] ;  /* 0x0036f000013a7983 */ /* 0x001ea80000300a00 */
[----:B------:R-:W4:Y:S01]  /*3a320*/  LDL.LU.64 R56, [R1+0x36e8] ;  /* 0x0036e80001387983 */ /* 0x000f220000300a00 */
[C---:B--2---:R-:W-:Y:S08]  /*3a330*/  HMMA.16816.F32 R16, R28.reuse, R58, R16 ;  /* 0x0000003a1c10723c */ /* 0x044ff00000001810 */
[C---:B----4-:R-:W-:Y:S11]  /*3a340*/  HMMA.16816.F32 R52, R28.reuse, R56, R52 ;  /* 0x000000381c34723c */ /* 0x050ff60000001834 */
[----:B------:R0:W-:Y:S04]  /*3a350*/  STL.64 [R1+0xee0], R16 ;  /* 0x000ee01001007387 */ /* 0x0001e80000100a00 */
[----:B------:R1:W-:Y:S04]  /*3a360*/  STL.64 [R1+0xee8], R18 ;  /* 0x000ee81201007387 */ /* 0x0003e80000100a00 */
[----:B0-----:R-:W2:Y:S04]  /*3a370*/  LDL.LU.64 R16, [R1+0xe70] ;  /* 0x000e700001107983 */ /* 0x001ea80000300a00 */
[----:B-1----:R-:W2:Y:S04]  /*3a380*/  LDL.LU.64 R18, [R1+0xe78] ;  /* 0x000e780001127983 */ /* 0x002ea80000300a00 */
[----:B------:R-:W-:Y:S04]  /*3a390*/  STL.64 [R1+0xed0], R52 ;  /* 0x000ed03401007387 */ /* 0x000fe80000100a00 */
[----:B------:R0:W-:Y:S04]  /*3a3a0*/  STL.64 [R1+0xed8], R54 ;  /* 0x000ed83601007387 */ /* 0x0001e80000100a00 */
[----:B0-----:R-:W4:Y:S04]  /*3a3b0*/  LDL.LU.64 R54, [R1+0x36e0] ;  /* 0x0036e00001367983 */ /* 0x001f280000300a00 */
[----:B------:R-:W2:Y:S04]  /*3a3c0*/  LDL.LU.64 R52, [R1+0x36d8] ;  /* 0x0036d80001347983 */ /* 0x000ea80000300a00 */
[----:B------:R-:W-:Y:S04]  /*3a3d0*/  STL.64 [R1+0x3638], R58 ;  /* 0x0036383a01007387 */ /* 0x000fe80000100a00 */
[----:B------:R0:W-:Y:S04]  /*3a3e0*/  STL.64 [R1+0x3630], R56 ;  /* 0x0036303801007387 */ /* 0x0001e80000100a00 */
[----:B0-----:R-:W2:Y:S04]  /*3a3f0*/  LDL.LU.64 R56, [R1+0xeb0] ;  /* 0x000eb00001387983 */ /* 0x001ea80000300a00 */
[----:B------:R-:W2:Y:S01]  /*3a400*/  LDL.LU.64 R58, [R1+0xeb8] ;  /* 0x000eb800013a7983 */ /* 0x000ea20000300a00 */
[----:B----4-:R-:W-:-:S15]  /*3a410*/  HMMA.16816.F32 R48, R28, R54, R48 ;  /* 0x000000361c30723c */ /* 0x010fde0000001830 */
[----:B------:R-:W-:-:S04]  /*3a420*/  NOP ;  /* 0x0000000000007918 */ /* 0x000fc80000000000 */
[----:B------:R-:W-:Y:S04]  /*3a430*/  STL.64 [R1+0xec0], R48 ;  /* 0x000ec03001007387 */ /* 0x000fe80000100a00 */
[----:B------:R0:W-:Y:S04]  /*3a440*/  STL.64 [R1+0xec8], R50 ;  /* 0x000ec83201007387 */ /* 0x0001e80000100a00 */
[----:B0-----:R-:W4:Y:S04]  /*3a450*/  LDL.LU.64 R50, [R1+0x36d0] ;  /* 0x0036d00001327983 */ /* 0x001f280000300a00 */
[----:B------:R-:W3:Y:S01]  /*3a460*/  LDL.LU.64 R48, [R1+0x36c8] ;  /* 0x0036c80001307983 */ /* 0x000ee20000300a00 */
[----:B--2---:R-:W-:Y:S03]  /*3a470*/  HMMA.16816.F32 R56, R28, R52, R56 ;  /* 0x000000341c38723c */ /* 0x004fe60000001838 */
[----:B------:R-:W-:Y:S04]  /*3a480*/  STL.64 [R1+0x3648], R54 ;  /* 0x0036483601007387 */ /* 0x000fe80000100a00 */
[----:B------:R-:W-:-:S12]  /*3a490*/  STL.64 [R1+0x3640], R52 ;  /* 0x0036403401007387 */ /* 0x000fd80000100a00 */
[----:B------:R-:W-:Y:S04]  /*3a4a0*/  STL.64 [R1+0xeb0], R56 ;  /* 0x000eb03801007387 */ /* 0x000fe80000100a00 */
[----:B------:R-:W-:Y:S01]  /*3a4b0*/  STL.64 [R1+0xeb8], R58 ;  /* 0x000eb83a01007387 */ /* 0x000fe20000100a00 */
[C---:B----4-:R-:W-:Y:S08]  /*3a4c0*/  HMMA.16816.F32 R36, R28.reuse, R50, R36 ;  /* 0x000000321c24723c */ /* 0x050ff00000001824 */
[C---:B---3--:R-:W-:Y:S01]  /*3a4d0*/  HMMA.16816.F32 R32, R28.reuse, R48, R32 ;  /* 0x000000301c20723c */ /* 0x048fe20000001820 */
[----:B------:R-:W-:Y:S10]  /*3a4e0*/  STL.64 [R1+0x3658], R50 ;  /* 0x0036583201007387 */ /* 0x000ff40000100a00 */
[----:B------:R-:W-:Y:S04]  /*3a4f0*/  STL.64 [R1+0xea0], R36 ;  /* 0x000ea02401007387 */ /* 0x000fe80000100a00 */
[----:B------:R-:W-:Y:S04]  /*3a500*/  STL.64 [R1+0xea8], R38 ;  /* 0x000ea82601007387 */ /* 0x000fe80000100a00 */
[----:B------:R-:W-:Y:S04]  /*3a510*/  STL.64 [R1+0x3650], R48 ;  /* 0x0036503001007387 */ /* 0x000fe80000100a00 */
[----:B------:R-:W-:Y:S04]  /*3a520*/  STL.64 [R1+0xe90], R32 ;  /* 0x000e902001007387 */ /* 0x000fe80000100a00 */
[----:B------:R0:W-:Y:S02]  /*3a530*/  STL.64 [R1+0xe98], R34 ;  /* 0x000e982201007387 */ /* 0x0001e40000100a00 */
[----:B0-----:R-:W-:Y:S02]  /*3a540*/  HMMA.16816.F32 R32, R28, R46, R4 ;  /* 0x0000002e1c20723c */ /* 0x001fe40000001804 */
[----:B------:R-:W2:Y:S04]  /*3a550*/  LDL.LU.64 R4, [R1+0xe60] ;  /* 0x000e600001047983 */ /* 0x000ea80000300a00 */
[----:B------:R-:W2:-:S13]  /*3a560*/  LDL.LU.64 R6, [R1+0xe68] ;  /* 0x000e680001067983 */ /* 0x000e9a0000300a00 */
[----:B------:R0:W-:Y:S04]  /*3a570*/  STL.64 [R1+0xe80], R32 ;  /* 0x000e802001007387 */ /* 0x0001e80000100a00 */
[----:B------:R1:W-:Y:S04]  /*3a580*/  STL.64 [R1+0xe88], R34 ;  /* 0x000e882201007387 */ /* 0x0003e80000100a00 */
[----:B------:R-:W3:Y:S04]  /*3a590*/  LDL.LU.64 R36, [R1+0xe50] ;  /* 0x000e500001247983 */ /* 0x000ee80000300a00 */
[----:B------:R-:W3:Y:S01]  /*3a5a0*/  LDL.LU.64 R38, [R1+0xe58] ;  /* 0x000e580001267983 */ /* 0x000ee20000300a00 */
[----:B------:R-:W-:Y:S03]  /*3a5b0*/  HMMA.16816.F32 R16, R28, R44, R16 ;  /* 0x0000002c1c10723c */ /* 0x000fe60000001810 */
[----:B0-----:R-:W4:Y:S04]  /*3a5c0*/  LDL.LU.64 R32, [R1+0xe40] ;  /* 0x000e400001207983 */ /* 0x001f280000300a00 */
[----:B-1----:R-:W4:-:S12]  /*3a5d0*/  LDL.LU.64 R34, [R1+0xe48] ;  /* 0x000e480001227983 */ /* 0x002f180000300a00 */
[----:B------:R0:W-:Y:S04]  /*3a5e0*/  STL.64 [R1+0xe70], R16 ;  /* 0x000e701001007387 */ /* 0x0001e80000100a00 */
[----:B------:R1:W-:Y:S04]  /*3a5f0*/  STL.64 [R1+0xe78], R18 ;  /* 0x000e781201007387 */ /* 0x0003e80000100a00 */
[----:B------:R-:W4:Y:S04]  /*3a600*/  LDL.LU.64 R56, [R1+0xe10] ;  /* 0x000e100001387983 */ /* 0x000f280000300a00 */
[----:B------:R-:W4:Y:S04]  /*3a610*/  LDL.LU.64 R58, [R1+0xe18] ;  /* 0x000e1800013a7983 */ /* 0x000f280000300a00 */
[----:B------:R-:W4:Y:S04]  /*3a620*/  LDL.LU.64 R52, [R1+0xe00] ;  /* 0x000e000001347983 */ /* 0x000f280000300a00 */
[----:B------:R-:W4:Y:S04]  /*3a630*/  LDL.LU.64 R54, [R1+0xe08] ;  /* 0x000e080001367983 */ /* 0x000f280000300a00 */
[----:B------:R-:W4:Y:S04]  /*3a640*/  LDL.LU.64 R48, [R1+0xdf0] ;  /* 0x000df00001307983 */ /* 0x000f280000300a00 */
[----:B------:R-:W4:Y:S04]  /*3a650*/  LDL.LU.64 R50, [R1+0xdf8] ;  /* 0x000df80001327983 */ /* 0x000f280000300a00 */
[----:B0-----:R-:W4:Y:S04]  /*3a660*/  LDL.LU.64 R16, [R1+0xde0] ;  /* 0x000de00001107983 */ /* 0x001f280000300a00 */
[----:B-1----:R-:W4:Y:S04]  /*3a670*/  LDL.LU.64 R18, [R1+0xde8] ;  /* 0x000de80001127983 */ /* 0x002f280000300a00 */
[----:B------:R-:W-:Y:S04]  /*3a680*/  STL.64 [R1+0x3628], R46 ;  /* 0x0036282e01007387 */ /* 0x000fe80000100a00 */
[----:B------:R0:W-:Y:S04]  /*3a690*/  STL.64 [R1+0x3620], R44 ;  /* 0x0036202c01007387 */ /* 0x0001e80000100a00 */
[----:B0-----:R-:W4:Y:S04]  /*3a6a0*/  LDL.LU.64 R44, [R1+0xe20] ;  /* 0x000e2000012c7983 */ /* 0x001f280000300a00 */
[----:B------:R-:W4:Y:S01]  /*3a6b0*/  LDL.LU.64 R46, [R1+0xe28] ;  /* 0x000e2800012e7983 */ /* 0x000f220000300a00 */
[C---:B--2---:R-:W-:Y:S08]  /*3a6c0*/  HMMA.16816.F32 R4, R28.reuse, R42, R4 ;  /* 0x0000002a1c04723c */ /* 0x044ff00000001804 */
[C---:B---3--:R-:W-:Y:S11]  /*3a6d0*/  HMMA.16816.F32 R36, R28.reuse, R40, R36 ;  /* 0x000000281c24723c */ /* 0x048ff60000001824 */
[----:B------:R-:W-:Y:S04]  /*3a6e0*/  STL.64 [R1+0xe60], R4 ;  /* 0x000e600401007387 */ /* 0x000fe80000100a00 */
[----:B------:R0:W-:Y:S04]  /*3a6f0*/  STL.64 [R1+0xe68], R6 ;  /* 0x000e680601007387 */ /* 0x0001e80000100a00 */
[----:B0-----:R-:W2:Y:S04]  /*3a700*/  LDL.LU.64 R6, [R1+0x36c0] ;  /* 0x0036c00001067983 */ /* 0x001ea80000300a00 */
[----:B------:R-:W3:Y:S04]  /*3a710*/  LDL.LU.64 R4, [R1+0x36b8] ;  /* 0x0036b80001047983 */ /* 0x000ee80000300a00 */
        /* <DEDUP_REMOVED lines=18> */
[----:B------:R4:W-:Y:S01]  /*3a840*/  STL.64 [R1+0xe38], R42 ;  /* 0x000e382a01007387 */ /* 0x0009e20000100a00 */
[C---:B------:R-:W-:Y:S08]  /*3a850*/  HMMA.16816.F32 R16, R28.reuse, R6, R16 ;  /* 0x000000061c10723c */ /* 0x040ff00000001810 */
[C---:B----4-:R-:W-:Y:S08]  /*3a860*/  HMMA.16816.F32 R40, R28.reuse, R34, R44 ;  /* 0x000000221c28723c */ /* 0x050ff0000000182c */
[C---:B---3--:R-:W-:Y:S01]  /*3a870*/  HMMA.16816.F32 R36, R28.reuse, R32, R56 ;  /* 0x000000201c24723c */ /* 0x048fe20000001838 */
[----:B------:R-:W-:Y:S10]  /*3a880*/  STL.64 [R1+0x3668], R34 ;  /* 0x0036682201007387 */ /* 0x000ff40000100a00 */
[----:B------:R-:W-:Y:S04]  /*3a890*/  STL.64 [R1+0xe20], R40 ;  /* 0x000e202801007387 */ /* 0x000fe80000100a00 */
[----:B------:R-:W-:Y:S04]  /*3a8a0*/  STL.64 [R1+0xe28], R42 ;  /* 0x000e282a01007387 */ /* 0x000fe80000100a00 */
[----:B------:R0:W-:Y:S04]  /*3a8b0*/  STL.64 [R1+0x3660], R32 ;  /* 0x0036602001007387 */ /* 0x0001e80000100a00 */
[----:B------:R-:W-:Y:S04]  /*3a8c0*/  STL.64 [R1+0xe10], R36 ;  /* 0x000e102401007387 */ /* 0x000fe80000100a00 */
[----:B------:R1:W-:Y:S01]  /*3a8d0*/  STL.64 [R1+0xe18], R38 ;  /* 0x000e182601007387 */ /* 0x0003e20000100a00 */
[C---:B0-----:R-:W-:Y:S08]  /*3a8e0*/  HMMA.16816.F32 R32, R28.reuse, R2, R52 ;  /* 0x000000021c20723c */ /* 0x041ff00000001834 */
[C---:B-1----:R-:W-:Y:S11]  /*3a8f0*/  HMMA.16816.F32 R36, R28.reuse, R4, R48 ;  /* 0x000000041c24723c */ /* 0x042ff60000001830 */
[----:B------:R0:W-:Y:S04]  /*3a900*/  STL.64 [R1+0xe00], R32 ;  /* 0x000e002001007387 */ /* 0x0001e80000100a00 */
[----:B------:R1:W-:Y:S04]  /*3a910*/  STL.64 [R1+0xe08], R34 ;  /* 0x000e082201007387 */ /* 0x0003e80000100a00 */
[----:B0-----:R-:W2:Y:S04]  /*3a920*/  LDL.LU.64 R32, [R1+0xdd0] ;  /* 0x000dd00001207983 */ /* 0x001ea80000300a00 */
[----:B------:R-:W-:Y:S04]  /*3a930*/  STL.64 [R1+0xdf0], R36 ;  /* 0x000df02401007387 */ /* 0x000fe80000100a00 */
[----:B------:R-:W-:Y:S04]  /*3a940*/  STL.64 [R1+0xdf8], R38 ;  /* 0x000df82601007387 */ /* 0x000fe80000100a00 */
[----:B-1----:R-:W2:Y:S04]  /*3a950*/  LDL.LU.64 R34, [R1+0xdd8] ;  /* 0x000dd80001227983 */ /* 0x002ea80000300a00 */
[----:B------:R0:W-:Y:S04]  /*3a960*/  STL.64 [R1+0xde0], R16 ;  /* 0x000de01001007387 */ /* 0x0001e80000100a00 */
[----:B------:R1:W-:Y:S04]  /*3a970*/  STL.64 [R1+0xde8], R18 ;  /* 0x000de81201007387 */ /* 0x0003e80000100a00 */
[----:B0-----:R-:W3:Y:S04]  /*3a980*/  LDL.LU.64 R16, [R1+0xdb0] ;  /* 0x000db00001107983 */ /* 0x001ee80000300a00 */
[----:B-1----:R-:W3:Y:S04]  /*3a990*/  LDL.LU.64 R18, [R1+0xdb8] ;  /* 0x000db80001127983 */ /* 0x002ee80000300a00 */
[----:B------:R-:W4:Y:S04]  /*3a9a0*/  LDL.LU.64 R56, [R1+0xda0] ;  /* 0x000da00001387983 */ /* 0x000f280000300a00 */
[----:B------:R-:W4:Y:S04]  /*3a9b0*/  LDL.LU.64 R58, [R1+0xda8] ;  /* 0x000da800013a7983 */ /* 0x000f280000300a00 */
        /* <DEDUP_REMOVED lines=13> */
[----:B------:R0:W-:Y:S04]  /*3aa90*/  STL.64 [R1+0x3670], R4 ;  /* 0x0036700401007387 */ /* 0x0001e80000100a00 */
[----:B0-----:R-:W4:Y:S04]  /*3aaa0*/  LDL.LU.64 R4, [R1+0xdc0] ;  /* 0x000dc00001047983 */ /* 0x001f280000300a00 */
[----:B------:R-:W4:Y:S04]  /*3aab0*/  LDL.LU.64 R6, [R1+0xdc8] ;  /* 0x000dc80001067983 */ /* 0x000f280000300a00 */
[----:B------:R-:W4:Y:S04]  /*3aac0*/  LDL.LU.64 R36, [R1+0xd70] ;  /* 0x000d700001247983 */ /* 0x000f280000300a00 */
[----:B------:R-:W4:Y:S01]  /*3aad0*/  LDL.LU.64 R38, [R1+0xd78] ;  /* 0x000d780001267983 */ /* 0x000f220000300a00 */
[C---:B--2---:R-:W-:Y:S08]  /*3aae0*/  HMMA.16816.F32 R32, R28.reuse, R8, R32 ;  /* 0x000000081c20723c */ /* 0x044ff00000001820 */
[C---:B---3--:R-:W-:Y:S11]  /*3aaf0*/  HMMA.16816.F32 R16, R28.reuse, R12, R16 ;  /* 0x0000000c1c10723c */ /* 0x048ff60000001810 */
[----:B------:R0:W-:Y:S04]  /*3ab00*/  STL.64 [R1+0xdd0], R32 ;  /* 0x000dd02001007387 */ /* 0x0001e80000100a00 */
[----:B------:R1:W-:Y:S04]  /*3ab10*/  STL.64 [R1+0xdd8], R34 ;  /* 0x000dd82201007387 */ /* 0x0003e80000100a00 */
[----:B0-----:R-:W2:Y:S04]  /*3ab20*/  LDL.LU.64 R32, [R1+0xd60] ;  /* 0x000d600001207983 */ /* 0x001ea80000300a00 */
[----:B-1----:R-:W2:Y:S01]  /*3ab30*/  LDL.LU.64 R34, [R1+0xd68] ;  /* 0x000d680001227983 */ /* 0x002ea20000300a00 */
[----:B----4-:R-:W-:-:S15]  /*3ab40*/  HMMA.16816.F32 R4, R28, R10, R4 ;  /* 0x0000000a1c04723c */ /* 0x010fde0000001804 */
[----:B------:R-:W-:-:S04]  /*3ab50*/  NOP ;  /* 0x0000000000007918 */ /* 0x000fc80000000000 */
[----:B------:R0:W-:Y:S04]  /*3ab60*/  STL.64 [R1+0xdc0], R4 ;  /* 0x000dc00401007387 */ /* 0x0001e80000100a00 */
[----:B------:R1:W-:Y:S04]  /*3ab70*/  STL.64 [R1+0xdc8], R6 ;  /* 0x000dc80601007387 */ /* 0x0003e80000100a00 */
[----:B0-----:R-:W3:Y:S04]  /*3ab80*/  LDL.LU.64 R4, [R1+0xd50] ;  /* 0x000d500001047983 */ /* 0x001ee80000300a00 */
[----:B-1----:R-:W3:Y:S04]  /*3ab90*/  LDL.LU.64 R6, [R1+0xd58] ;  /* 0x000d580001067983 */ /* 0x002ee80000300a00 */
[----:B------:R-:W-:Y:S04]  /*3aba0*/  STL.64 [R1+0xdb0], R16 ;  /* 0x000db01001007387 */ /* 0x000fe80000100a00 */
[----:B------:R0:W-:Y:S04]  /*3abb0*/  STL.64 [R1+0xdb8], R18 ;  /* 0x000db81201007387 */ /* 0x0001e80000100a00 */
[----:B0-----:R-:W4:Y:S04]  /*3abc0*/  LDL.LU.64 R18, [R1+0x3690] ;  /* 0x0036900001127983 */ /* 0x001f280000300a00 */
[----:B------:R-:W2:Y:S01]  /*3abd0*/  LDL.LU.64 R16, [R1+0x3688] ;  /* 0x0036880001107983 */ /* 0x000ea20000300a00 */
[C---:B------:R-:W-:Y:S03]  /*3abe0*/  HMMA.16816.F32 R56, R28.reuse, R14, R56 ;  /* 0x0000000e1c38723c */ /* 0x040fe60000001838 */
[----:B------:R-:W-:Y:S04]  /*3abf0*/  STL [R1+0x35fc], R12 ;  /* 0x0035fc0c01007387 */ /* 0x000fe80000100800 */
[----:B------:R0:W-:Y:S04]  /*3ac00*/  STL [R1+0x35f8], R13 ;  /* 0x0035f80d01007387 */ /* 0x0001e80000100800 */
[----:B------:R-:W-:Y:S04]  /*3ac10*/  STL [R1+0x35f4], R14 ;  /* 0x0035f40e01007387 */ /* 0x000fe80000100800 */
[----:B------:R-:W-:Y:S01]  /*3ac20*/  STL [R1+0x35f0], R15 ;  /* 0x0035f00f01007387 */ /* 0x000fe20000100800 */
[C---:B------:R-:W-:Y:S03]  /*3ac30*/  HMMA.16816.F32 R36, R28.reuse, R20, R36 ;  /* 0x000000141c24723c */ /* 0x040fe60000001824 */
[----:B------:R-:W-:Y:S04]  /*3ac40*/  STL.64 [R1+0xda0], R56 ;  /* 0x000da03801007387 */ /* 0x000fe80000100a00 */
[----:B------:R1:W-:Y:S04]  /*3ac50*/  STL.64 [R1+0xda8], R58 ;  /* 0x000da83a01007387 */ /* 0x0003e80000100a00 */
[----:B0-----:R-:W3:Y:S01]  /*3ac60*/  LDL.LU.64 R12, [R1+0x550] ;  /* 0x00055000010c7983 */ /* 0x001ee20000300a00 */
[----:B-1----:R-:W-:Y:S01]  /*3ac70*/  IMAD.MOV.U32 R58, RZ, RZ, R27 ;  /* 0x000000ffff3a7224 */ /* 0x002fe200078e001b */
[C---:B--2---:R-:W-:Y:S08]  /*3ac80*/  HMMA.16816.F32 R44, R28.reuse, R16, R44 ;  /* 0x000000101c2c723c */ /* 0x044ff0000000182c */
[C---:B----4-:R-:W-:Y:S08]  /*3ac90*/  HMMA.16816.F32 R40, R28.reuse, R18, R40 ;  /* 0x000000121c28723c */ /* 0x050ff00000001828 */
[C---:B---3--:R-:W-:Y:S03]  /*3aca0*/  HMMA.16816.F32 R4, R28.reuse, R24, R4 ;  /* 0x000000181c04723c */ /* 0x048fe60000001804 */
[----:B------:R-:W-:Y:S04]  /*3acb0*/  STL.64 [R1+0xd90], R44 ;  /* 0x000d902c01007387 */ /* 0x000fe80000100a00 */
[----:B------:R-:W-:Y:S04]  /*3acc0*/  STL.64 [R1+0xd98], R46 ;  /* 0x000d982e01007387 */ /* 0x000fe80000100a00 */
[----:B------:R-:W2:Y:S04]  /*3acd0*/  LDL.LU.64 R14, [R1+0x558] ;  /* 0x00055800010e7983 */ /* 0x000ea80000300a00 */
[----:B------:R-:W-:Y:S04]  /*3ace0*/  STL.64 [R1+0xd80], R40 ;  /* 0x000d802801007387 */ /* 0x000fe80000100a00 */
[----:B------:R-:W-:Y:S04]  /*3acf0*/  STL.64 [R1+0xd88], R42 ;  /* 0x000d882a01007387 */ /* 0x000fe80000100a00 */
[----:B------:R-:W-:Y:S04]  /*3ad00*/  STL.64 [R1+0x35d8], R18 ;  /* 0x0035d81201007387 */ /* 0x000fe80000100a00 */
[----:B------:R0:W-:Y:S02]  /*3ad10*/  STL.64 [R1+0x35d0], R16 ;  /* 0x0035d01001007387 */ /* 0x0001e40000100a00 */
[----:B0-----:R-:W-:Y:S02]  /*3ad20*/  HMMA.16816.F32 R16, R28, R22, R32 ;  /* 0x000000161c10723c */ /* 0x001fe40000001820 */
[----:B------:R-:W-:Y:S04]  /*3ad30*/  STL.64 [R1+0x35c8], R22 ;  /* 0x0035c81601007387 */ /* 0x000fe80000100a00 */
[----:B------:R-:W-:Y:S04]  /*3ad40*/  STL.64 [R1+0xd70], R36 ;  /* 0x000d702401007387 */ /* 0x000fe80000100a00 */
[----:B------:R-:W-:Y:S04]  /*3ad50*/  STL.64 [R1+0xd78], R38 ;  /* 0x000d782601007387 */ /* 0x000fe80000100a00 */
[----:B------:R-:W-:Y:S05]  /*3ad60*/  STL.64 [R1+0x35c0], R20 ;  /* 0x0035c01401007387 */ /* 0x000fea0000100a00 */
[----:B------:R-:W-:Y:S04]  /*3ad70*/  STL.64 [R1+0xd60], R16 ;  /* 0x000d601001007387 */ /* 0x000fe80000100a00 */
[----:B------:R-:W-:Y:S04]  /*3ad80*/  STL.64 [R1+0xd68], R18 ;  /* 0x000d681201007387 */ /* 0x000fe80000100a00 */
[----:B------:R-:W3:Y:S04]  /*3ad90*/  LDL.64 R32, [R1+0x18] ;  /* 0x0000180001207983 */ /* 0x000ee80000100a00 */
[----:B------:R-:W4:Y:S04]  /*3ada0*/  LDL.64 R56, [R1+0x8] ;  /* 0x0000080001387983 */ /* 0x000f280000100a00 */
[----:B------:R0:W-:Y:S04]  /*3adb0*/  STL.64 [R1+0xd50], R4 ;  /* 0x000d500401007387 */ /* 0x0001e80000100a00 */
[----:B------:R1:W-:Y:S04]  /*3adc0*/  STL.64 [R1+0xd58], R6 ;  /* 0x000d580601007387 */ /* 0x0003e80000100a00 */
[----:B------:R-:W2:Y:S04]  /*3add0*/  LDL.LU R27, [R1+0x3680] ;  /* 0x00368000011b7983 */ /* 0x000ea80000300800 */
[----:B------:R-:W3:Y:S04]  /*3ade0*/  LDL R59, [R1+0x4] ;  /* 0x00000400013b7983 */ /* 0x000ee80000100800 */
[----:B------:R-:W3:Y:S04]  /*3adf0*/  LDL R34, [R1+0x10] ;  /* 0x0000100001227983 */ /* 0x000ee80000100800 */
[----:B------:R-:W3:Y:S01]  /*3ae00*/  LDL R35, [R1+0x14] ;  /* 0x0000140001237983 */ /* 0x000ee20000100800 */
[----:B0-----:R-:W-:-:S02]  /*3ae10*/  IMAD R5, R52, 0x100, R51 ;  /* 0x0000010034057824 */ /* 0x001fc400078e0233 */
[----:B------:R-:W-:Y:S02]  /*3ae20*/  IMAD R4, R54, 0x100, R53 ;  /* 0x0000010036047824 */ /* 0x000fe400078e0235 */
[----:B-1----:R-:W-:Y:S02]  /*3ae30*/  IMAD R6, R50, 0x100, R49 ;  /* 0x0000010032067824 */ /* 0x002fe400078e0231 */
[----:B------:R-:W-:Y:S01]  /*3ae40*/  IMAD R0, R0, 0x100, R55 ;  /* 0x0000010000007824 */ /* 0x000fe200078e0237 */
[----:B--2---:R-:W-:Y:S01]  /*3ae50*/  HMMA.16816.F32 R16, R28, R26, R12 ;  /* 0x0000001a1c10723c */ /* 0x004fe2000000180c */
[----:B------:R-:W3:Y:S04]  /*3ae60*/  LDL.LU.64 R12, [R1+0xd40] ;  /* 0x000d4000010c7983 */ /* 0x000ee80000300a00 */
[----:B------:R-:W3:Y:S01]  /*3ae70*/  LDL.LU.64 R14, [R1+0xd48] ;  /* 0x000d4800010e7983 */ /* 0x000ee20000300a00 */
[----:B------:R-:W-:-:S02]  /*3ae80*/  F2FP.F16.E4M3.UNPACK_B R29, R5 ;  /* 0x00000005ff1d723e */ /* 0x000fc400020006ff */
[----:B------:R-:W-:Y:S02]  /*3ae90*/  F2FP.F16.E4M3.UNPACK_B R30, R4 ;  /* 0x00000004ff1e723e */ /* 0x000fe400020006ff */
[----:B------:R-:W-:-:S09]  /*3aea0*/  F2FP.F16.E4M3.UNPACK_B R28, R6 ;  /* 0x00000006ff1c723e */ /* 0x000fd200020006ff */
[----:B------:R-:W-:Y:S04]  /*3aeb0*/  STL.64 [R1+0x550], R16 ;  /* 0x0005501001007387 */ /* 0x000fe80000100a00 */
[----:B------:R-:W-:Y:S04]  /*3aec0*/  STL.64 [R1+0x558], R18 ;  /* 0x0005581201007387 */ /* 0x000fe80000100a00 */
[----:B------:R-:W-:Y:S04]  /*3aed0*/  STL.64 [R1+0x35b8], R26 ;  /* 0x0035b81a01007387 */ /* 0x000fe80000100a00 */
[----:B------:R0:W-:Y:S04]  /*3aee0*/  STL.64 [R1+0x35b0], R24 ;  /* 0x0035b01801007387 */ /* 0x0001e80000100a00 */
[----:B------:R-:W2:Y:S04]  /*3aef0*/  LDL.LU.64 R4, [R1+0xd30] ;  /* 0x000d300001047983 */ /* 0x000ea80000300a00 */
[----:B------:R-:W2:Y:S04]  /*3af00*/  LDL.LU.64 R6, [R1+0xd38] ;  /* 0x000d380001067983 */ /* 0x000ea80000300a00 */
[----:B------:R-:W2:Y:S04]  /*3af10*/  LDL.LU.64 R48, [R1+0xd20] ;  /* 0x000d200001307983 */ /* 0x000ea80000300a00 */
[----:B------:R-:W2:Y:S04]  /*3af20*/  LDL.LU.64 R50, [R1+0xd28] ;  /* 0x000d280001327983 */ /* 0x000ea80000300a00 */
[----:B------:R-:W2:Y:S04]  /*3af30*/  LDL.LU.64 R52, [R1+0xd10] ;  /* 0x000d100001347983 */ /* 0x000ea80000300a00 */
[----:B------:R-:W2:Y:S01]  /*3af40*/  LDL.LU.64 R54, [R1+0xd18] ;  /* 0x000d180001367983 */ /* 0x000ea20000300a00 */
[----:B------:R-:W-:-:S03]  /*3af50*/  F2FP.F16.E4M3.UNPACK_B R31, R0 ;  /* 0x00000000ff1f723e */ /* 0x000fc600020006ff */
[----:B------:R-:W2:Y:S04]  /*3af60*/  LDL.LU.64 R44, [R1+0xd00] ;  /* 0x000d0000012c7983 */ /* 0x000ea80000300a00 */
[----:B------:R-:W2:Y:S04]  /*3af70*/  LDL.LU.64 R46, [R1+0xd08] ;  /* 0x000d0800012e7983 */ /* 0x000ea80000300a00 */
[----:B------:R-:W2:Y:S04]  /*3af80*/  LDL.LU.64 R40, [R1+0xcf0] ;  /* 0x000cf00001287983 */ /* 0x000ea80000300a00 */
[----:B------:R-:W2:Y:S04]  /*3af90*/  LDL.LU.64 R42, [R1+0xcf8] ;  /* 0x000cf800012a7983 */ /* 0x000ea80000300a00 */
[----:B------:R-:W2:Y:S04]  /*3afa0*/  LDL.LU.64 R36, [R1+0xce0] ;  /* 0x000ce00001247983 */ /* 0x000ea80000300a00 */
[----:B------:R-:W2:Y:S04]  /*3afb0*/  LDL.LU.64 R38, [R1+0xce8] ;  /* 0x000ce80001267983 */ /* 0x000ea80000300a00 */
[----:B0-----:R-:W2:Y:S04]  /*3afc0*/  LDL.LU.64 R24, [R1+0xcd0] ;  /* 0x000cd00001187983 */ /* 0x001ea80000300a00 */
[----:B------:R-:W2:Y:S04]  /*3afd0*/  LDL.LU.64 R26, [R1+0xcd8] ;  /* 0x000cd800011a7983 */ /* 0x000ea80000300a00 */
[----:B------:R-:W2:Y:S04]  /*3afe0*/  LDL.LU.64 R20, [R1+0xcc0] ;  /* 0x000cc00001147983 */ /* 0x000ea80000300a00 */
[----:B------:R-:W2:Y:S01]  /*3aff0*/  LDL.LU.64 R22, [R1+0xcc8] ;  /* 0x000cc80001167983 */ /* 0x000ea20000300a00 */
[----:B---3--:R-:W-:Y:S01]  /*3b000*/  HMMA.16816.F32 R16, R28, R32, R12 ;  /* 0x000000201c10723c */ /* 0x008fe2000000180c */
[----:B------:R-:W-:-:S02]  /*3b010*/  IMAD.MOV.U32 R12, RZ, RZ, R32 ;  /* 0x000000ffff0c7224 */ /* 0x000fc400078e0020 */
[----:B------:R-:W-:Y:S02]  /*3b020*/  IMAD.MOV.U32 R13, RZ, RZ, R33 ;  /* 0x000000ffff0d7224 */ /* 0x000fe400078e0021 */
[----:B----4-:R-:W-:Y:S02]  /*3b030*/  IMAD.MOV.U32 R14, RZ, RZ, R56 ;  /* 0x000000ffff0e7224 */ /* 0x010fe400078e0038 */
[----:B------:R-:W-:Y:S01]  /*3b040*/  IMAD.MOV.U32 R15, RZ, RZ, R57 ;  /* 0x000000ffff0f7224 */ /* 0x000fe200078e0039 */
[C---:B--2---:R-:W-:Y:S08]  /*3b050*/  HMMA.16816.F32 R32, R28.reuse, R34, R4 ;  /* 0x000000221c20723c */ /* 0x044ff00000001804 */
[C---:B------:R-:W-:Y:S08]  /*3b060*/  HMMA.16816.F32 R48, R28.reuse, R56, R48 ;  /* 0x000000381c30723c */ /* 0x040ff00000001830 */
[C---:B------:R-:W-:Y:S01]  /*3b070*/  HMMA.16816.F32 R56, R28.reuse, R58, R52 ;  /* 0x0000003a1c38723c */ /* 0x040fe20000001834 */
[----:B------:R0:W-:Y:S04]  /*3b080*/  STL.64 [R1+0xd40], R16 ;  /* 0x000d401001007387 */ /* 0x0001e80000100a00 */
[----:B------:R1:W-:Y:S04]  /*3b090*/  STL.64 [R1+0xd48], R18 ;  /* 0x000d481201007387 */ /* 0x0003e80000100a00 */
[----:B0-----:R-:W2:Y:S04]  /*3b0a0*/  LDL.LU.64 R16, [R1+0xcb0] ;  /* 0x000cb00001107983 */ /* 0x001ea80000300a00 */
[----:B-1----:R-:W2:Y:S04]  /*3b0b0*/  LDL.LU.64 R18, [R1+0xcb8] ;  /* 0x000cb80001127983 */ /* 0x002ea80000300a00 */
[----:B------:R-:W3:Y:S04]  /*3b0c0*/  LDL.LU.64 R6, [R1+0x3678] ;  /* 0x0036780001067983 */ /* 0x000ee80000300a00 */
        /* <DEDUP_REMOVED lines=8> */
[----:B------:R-:W2:Y:S04]  /*3b150*/  LDL.LU.64 R48, [R1+0x3650] ;  /* 0x0036500001307983 */ /* 0x000ea80000300a00 */
[----:B------:R-:W2:Y:S04]  /*3b160*/  LDL.LU.64 R54, [R1+0x3648] ;  /* 0x0036480001367983 */ /* 0x000ea80000300a00 */
[----:B------:R-:W3:Y:S04]  /*3b170*/  LDL.LU.64 R52, [R1+0x3640] ;  /* 0x0036400001347983 */ /* 0x000ee80000300a00 */
[----:B------:R-:W-:Y:S04]  /*3b180*/  STL.64 [R1+0xd10], R56 ;  /* 0x000d103801007387 */ /* 0x000fe80000100a00 */
[----:B------:R0:W-:Y:S04]  /*3b190*/  STL.64 [R1+0xd18], R58 ;  /* 0x000d183a01007387 */ /* 0x0001e80000100a00 */
[----:B0-----:R-:W3:Y:S04]  /*3b1a0*/  LDL.LU.64 R58, [R1+0x3638] ;  /* 0x00363800013a7983 */ /* 0x001ee80000300a00 */
[----:B------:R-:W4:Y:S01]  /*3b1b0*/  LDL.LU.64 R56, [R1+0x3630] ;  /* 0x0036300001387983 */ /* 0x000f220000300a00 */
[----:B------:R-:W-:-:S15]  /*3b1c0*/  HMMA.16816.F32 R44, R28, R60, R44 ;  /* 0x0000003c1c2c723c */ /* 0x000fde000000182c */
[----:B------:R-:W-:-:S04]  /*3b1d0*/  NOP ;  /* 0x0000000000007918 */ /* 0x000fc80000000000 */
[----:B------:R0:W-:Y:S04]  /*3b1e0*/  STL.64 [R1+0xd00], R44 ;  /* 0x000d002c01007387 */ /* 0x0001e80000100a00 */
[----:B------:R1:W-:Y:S01]  /*3b1f0*/  STL.64 [R1+0xd08], R46 ;  /* 0x000d082e01007387 */ /* 0x0003e20000100a00 */
[C---:B--2---:R-:W-:Y:S08]  /*3b200*/  HMMA.16816.F32 R24, R28.reuse, R54, R24 ;  /* 0x000000361c18723c */ /* 0x044ff00000001818 */
[C---:B---3--:R-:W-:Y:S08]  /*3b210*/  HMMA.16816.F32 R40, R28.reuse, R58, R40 ;  /* 0x0000003a1c28723c */ /* 0x048ff00000001828 */
[C---:B----4-:R-:W-:Y:S01]  /*3b220*/  HMMA.16816.F32 R36, R28.reuse, R56, R36 ;  /* 0x000000381c24723c */ /* 0x050fe20000001824 */
[----:B------:R-:W-:Y:S10]  /*3b230*/  STL.64 [R1+0x3598], R58 ;  /* 0x0035983a01007387 */ /* 0x000ff40000100a00 */
[----:B------:R-:W-:Y:S04]  /*3b240*/  STL.64 [R1+0xcf0], R40 ;  /* 0x000cf02801007387 */ /* 0x000fe80000100a00 */
[----:B------:R-:W-:Y:S04]  /*3b250*/  STL.64 [R1+0xcf8], R42 ;  /* 0x000cf82a01007387 */ /* 0x000fe80000100a00 */
[----:B------:R-:W-:Y:S04]  /*3b260*/  STL.64 [R1+0x3590], R56 ;  /* 0x0035903801007387 */ /* 0x000fe80000100a00 */
[----:B------:R2:W-:Y:S04]  /*3b270*/  STL.64 [R1+0xce0], R36 ;  /* 0x000ce02401007387 */ /* 0x0005e80000100a00 */
[----:B------:R3:W-:Y:S04]  /*3b280*/  STL.64 [R1+0xce8], R38 ;  /* 0x000ce82601007387 */ /* 0x0007e80000100a00 */
[----:B0-----:R-:W4:Y:S04]  /*3b290*/  LDL.LU.64 R44, [R1+0xca0] ;  /* 0x000ca000012c7983 */ /* 0x001f280000300a00 */
[----:B------:R-:W-:Y:S04]  /*3b2a0*/  STL.64 [R1+0xcd0], R24 ;  /* 0x000cd01801007387 */ /* 0x000fe80000100a00 */
[----:B------:R-:W-:Y:S04]  /*3b2b0*/  STL.64 [R1+0xcd8], R26 ;  /* 0x000cd81a01007387 */ /* 0x000fe80000100a00 */
[----:B-1----:R-:W4:Y:S01]  /*3b2c0*/  LDL.LU.64 R46, [R1+0xca8] ;  /* 0x000ca800012e7983 */ /* 0x002f220000300a00 */
[C---:B------:R-:W-:Y:S08]  /*3b2d0*/  HMMA.16816.F32 R20, R28.reuse, R52, R20 ;  /* 0x000000341c14723c */ /* 0x040ff00000001814 */
[C---:B------:R-:W-:Y:S11]  /*3b2e0*/  HMMA.16816.F32 R16, R28.reuse, R50, R16 ;  /* 0x000000321c10723c */ /* 0x040ff60000001810 */
[----:B------:R-:W-:Y:S04]  /*3b2f0*/  STL.64 [R1+0xcc0], R20 ;  /* 0x000cc01401007387 */ /* 0x000fe80000100a00 */
[----:B------:R-:W-:Y:S04]  /*3b300*/  STL.64 [R1+0xcc8], R22 ;  /* 0x000cc81601007387 */ /* 0x000fe80000100a00 */
[----:B------:R-:W-:Y:S04]  /*3b310*/  STL.64 [R1+0x3588], R54 ;  /* 0x0035883601007387 */ /* 0x000fe80000100a00 */
[----:B------:R0:W-:Y:S04]  /*3b320*/  STL.64 [R1+0x3580], R52 ;  /* 0x0035803401007387 */ /* 0x0001e80000100a00 */
[----:B--2---:R-:W2:Y:S04]  /*3b330*/  LDL.LU.64 R36, [R1+0xc90] ;  /* 0x000c900001247983 */ /* 0x004ea80000300a00 */
[----:B---3--:R-:W2:Y:S04]  /*3b340*/  LDL.LU.64 R38, [R1+0xc98] ;  /* 0x000c980001267983 */ /* 0x008ea80000300a00 */
[----:B------:R1:W-:Y:S04]  /*3b350*/  STL.64 [R1+0xcb0], R16 ;  /* 0x000cb01001007387 */ /* 0x0003e80000100a00 */
[----:B------:R3:W-:Y:S04]  /*3b360*/  STL.64 [R1+0xcb8], R18 ;  /* 0x000cb81201007387 */ /* 0x0007e80000100a00 */
[----:B------:R-:W2:Y:S04]  /*3b370*/  LDL.LU.64 R40, [R1+0xc80] ;  /* 0x000c800001287983 */ /* 0x000ea80000300a00 */
[----:B------:R-:W2:Y:S04]  /*3b380*/  LDL.LU.64 R42, [R1+0xc88] ;  /* 0x000c8800012a7983 */ /* 0x000ea80000300a00 */
[----:B------:R-:W2:Y:S04]  /*3b390*/  LDL.LU.64 R56, [R1+0xc60] ;  /* 0x000c600001387983 */ /* 0x000ea80000300a00 */
[----:B------:R-:W2:Y:S04]  /*3b3a0*/  LDL.LU.64 R58, [R1+0xc68] ;  /* 0x000c6800013a7983 */ /* 0x000ea80000300a00 */
[----:B0-----:R-:W2:Y:S04]  /*3b3b0*/  LDL.LU.64 R52, [R1+0xc50] ;  /* 0x000c500001347983 */ /* 0x001ea80000300a00 */
[----:B------:R-:W2:Y:S04]  /*3b3c0*/  LDL.LU.64 R54, [R1+0xc58] ;  /* 0x000c580001367983 */ /* 0x000ea80000300a00 */
[----:B------:R-:W2:Y:S04]  /*3b3d0*/  LDL.LU.64 R24, [R1+0xc40] ;  /* 0x000c400001187983 */ /* 0x000ea80000300a00 */
[----:B------:R-:W2:Y:S04]  /*3b3e0*/  LDL.LU.64 R26, [R1+0xc48] ;  /* 0x000c4800011a7983 */ /* 0x000ea80000300a00 */
[----:B------:R-:W2:Y:S04]  /*3b3f0*/  LDL.LU.64 R20, [R1+0xc30] ;  /* 0x000c300001147983 */ /* 0x000ea80000300a00 */
[----:B------:R-:W2:Y:S04]  /*3b400*/  LDL.LU.64 R22, [R1+0xc38] ;  /* 0x000c380001167983 */ /* 0x000ea80000300a00 */
[----:B-1----:R-:W2:Y:S04]  /*3b410*/  LDL.LU.64 R16, [R1+0xc20] ;  /* 0x000c200001107983 */ /* 0x002ea80000300a00 */
[----:B---3--:R-:W3:Y:S01]  /*3b420*/  LDL.LU.64 R18, [R1+0xc28] ;  /* 0x000c280001127983 */ /* 0x008ee20000300a00 */
[----:B----4-:R-:W-:-:S15]  /*3b430*/  HMMA.16816.F32 R44, R28, R48, R44 ;  /* 0x000000301c2c723c */ /* 0x010fde000000182c */
[----:B------:R-:W-:-:S04]  /*3b440*/  NOP ;  /* 0x0000000000007918 */ /* 0x000fc80000000000 */
[----:B------:R-:W-:Y:S04]  /*3b450*/  STL.64 [R1+0xca0], R44 ;  /* 0x000ca02c01007387 */ /* 0x000fe80000100a00 */
[----:B------:R0:W-:Y:S04]  /*3b460*/  STL.64 [R1+0xca8], R46 ;  /* 0x000ca82e01007387 */ /* 0x0001e80000100a00 */
[----:B0-----:R-:W2:Y:S04]  /*3b470*/  LDL.LU.64 R46, [R1+0x3628] ;  /* 0x00362800012e7983 */ /* 0x001ea80000300a00 */
[----:B------:R-:W4:Y:S04]  /*3b480*/  LDL.LU.64 R44, [R1+0x3620] ;  /* 0x00362000012c7983 */ /* 0x000f280000300a00 */
[----:B------:R-:W-:Y:S04]  /*3b490*/  STL.64 [R1+0x3578], R50 ;  /* 0x0035783201007387 */ /* 0x000fe80000100a00 */
[----:B------:R0:W-:Y:S04]  /*3b4a0*/  STL.64 [R1+0x3570], R48 ;  /* 0x0035703001007387 */ /* 0x0001e80000100a00 */
[----:B0-----:R-:W3:Y:S04]  /*3b4b0*/  LDL.LU.64 R48, [R1+0xc70] ;  /* 0x000c700001307983 */ /* 0x001ee80000300a00 */
[----:B------:R-:W3:Y:S01]  /*3b4c0*/  LDL.LU.64 R50, [R1+0xc78] ;  /* 0x000c780001327983 */ /* 0x000ee20000300a00 */
[C---:B--2---:R-:W-:Y:S08]  /*3b4d0*/  HMMA.16816.F32 R36, R28.reuse, R46, R36 ;  /* 0x0000002e1c24723c */ /* 0x044ff00000001824 */
[C---:B----4-:R-:W-:Y:S11]  /*3b4e0*/  HMMA.16816.F32 R40, R28.reuse, R44, R40 ;  /* 0x0000002c1c28723c */ /* 0x050ff60000001828 */
[----:B------:R-:W-:Y:S04]  /*3b4f0*/  STL.64 [R1+0xc90], R36 ;  /* 0x000c902401007387 */ /* 0x000fe80000100a00 */
[----:B------:R0:W-:Y:S04]  /*3b500*/  STL.64 [R1+0xc98], R38 ;  /* 0x000c982601007387 */ /* 0x0001e80000100a00 */
[----:B0-----:R-:W2:Y:S04]  /*3b510*/  LDL.LU.64 R38, [R1+0x3618] ;  /* 0x0036180001267983 */ /* 0x001ea80000300a00 */
[----:B------:R-:W4:Y:S04]  /*3b520*/  LDL.LU.64 R36, [R1+0x3610] ;  /* 0x0036100001247983 */ /* 0x000f280000300a00 */
[----:B------:R-:W-:Y:S04]  /*3b530*/  STL.64 [R1+0xc80], R40 ;  /* 0x000c802801007387 */ /* 0x000fe80000100a00 */
[----:B------:R0:W-:Y:S04]  /*3b540*/  STL.64 [R1+0xc88], R42 ;  /* 0x000c882a01007387 */ /* 0x0001e80000100a00 */
[----:B0-----:R-:W2:Y:S04]  /*3b550*/  LDL.LU.64 R42, [R1+0x3608] ;  /* 0x00360800012a7983 */ /* 0x001ea80000300a00 */
[----:B------:R-:W4:Y:S04]  /*3b560*/  LDL.LU.64 R40, [R1+0x3600] ;  /* 0x0036000001287983 */ /* 0x000f280000300a00 */
[----:B------:R-:W-:Y:S04]  /*3b570*/  STL.64 [R1+0x35a8], R46 ;  /* 0x0035a82e01007387 */ /* 0x000fe80000100a00 */
[----:B------:R4:W-:Y:S01]  /*3b580*/  STL.64 [R1+0x35a0], R44 ;  /* 0x0035a02c01007387 */ /* 0x0009e20000100a00 */
[C---:B------:R-:W-:Y:S08]  /*3b590*/  HMMA.16816.F32 R20, R28.reuse, R34, R20 ;  /* 0x000000221c14723c */ /* 0x040ff00000001814 */
[C---:B---3--:R-:W-:Y:S08]  /*3b5a0*/  HMMA.16816.F32 R16, R28.reuse, R32, R16 ;  /* 0x000000201c10723c */ /* 0x048ff00000001810 */
[C---:B--2---:R-:W-:Y:S01]  /*3b5b0*/  HMMA.16816.F32 R48, R28.reuse, R42, R48 ;  /* 0x0000002a1c30723c */ /* 0x044fe20000001830 */
[----:B------:R-:W-:Y:S07]  /*3b5c0*/  STL.64 [R1+0x35e8], R42 ;  /* 0x0035e82a01007387 */ /* 0x000fee0000100a00 */
[C---:B----4-:R-:W-:Y:S08]  /*3b5d0*/  HMMA.16816.F32 R44, R28.reuse, R40, R56 ;  /* 0x000000281c2c723c */ /* 0x050ff00000001838 */
[C---:B------:R-:W-:Y:S03]  /*3b5e0*/  HMMA.16816.F32 R24, R28.reuse, R36, R24 ;  /* 0x000000241c18723c */ /* 0x040fe60000001818 */
[----:B------:R-:W-:Y:S04]  /*3b5f0*/  STL.64 [R1+0xc70], R48 ;  /* 0x000c703001007387 */ /* 0x000fe80000100a00 */
[----:B------:R-:W-:Y:S04]  /*3b600*/  STL.64 [R1+0xc78], R50 ;  /* 0x000c783201007387 */ /* 0x000fe80000100a00 */
[----:B------:R0:W-:Y:S02]  /*3b610*/  STL.64 [R1+0x35e0], R40 ;  /* 0x0035e02801007387 */ /* 0x0001e40000100a00 */
[----:B0-----:R-:W-:Y:S02]  /*3b620*/  HMMA.16816.F32 R40, R28, R38, R52 ;  /* 0x000000261c28723c */ /* 0x001fe40000001834 */
[----:B------:R-:W-:Y:S04]  /*3b630*/  STL.64 [R1+0xc60], R44 ;  /* 0x000c602c01007387 */ /* 0x000fe80000100a00 */
[----:B------:R-:W-:Y:S04]  /*3b640*/  STL.64 [R1+0xc68], R46 ;  /* 0x000c682e01007387 */ /* 0x000fe80000100a00 */
[----:B------:R-:W-:Y:S09]  /*3b650*/  STL.64 [R1+0x3558], R38 ;  /* 0x0035582601007387 */ /* 0x000ff20000100a00 */
[----:B------:R0:W-:Y:S04]  /*3b660*/  STL.64 [R1+0xc50], R40 ;  /* 0x000c502801007387 */ /* 0x0001e80000100a00 */
[----:B------:R1:W-:Y:S04]  /*3b670*/  STL.64 [R1+0xc58], R42 ;  /* 0x000c582a01007387 */ /* 0x0003e80000100a00 */
[----:B------:R2:W-:Y:S04]  /*3b680*/  STL.64 [R1+0x3550], R36 ;  /* 0x0035502401007387 */ /* 0x0005e80000100a00 */
[----:B------:R3:W-:Y:S04]  /*3b690*/  STL.64 [R1+0xc40], R24 ;  /* 0x000c401801007387 */ /* 0x0007e80000100a00 */
[----:B------:R4:W-:Y:S04]  /*3b6a0*/  STL.64 [R1+0xc48], R26 ;  /* 0x000c481a01007387 */ /* 0x0009e80000100a00 */
[----:B0-----:R-:W4:Y:S04]  /*3b6b0*/  LDL.LU.64 R40, [R1+0xc10] ;  /* 0x000c100001287983 */ /* 0x001f280000300a00 */
[----:B------:R0:W-:Y:S04]  /*3b6c0*/  STL.64 [R1+0xc30], R20 ;  /* 0x000c301401007387 */ /* 0x0001e80000100a00 */
[----:B------:R0:W-:Y:S04]  /*3b6d0*/  STL.64 [R1+0xc38], R22 ;  /* 0x000c381601007387 */ /* 0x0001e80000100a00 */
[----:B-1----:R-:W4:Y:S04]  /*3b6e0*/  LDL.LU.64 R42, [R1+0xc18] ;  /* 0x000c1800012a7983 */ /* 0x002f280000300a00 */
[----:B------:R1:W-:Y:S04]  /*3b6f0*/  STL.64 [R1+0xc20], R16 ;  /* 0x000c201001007387 */ /* 0x0003e80000100a00 */
[----:B------:R0:W-:Y:S04]  /*3b700*/  STL.64 [R1+0xc28], R18 ;  /* 0x000c281201007387 */ /* 0x0001e80000100a00 */
[----:B--2---:R-:W2:Y:S04]  /*3b710*/  LDL.LU.64 R36, [R1+0xc00] ;  /* 0x000c000001247983 */ /* 0x004ea80000300a00 */
[----:B------:R-:W2:Y:S04]  /*3b720*/  LDL.LU.64 R38, [R1+0xc08] ;  /* 0x000c080001267983 */ /* 0x000ea80000300a00 */
[----:B---3--:R-:W3:Y:S04]  /*3b730*/  LDL.LU.64 R24, [R1+0xbf0] ;  /* 0x000bf00001187983 */ /* 0x008ee80000300a00 */
[----:B----4-:R-:W3:Y:S04]  /*3b740*/  LDL.LU.64 R26, [R1+0xbf8] ;  /* 0x000bf800011a7983 */ /* 0x010ee80000300a00 */
[----:B0-----:R-:W4:Y:S04]  /*3b750*/  LDL.LU.64 R20, [R1+0xbe0] ;  /* 0x000be00001147983 */ /* 0x001f280000300a00 */
[----:B------:R-:W4:Y:S04]  /*3b760*/  LDL.LU.64 R22, [R1+0xbe8] ;  /* 0x000be80001167983 */ /* 0x000f280000300a00 */
[----:B-1----:R-:W4:Y:S04]  /*3b770*/  LDL.LU.64 R16, [R1+0xbd0] ;  /* 0x000bd00001107983 */ /* 0x002f280000300a00 */
        /* <DEDUP_REMOVED lines=11> */
[----:B------:R-:W-:-:S02]  /*3b830*/  IMAD.MOV.U32 R58, RZ, RZ, R12 ;  /* 0x000000ffff3a7224 */ /* 0x000fc400078e000c */
[----:B------:R-:W-:Y:S02]  /*3b840*/  IMAD.MOV.U32 R59, RZ, RZ, R13 ;  /* 0x000000ffff3b7224 */ /* 0x000fe400078e000d */
[----:B------:R-:W-:Y:S02]  /*3b850*/  IMAD.MOV.U32 R50, RZ, RZ, R14 ;  /* 0x000000ffff327224 */ /* 0x000fe400078e000e */
[----:B------:R-:W-:Y:S01]  /*3b860*/  IMAD.MOV.U32 R51, RZ, RZ, R15 ;  /* 0x000000ffff337224 */ /* 0x000fe200078e000f */
[C---:B------:R-:W-:Y:S08]  /*3b870*/  HMMA.16816.F32 R40, R28.reuse, R2, R40 ;  /* 0x000000021c28723c */ /* 0x040ff00000001828 */
[C---:B--2---:R-:W-:Y:S08]  /*3b880*/  HMMA.16816.F32 R32, R28.reuse, R4, R36 ;  /* 0x000000041c20723c */ /* 0x044ff00000001824 */
[C---:B---3--:R-:W-:Y:S08]  /*3b890*/  HMMA.16816.F32 R24, R28.reuse, R6, R24 ;  /* 0x000000061c18723c */ /* 0x048ff00000001818 */
[C---:B----4-:R-:W-:Y:S01]  /*3b8a0*/  HMMA.16816.F32 R20, R28.reuse, R8, R20 ;  /* 0x000000081c14723c */ /* 0x050fe20000001814 */
[----:B------:R-:W-:Y:S04]  /*3b8b0*/  STL.64 [R1+0xc10], R40 ;  /* 0x000c102801007387 */ /* 0x000fe80000100a00 */
[----:B------:R-:W-:Y:S04]  /*3b8c0*/  STL.64 [R1+0xc18], R42 ;  /* 0x000c182a01007387 */ /* 0x000fe80000100a00 */
[----:B------:R-:W-:Y:S04]  /*3b8d0*/  STL.64 [R1+0x3548], R6 ;  /* 0x0035480601007387 */ /* 0x000fe80000100a00 */
[----:B------:R-:W-:Y:S04]  /*3b8e0*/  STL.64 [R1+0xc00], R32 ;  /* 0x000c002001007387 */ /* 0x000fe80000100a00 */
[----:B------:R-:W-:Y:S04]  /*3b8f0*/  STL.64 [R1+0xc08], R34 ;  /* 0x000c082201007387 */ /* 0x000fe80000100a00 */
[----:B------:R0:W-:Y:S02]  /*3b900*/  STL.64 [R1+0x3540], R4 ;  /* 0x0035400401007387 */ /* 0x0001e40000100a00 */
[C---:B0-----:R-:W-:Y:S02]  /*3b910*/  HMMA.16816.F32 R4, R28.reuse, R10, R16 ;  /* 0x0000000a1c04723c */ /* 0x041fe40000001810 */
[----:B------:R-:W-:Y:S04]  /*3b920*/  STL.64 [R1+0xbf0], R24 ;  /* 0x000bf01801007387 */ /* 0x000fe80000100a00 */
[----:B------:R-:W-:Y:S04]  /*3b930*/  STL.64 [R1+0xbf8], R26 ;  /* 0x000bf81a01007387 */ /* 0x000fe80000100a00 */
[----:B------:R-:W2:Y:S04]  /*3b940*/  LDL.LU.64 R40, [R1+0xbc0] ;  /* 0x000bc00001287983 */ /* 0x000ea80000300a00 */
[----:B------:R0:W-:Y:S04]  /*3b950*/  STL.64 [R1+0xbe0], R20 ;  /* 0x000be01401007387 */ /* 0x0001e80000100a00 */
[----:B------:R1:W-:Y:S04]  /*3b960*/  STL.64 [R1+0xbe8], R22 ;  /* 0x000be81601007387 */ /* 0x0003e80000100a00 */
[----:B------:R-:W2:Y:S04]  /*3b970*/  LDL.LU.64 R42, [R1+0xbc8] ;  /* 0x000bc800012a7983 */ /* 0x000ea80000300a00 */
[----:B------:R3:W-:Y:S04]  /*3b980*/  STL.64 [R1+0xbd0], R4 ;  /* 0x000bd00401007387 */ /* 0x0007e80000100a00 */
[----:B------:R4:W-:Y:S04]  /*3b990*/  STL.64 [R1+0xbd8], R6 ;  /* 0x000bd80601007387 */ /* 0x0009e80000100a00 */
[----:B------:R-:W2:Y:S04]  /*3b9a0*/  LDL.LU.64 R16, [R1+0xbb0] ;  /* 0x000bb00001107983 */ /* 0x000ea80000300a00 */
[----:B------:R-:W2:Y:S04]  /*3b9b0*/  LDL.LU.64 R18, [R1+0xbb8] ;  /* 0x000bb80001127983 */ /* 0x000ea80000300a00 */
[----:B0-----:R-:W2:Y:S04]  /*3b9c0*/  LDL.LU.64 R20, [R1+0xba0] ;  /* 0x000ba00001147983 */ /* 0x001ea80000300a00 */
[----:B-1----:R-:W2:Y:S04]  /*3b9d0*/  LDL.LU.64 R22, [R1+0xba8] ;  /* 0x000ba80001167983 */ /* 0x002ea80000300a00 */
[----:B------:R-:W2:Y:S04]  /*3b9e0*/  LDL.LU.64 R24, [R1+0xb80] ;  /* 0x000b800001187983 */ /* 0x000ea80000300a00 */
[----:B------:R-:W2:Y:S04]  /*3b9f0*/  LDL.LU.64 R26, [R1+0xb88] ;  /* 0x000b8800011a7983 */ /* 0x000ea80000300a00 */
[----:B------:R-:W2:Y:S04]  /*3ba00*/  LDL.LU.64 R36, [R1+0xb70] ;  /* 0x000b700001247983 */ /* 0x000ea80000300a00 */
[----:B------:R-:W2:Y:S04]  /*3ba10*/  LDL.LU.64 R38, [R1+0xb78] ;  /* 0x000b780001267983 */ /* 0x000ea80000300a00 */
[----:B---3--:R-:W3:Y:S04]  /*3ba20*/  LDL.LU.64 R4, [R1+0xb60] ;  /* 0x000b600001047983 */ /* 0x008ee80000300a00 */
[----:B----4-:R-:W3:Y:S04]  /*3ba30*/  LDL.LU.64 R6, [R1+0xb68] ;  /* 0x000b680001067983 */ /* 0x010ee80000300a00 */
[----:B------:R-:W2:Y:S04]  /*3ba40*/  LDL.LU R12, [R1+0x35fc] ;  /* 0x0035fc00010c7983 */ /* 0x000ea80000300800 */
[----:B------:R-:W2:Y:S04]  /*3ba50*/  LDL.LU R13, [R1+0x35f8] ;  /* 0x0035f800010d7983 */ /* 0x000ea80000300800 */
[----:B------:R-:W4:Y:S04]  /*3ba60*/  LDL.LU R14, [R1+0x35f4] ;  /* 0x0035f400010e7983 */ /* 0x000f280000300800 */
[----:B------:R-:W4:Y:S04]  /*3ba70*/  LDL.LU R15, [R1+0x35f0] ;  /* 0x0035f000010f7983 */ /* 0x000f280000300800 */
[----:B------:R-:W3:Y:S04]  /*3ba80*/  LDL.LU.64 R32, [R1+0x540] ;  /* 0x0005400001207983 */ /* 0x000ee80000300a00 */
[----:B------:R-:W3:Y:S04]  /*3ba90*/  LDL.LU.64 R34, [R1+0x548] ;  /* 0x0005480001227983 */ /* 0x000ee80000300a00 */
[----:B------:R-:W3:Y:S04]  /*3baa0*/  LDL.64 R54, [R1+0x10] ;  /* 0x0000100001367983 */ /* 0x000ee80000100a00 */
        /* <DEDUP_REMOVED lines=12> */
[----:B0-----:R-:W3:Y:S04]  /*3bb70*/  LDL.LU.64 R18, [R1+0x35d8] ;  /* 0x0035d80001127983 */ /* 0x001ee80000300a00 */
[----:B------:R-:W2:Y:S02]  /*3bb80*/  LDL.LU.64 R16, [R1+0x35d0] ;  /* 0x0035d00001107983 */ /* 0x000ea40000300a00 */
[----:B--2---:R-:W-:-:S15]  /*3bb90*/  HMMA.16816.F32 R20, R28, R16, R20 ;  /* 0x000000101c14723c */ /* 0x004fde0000001814 */
[----:B------:R-:W-:-:S04]  /*3bba0*/  NOP ;  /* 0x0000000000007918 */ /* 0x000fc80000000000 */
[----:B------:R-:W-:Y:S04]  /*3bbb0*/  STL.64 [R1+0xba0], R20 ;  /* 0x000ba01401007387 */ /* 0x000fe80000100a00 */
[----:B------:R0:W-:Y:S04]  /*3bbc0*/  STL.64 [R1+0xba8], R22 ;  /* 0x000ba81601007387 */ /* 0x0001e80000100a00 */
[----:B0-----:R-:W2:Y:S04]  /*3bbd0*/  LDL.LU.64 R22, [R1+0x35c8] ;  /* 0x0035c80001167983 */ /* 0x001ea80000300a00 */
[----:B------:R-:W2:Y:S01]  /*3bbe0*/  LDL.LU.64 R20, [R1+0x35c0] ;  /* 0x0035c00001147983 */ /* 0x000ea20000300a00 */
[----:B---3--:R-:W-:-:S15]  /*3bbf0*/  HMMA.16816.F32 R8, R28, R18, R8 ;  /* 0x000000121c08723c */ /* 0x008fde0000001808 */
[----:B------:R-:W-:-:S04]  /*3bc00*/  NOP ;  /* 0x0000000000007918 */ /* 0x000fc80000000000 */
[----:B------:R-:W-:Y:S04]  /*3bc10*/  STL.64 [R1+0xb90], R8 ;  /* 0x000b900801007387 */ /* 0x000fe80000100a00 */
[----:B------:R0:W-:Y:S04]  /*3bc20*/  STL.64 [R1+0xb98], R10 ;  /* 0x000b980a01007387 */ /* 0x0001e80000100a00 */
[----:B0-----:R-:W3:Y:S01]  /*3bc30*/  LDL.64 R10, [R1] ;  /* 0x00000000010a7983 */ /* 0x001ee20000100a00 */
[----:B--2---:R-:W-:-:S15]  /*3bc40*/  HMMA.16816.F32 R24, R28, R20, R24 ;  /* 0x000000141c18723c */ /* 0x004fde0000001818 */
[----:B------:R-:W-:-:S04]  /*3bc50*/  NOP ;  /* 0x0000000000007918 */ /* 0x000fc80000000000 */
[----:B------:R-:W-:Y:S04]  /*3bc60*/  STL.64 [R1+0xb80], R24 ;  /* 0x000b801801007387 */ /* 0x000fe80000100a00 */
[----:B------:R0:W-:Y:S04]  /*3bc70*/  STL.64 [R1+0xb88], R26 ;  /* 0x000b881a01007387 */ /* 0x0001e80000100a00 */
[----:B0-----:R-:W2:Y:S04]  /*3bc80*/  LDL.LU.64 R26, [R1+0x35b8] ;  /* 0x0035b800011a7983 */ /* 0x001ea80000300a00 */
[----:B------:R-:W2:Y:S01]  /*3bc90*/  LDL.LU.64 R24, [R1+0x35b0] ;  /* 0x0035b00001187983 */ /* 0x000ea20000300a00 */
[----:B------:R-:W-:-:S15]  /*3bca0*/  HMMA.16816.F32 R36, R28, R22, R36 ;  /* 0x000000161c24723c */ /* 0x000fde0000001824 */
[----:B------:R-:W-:-:S04]  /*3bcb0*/  NOP ;  /* 0x0000000000007918 */ /* 0x000fc80000000000 */
[----:B------:R-:W-:Y:S04]  /*3bcc0*/  STL.64 [R1+0xb70], R36 ;  /* 0x000b702401007387 */ /* 0x000fe80000100a00 */
[----:B------:R2:W-:Y:S02]  /*3bcd0*/  STL.64 [R1+0xb78], R38 ;  /* 0x000b782601007387 */ /* 0x0005e40000100a00 */
[----:B--2---:R-:W-:Y:S02]  /*3bce0*/  HMMA.16816.F32 R36, R28, R24, R4 ;  /* 0x000000181c24723c */ /* 0x004fe40000001804 */
[----:B------:R-:W2:-:S15]  /*3bcf0*/  LDL.LU.64 R4, [R1+0xb50] ;  /* 0x000b500001047983 */ /* 0x000e9e0000300a00 */
[----:B------:R-:W-:Y:S02]  /*3bd00*/  NOP ;  /* 0x0000000000007918 */ /* 0x000fe40000000000 */
[----:B------:R0:W-:Y:S04]  /*3bd10*/  STL.64 [R1+0xb60], R36 ;  /* 0x000b602401007387 */ /* 0x0001e80000100a00 */
[----:B------:R1:W-:Y:S04]  /*3bd20*/  STL.64 [R1+0xb68], R38 ;  /* 0x000b682601007387 */ /* 0x0003e80000100a00 */
[----:B------:R-:W2:Y:S01]  /*3bd30*/  LDL.LU.64 R6, [R1+0xb58] ;  /* 0x000b580001067983 */ /* 0x000ea20000300a00 */
[----:B------:R-:W-:Y:S01]  /*3bd40*/  HMMA.16816.F32 R28, R28, R26, R32 ;  /* 0x0000001a1c1c723c */ /* 0x000fe20000001820 */
[----:B------:R-:W-:-:S02]  /*3bd50*/  IMAD R44, R48, 0x100, R47 ;  /* 0x00000100302c7824 */ /* 0x000fc400078e022f */
[----:B------:R-:W-:Y:S02]  /*3bd60*/  IMAD R9, R52, 0x100, R49 ;  /* 0x0000010034097824 */ /* 0x000fe400078e0231 */
[----:B------:R-:W-:Y:S02]  /*3bd70*/  IMAD R8, R56, 0x100, R53 ;  /* 0x0000010038087824 */ /* 0x000fe400078e0235 */
[----:B------:R-:W-:Y:S01]  /*3bd80*/  IMAD R0, R0, 0x100, R57 ;  /* 0x0000010000007824 */ /* 0x000fe200078e0239 */
[----:B0-----:R-:W3:Y:S04]  /*3bd90*/  LDL.LU.64 R36, [R1+0xb40] ;  /* 0x000b400001247983 */ /* 0x001ee80000300a00 */
[----:B-1----:R-:W3:Y:S04]  /*3bda0*/  LDL.LU.64 R38, [R1+0xb48] ;  /* 0x000b480001267983 */ /* 0x002ee80000300a00 */
[----:B------:R-:W4:Y:S04]  /*3bdb0*/  LDL.LU.64 R32, [R1+0xb30] ;  /* 0x000b300001207983 */ /* 0x000f280000300a00 */
[----:B------:R-:W4:Y:S04]  /*3bdc0*/  LDL.LU.64 R34, [R1+0xb38] ;  /* 0x000b380001227983 */ /* 0x000f280000300a00 */
[----:B------:R0:W-:Y:S04]  /*3bdd0*/  STL.64 [R1+0x540], R28 ;  /* 0x0005401c01007387 */ /* 0x0001e80000100a00 */
[----:B------:R1:W-:Y:S04]  /*3bde0*/  STL.64 [R1+0x548], R30 ;  /* 0x0005481e01007387 */ /* 0x0003e80000100a00 */
[----:B------:R-:W-:Y:S04]  /*3bdf0*/  STL [R1+0x352c], R26 ;  /* 0x00352c1a01007387 */ /* 0x000fe80000100800 */
[----:B------:R2:W-:Y:S01]  /*3be00*/  STL [R1+0x3528], R27 ;  /* 0x0035281b01007387 */ /* 0x0005e20000100800 */
[----:B0-----:R-:W-:-:S02]  /*3be10*/  F2FP.F16.E4M3.UNPACK_B R28, R44 ;  /* 0x0000002cff1c723e */ /* 0x001fc400020006ff */
[----:B------:R-:W-:Y:S02]  /*3be20*/  F2FP.F16.E4M3.UNPACK_B R29, R9 ;  /* 0x00000009ff1d723e */ /* 0x000fe400020006ff */
[----:B-1----:R-:W-:Y:S02]  /*3be30*/  F2FP.F16.E4M3.UNPACK_B R30, R8 ;  /* 0x00000008ff1e723e */ /* 0x002fe400020006ff */
[----:B------:R-:W-:Y:S01]  /*3be40*/  F2FP.F16.E4M3.UNPACK_B R31, R0 ;  /* 0x00000000ff1f723e */ /* 0x000fe200020006ff */
[----:B------:R-:W4:Y:S04]  /*3be50*/  LDL.LU.64 R44, [R1+0xb20] ;  /* 0x000b2000012c7983 */ /* 0x000f280000300a00 */
[----:B------:R-:W4:Y:S04]  /*3be60*/  LDL.LU.64 R46, [R1+0xb28] ;  /* 0x000b2800012e7983 */ /* 0x000f280000300a00 */
[----:B------:R-:W4:Y:S01]  /*3be70*/  LDL.LU.64 R56, [R1+0xb10] ;  /* 0x000b100001387983 */ /* 0x000f220000300a00 */
[C---:B--2---:R-:W-:Y:S03]  /*3be80*/  HMMA.16816.F32 R4, R28.reuse, R58, R4 ;  /* 0x0000003a1c04723c */ /* 0x044fe60000001804 */
[----:B------:R-:W2:Y:S05]  /*3be90*/  LDL.LU.64 R58, [R1+0xb18] ;  /* 0x000b1800013a7983 */ /* 0x000eaa0000300a00 */
[C---:B---3--:R-:W-:Y:S08]  /*3bea0*/  HMMA.16816.F32 R36, R28.reuse, R54, R36 ;  /* 0x000000361c24723c */ /* 0x048ff00000001824 */
[----:B----4-:R-:W-:Y:S01]  /*3beb0*/  HMMA.16816.F32 R32, R28, R50, R32 ;  /* 0x000000321c20723c */ /* 0x010fe20000001820 */
[----:B------:R-:W-:-:S02]  /*3bec0*/  IMAD.MOV.U32 R27, RZ, RZ, R54 ;  /* 0x000000ffff1b7224 */ /* 0x000fc400078e0036 */
[----:B------:R0:W-:Y:S04]  /*3bed0*/  STL.64 [R1+0xb50], R4 ;  /* 0x000b500401007387 */ /* 0x0001e80000100a00 */
[----:B------:R1:W-:Y:S04]  /*3bee0*/  STL.64 [R1+0xb58], R6 ;  /* 0x000b580601007387 */ /* 0x0003e80000100a00 */
[----:B0-----:R-:W3:Y:S04]  /*3bef0*/  LDL.LU.64 R4, [R1+0xb00] ;  /* 0x000b000001047983 */ /* 0x001ee80000300a00 */
[----:B-1----:R-:W3:Y:S04]  /*3bf00*/  LDL.LU.64 R6, [R1+0xb08] ;  /* 0x000b080001067983 */ /* 0x002ee80000300a00 */
[----:B------:R-:W4:Y:S01]  /*3bf10*/  LDL.LU.64 R52, [R1+0xaf0] ;  /* 0x000af00001347983 */ /* 0x000f220000300a00 */
[----:B------:R-:W-:Y:S03]  /*3bf20*/  HMMA.16816.F32 R44, R28, R10, R44 ;  /* 0x0000000a1c2c723c */ /* 0x000fe6000000182c */
[----:B------:R0:W-:Y:S04]  /*3bf30*/  STL.64 [R1+0xb40], R36 ;  /* 0x000b402401007387 */ /* 0x0001e80000100a00 */
[----:B------:R1:W-:Y:S04]  /*3bf40*/  STL.64 [R1+0xb48], R38 ;  /* 0x000b482601007387 */ /* 0x0003e80000100a00 */
[----:B------:R-:W4:Y:S04]  /*3bf50*/  LDL.LU.64 R54, [R1+0xaf8] ;  /* 0x000af80001367983 */ /* 0x000f280000300a00 */
[----:B------:R-:W3:Y:S04]  /*3bf60*/  LDL.LU.64 R48, [R1+0xae0] ;  /* 0x000ae00001307983 */ /* 0x000ee80000300a00 */
[----:B------:R-:W3:Y:S04]  /*3bf70*/  LDL.LU.64 R50, [R1+0xae8] ;  /* 0x000ae80001327983 */ /* 0x000ee80000300a00 */
[----:B------:R1:W-:Y:S04]  /*3bf80*/  STL.64 [R1+0xb30], R32 ;  /* 0x000b302001007387 */ /* 0x0003e80000100a00 */
[----:B------:R1:W-:Y:S04]  /*3bf90*/  STL.64 [R1+0xb38], R34 ;  /* 0x000b382201007387 */ /* 0x0003e80000100a00 */
[----:B0-----:R-:W3:Y:S04]  /*3bfa0*/  LDL.LU.64 R36, [R1+0xac0] ;  /* 0x000ac00001247983 */ /* 0x001ee80000300a00 */
[----:B-1----:R-:W3:Y:S04]  /*3bfb0*/  LDL.LU.64 R38, [R1+0xac8] ;  /* 0x000ac80001267983 */ /* 0x002ee80000300a00 */
[----:B------:R-:W3:Y:S04]  /*3bfc0*/  LDL.LU.64 R32, [R1+0xab0] ;  /* 0x000ab00001207983 */ /* 0x000ee80000300a00 */
[----:B------:R-:W3:Y:S04]  /*3bfd0*/  LDL.LU.64 R34, [R1+0xab8] ;  /* 0x000ab80001227983 */ /* 0x000ee80000300a00 */
[----:B------:R-:W-:Y:S04]  /*3bfe0*/  STL.64 [R1+0xb20], R44 ;  /* 0x000b202c01007387 */ /* 0x000fe80000100a00 */
[----:B------:R0:W-:Y:S01]  /*3bff0*/  STL.64 [R1+0xb28], R46 ;  /* 0x000b282e01007387 */ /* 0x0001e20000100a00 */
[----:B------:R-:W-:-:S03]  /*3c000*/  IMAD.MOV.U32 R26, RZ, RZ, R11 ;  /* 0x000000ffff1a7224 */ /* 0x000fc600078e000b */
[----:B0-----:R-:W3:Y:S04]  /*3c010*/  LDL.LU.64 R46, [R1+0x35a8] ;  /* 0x0035a800012e7983 */ /* 0x001ee80000300a00 */
[----:B------:R-:W3:Y:S04]  /*3c020*/  LDL.LU.64 R44, [R1+0x35a0] ;  /* 0x0035a000012c7983 */ /* 0x000ee80000300a00 */
[----:B------:R-:W3:Y:S04]  /*3c030*/  LDL.LU.64 R8, [R1+0xaa0] ;  /* 0x000aa00001087983 */ /* 0x000ee80000300a00 */
[----:B------:R-:W3:Y:S01]  /*3c040*/  LDL.LU.64 R10, [R1+0xaa8] ;  /* 0x000aa800010a7983 */ /* 0x000ee20000300a00 */
[----:B--2---:R-:W-:-:S15]  /*3c050*/  HMMA.16816.F32 R56, R28, R60, R56 ;  /* 0x0000003c1c38723c */ /* 0x004fde0000001838 */
[----:B------:R-:W-:-:S04]  /*3c060*/  NOP ;  /* 0x0000000000007918 */ /* 0x000fc80000000000 */
[----:B------:R-:W-:Y:S04]  /*3c070*/  STL.64 [R1+0xb10], R56 ;  /* 0x000b103801007387 */ /* 0x000fe80000100a00 */
[----:B------:R0:W-:Y:S04]  /*3c080*/  STL.64 [R1+0xb18], R58 ;  /* 0x000b183a01007387 */ /* 0x0001e80000100a00 */
[----:B0-----:R-:W3:Y:S04]  /*3c090*/  LDL.LU.64 R58, [R1+0x3598] ;  /* 0x00359800013a7983 */ /* 0x001ee80000300a00 */
[----:B------:R-:W4:Y:S01]  /*3c0a0*/  LDL.LU.64 R56, [R1+0x3590] ;  /* 0x0035900001387983 */ /* 0x000f220000300a00 */
[C---:B---3--:R-:W-:Y:S08]  /*3c0b0*/  HMMA.16816.F32 R4, R28.reuse, R58, R4 ;  /* 0x0000003a1c04723c */ /* 0x048ff00000001804 */
[C---:B----4-:R-:W-:Y:S11]  /*3c0c0*/  HMMA.16816.F32 R52, R28.reuse, R56, R52 ;  /* 0x000000381c34723c */ /* 0x050ff60000001834 */
[----:B------:R0:W-:Y:S04]  /*3c0d0*/  STL.64 [R1+0xb00], R4 ;  /* 0x000b000401007387 */ /* 0x0001e80000100a00 */
[----:B------:R1:W-:Y:S04]  /*3c0e0*/  STL.64 [R1+0xb08], R6 ;  /* 0x000b080601007387 */ /* 0x0003e80000100a00 */
[----:B0-----:R-:W2:Y:S04]  /*3c0f0*/  LDL.LU.64 R4, [R1+0xa90] ;  /* 0x000a900001047983 */ /* 0x001ea80000300a00 */
[----:B-1----:R-:W2:Y:S04]  /*3c100*/  LDL.LU.64 R6, [R1+0xa98] ;  /* 0x000a980001067983 */ /* 0x002ea80000300a00 */
[----:B------:R-:W-:Y:S04]  /*3c110*/  STL.64 [R1+0xaf0], R52 ;  /* 0x000af03401007387 */ /* 0x000fe80000100a00 */
[----:B------:R0:W-:Y:S04]  /*3c120*/  STL.64 [R1+0xaf8], R54 ;  /* 0x000af83601007387 */ /* 0x0001e80000100a00 */
[----:B0-----:R-:W3:Y:S04]  /*3c130*/  LDL.LU.64 R54, [R1+0x3588] ;  /* 0x0035880001367983 */ /* 0x001ee80000300a00 */
[----:B------:R-:W4:Y:S04]  /*3c140*/  LDL.LU.64 R52, [R1+0x3580] ;  /* 0x0035800001347983 */ /* 0x000f280000300a00 */
[----:B------:R-:W-:Y:S04]  /*3c150*/  STL.64 [R1+0x34d0], R58 ;  /* 0x0034d03a01007387 */ /* 0x000fe80000100a00 */
[----:B------:R0:W-:Y:S04]  /*3c160*/  STL.64 [R1+0x34c8], R56 ;  /* 0x0034c83801007387 */ /* 0x0001e80000100a00 */
[----:B0-----:R-:W4:Y:S04]  /*3c170*/  LDL.LU.64 R56, [R1+0xad0] ;  /* 0x000ad00001387983 */ /* 0x001f280000300a00 */
[----:B------:R-:W4:Y:S01]  /*3c180*/  LDL.LU.64 R58, [R1+0xad8] ;  /* 0x000ad800013a7983 */ /* 0x000f220000300a00 */
[----:B---3--:R-:W-:-:S15]  /*3c190*/  HMMA.16816.F32 R48, R28, R54, R48 ;  /* 0x000000361c30723c */ /* 0x008fde0000001830 */
[----:B------:R-:W-:-:S04]  /*3c1a0*/  NOP ;  /* 0x0000000000007918 */ /* 0x000fc80000000000 */
[----:B------:R-:W-:Y:S04]  /*3c1b0*/  STL.64 [R1+0xae0], R48 ;  /* 0x000ae03001007387 */ /* 0x000fe80000100a00 */
[----:B------:R0:W-:Y:S04]  /*3c1c0*/  STL.64 [R1+0xae8], R50 ;  /* 0x000ae83201007387 */ /* 0x0001e80000100a00 */
[----:B0-----:R-:W3:Y:S04]  /*3c1d0*/  LDL.LU.64 R50, [R1+0x3578] ;  /* 0x0035780001327983 */ /* 0x001ee80000300a00 */
[----:B------:R-:W2:Y:S01]  /*3c1e0*/  LDL.LU.64 R48, [R1+0x3570] ;  /* 0x0035700001307983 */ /* 0x000ea20000300a00 */
[----:B----4-:R-:W-:Y:S03]  /*3c1f0*/  HMMA.16816.F32 R56, R28, R52, R56 ;  /* 0x000000341c38723c */ /* 0x010fe60000001838 */
[----:B------:R-:W-:Y:S04]  /*3c200*/  STL.64 [R1+0x34b0], R54 ;  /* 0x0034b03601007387 */ /* 0x000fe80000100a00 */
[----:B------:R-:W-:-:S12]  /*3c210*/  STL.64 [R1+0x34a8], R52 ;  /* 0x0034a83401007387 */ /* 0x000fd80000100a00 */
[----:B------:R-:W-:Y:S04]  /*3c220*/  STL.64 [R1+0xad0], R56 ;  /* 0x000ad03801007387 */ /* 0x000fe80000100a00 */
[----:B------:R-:W-:Y:S01]  /*3c230*/  STL.64 [R1+0xad8], R58 ;  /* 0x000ad83a01007387 */ /* 0x000fe20000100a00 */
[C---:B---3--:R-:W-:Y:S08]  /*3c240*/  HMMA.16816.F32 R36, R28.reuse, R50, R36 ;  /* 0x000000321c24723c */ /* 0x048ff00000001824 */
[C---:B--2---:R-:W-:Y:S01]  /*3c250*/  HMMA.16816.F32 R32, R28.reuse, R48, R32 ;  /* 0x000000301c20723c */ /* 0x044fe20000001820 */
        /* <DEDUP_REMOVED lines=9> */
[----:B------:R-:W-:Y:S04]  /*3c2f0*/  STL.64 [R1+0xaa0], R32 ;  /* 0x000aa02001007387 */ /* 0x000fe80000100a00 */
[----:B------:R0:W-:Y:S04]  /*3c300*/  STL.64 [R1+0xaa8], R34 ;  /* 0x000aa82201007387 */ /* 0x0001e80000100a00 */
[----:B------:R-:W3:Y:S04]  /*3c310*/  LDL.LU.64 R36, [R1+0xa70] ;  /* 0x000a700001247983 */ /* 0x000ee80000300a00 */
[----:B------:R-:W3:Y:S01]  /*3c320*/  LDL.LU.64 R38, [R1+0xa78] ;  /* 0x000a780001267983 */ /* 0x000ee20000300a00 */
[----:B0-----:R-:W-:Y:S03]  /*3c330*/  HMMA.16816.F32 R32, R28, R44, R4 ;  /* 0x0000002c1c20723c */ /* 0x001fe60000001804 */
[----:B------:R-:W4:Y:S04]  /*3c340*/  LDL.LU.64 R4, [R1+0xa60] ;  /* 0x000a600001047983 */ /* 0x000f280000300a00 */
[----:B------:R-:W4:-:S12]  /*3c350*/  LDL.LU.64 R6, [R1+0xa68] ;  /* 0x000a680001067983 */ /* 0x000f180000300a00 */
[----:B------:R0:W-:Y:S04]  /*3c360*/  STL.64 [R1+0xa90], R32 ;  /* 0x000a902001007387 */ /* 0x0001e80000100a00 */
[----:B------:R1:W-:Y:S04]  /*3c370*/  STL.64 [R1+0xa98], R34 ;  /* 0x000a982201007387 */ /* 0x0003e80000100a00 */
[----:B0-----:R-:W4:Y:S04]  /*3c380*/  LDL.LU.64 R32, [R1+0xa50] ;  /* 0x000a500001207983 */ /* 0x001f280000300a00 */
[----:B-1----:R-:W4:Y:S04]  /*3c390*/  LDL.LU.64 R34, [R1+0xa58] ;  /* 0x000a580001227983 */ /* 0x002f280000300a00 */
[----:B------:R-:W4:Y:S04]  /*3c3a0*/  LDL.LU.64 R56, [R1+0xa20] ;  /* 0x000a200001387983 */ /* 0x000f280000300a00 */
[----:B------:R-:W4:Y:S04]  /*3c3b0*/  LDL.LU.64 R58, [R1+0xa28] ;  /* 0x000a2800013a7983 */ /* 0x000f280000300a00 */
[----:B------:R-:W4:Y:S04]  /*3c3c0*/  LDL.LU.64 R52, [R1+0xa10] ;  /* 0x000a100001347983 */ /* 0x000f280000300a00 */
[----:B------:R-:W4:Y:S04]  /*3c3d0*/  LDL.LU.64 R54, [R1+0xa18] ;  /* 0x000a180001367983 */ /* 0x000f280000300a00 */
[----:B------:R-:W4:Y:S04]  /*3c3e0*/  LDL.LU.64 R48, [R1+0xa00] ;  /* 0x000a000001307983 */ /* 0x000f280000300a00 */
[----:B------:R-:W4:Y:S04]  /*3c3f0*/  LDL.LU.64 R50, [R1+0xa08] ;  /* 0x000a080001327983 */ /* 0x000f280000300a00 */
        /* <DEDUP_REMOVED lines=16> */
[----:B0-----:R-:W3:Y:S04]  /*3c500*/  LDL.LU.64 R40, [R1+0xa40] ;  /* 0x000a400001287983 */ /* 0x001ee80000300a00 */
[----:B------:R-:W3:Y:S01]  /*3c510*/  LDL.LU.64 R42, [R1+0xa48] ;  /* 0x000a4800012a7983 */ /* 0x000ee20000300a00 */
[C---:B----4-:R-:W-:Y:S08]  /*3c520*/  HMMA.16816.F32 R4, R28.reuse, R38, R4 ;  /* 0x000000261c04723c */ /* 0x050ff00000001804 */
[C---:B--2---:R-:W-:Y:S11]  /*3c530*/  HMMA.16816.F32 R32, R28.reuse, R36, R32 ;  /* 0x000000241c20723c */ /* 0x044ff60000001820 */
[----:B------:R-:W-:Y:S04]  /*3c540*/  STL.64 [R1+0xa60], R4 ;  /* 0x000a600401007387 */ /* 0x000fe80000100a00 */
[----:B------:R0:W-:Y:S04]  /*3c550*/  STL.64 [R1+0xa68], R6 ;  /* 0x000a680601007387 */ /* 0x0001e80000100a00 */
[----:B0-----:R-:W2:Y:S04]  /*3c560*/  LDL.LU.64 R6, [R1+0x3548] ;  /* 0x0035480001067983 */ /* 0x001ea80000300a00 */
[----:B------:R-:W4:Y:S04]  /*3c570*/  LDL.LU.64 R4, [R1+0x3540] ;  /* 0x0035400001047983 */ /* 0x000f280000300a00 */
[----:B------:R-:W-:Y:S04]  /*3c580*/  STL.64 [R1+0xa50], R32 ;  /* 0x000a502001007387 */ /* 0x000fe80000100a00 */
[----:B------:R0:W-:Y:S04]  /*3c590*/  STL.64 [R1+0xa58], R34 ;  /* 0x000a582201007387 */ /* 0x0001e80000100a00 */
[----:B0-----:R-:W3:Y:S04]  /*3c5a0*/  LDL.LU.64 R34, [R1+0x3538] ;  /* 0x0035380001227983 */ /* 0x001ee80000300a00 */
[----:B------:R-:W2:Y:S04]  /*3c5b0*/  LDL.LU.64 R32, [R1+0x3530] ;  /* 0x0035300001207983 */ /* 0x000ea80000300a00 */
[----:B------:R-:W-:Y:S04]  /*3c5c0*/  STL.64 [R1+0x34f0], R38 ;  /* 0x0034f02601007387 */ /* 0x000fe80000100a00 */
[----:B------:R2:W-:Y:S01]  /*3c5d0*/  STL.64 [R1+0x34e8], R36 ;  /* 0x0034e82401007387 */ /* 0x0005e20000100a00 */
[C---:B---3--:R-:W-:Y:S08]  /*3c5e0*/  HMMA.16816.F32 R40, R28.reuse, R34, R40 ;  /* 0x000000221c28723c */ /* 0x048ff00000001828 */
[C---:B--2---:R-:W-:Y:S01]  /*3c5f0*/  HMMA.16816.F32 R36, R28.reuse, R32, R44 ;  /* 0x000000201c24723c */ /* 0x044fe2000000182c */
[----:B------:R-:W-:Y:S10]  /*3c600*/  STL.64 [R1+0x3500], R34 ;  /* 0x0035002201007387 */ /* 0x000ff40000100a00 */
[----:B------:R-:W-:Y:S04]  /*3c610*/  STL.64 [R1+0xa40], R40 ;  /* 0x000a402801007387 */ /* 0x000fe80000100a00 */
[----:B------:R-:W-:Y:S04]  /*3c620*/  STL.64 [R1+0xa48], R42 ;  /* 0x000a482a01007387 */ /* 0x000fe80000100a00 */
[----:B------:R0:W-:Y:S04]  /*3c630*/  STL.64 [R1+0x34f8], R32 ;  /* 0x0034f82001007387 */ /* 0x0001e80000100a00 */
[----:B------:R-:W-:Y:S04]  /*3c640*/  STL.64 [R1+0xa30], R36 ;  /* 0x000a302401007387 */ /* 0x000fe80000100a00 */
[----:B------:R1:W-:Y:S01]  /*3c650*/  STL.64 [R1+0xa38], R38 ;  /* 0x000a382601007387 */ /* 0x0003e20000100a00 */
[C---:B0-----:R-:W-:Y:S08]  /*3c660*/  HMMA.16816.F32 R32, R28.reuse, R2, R56 ;  /* 0x000000021c20723c */ /* 0x041ff00000001838 */
[C---:B----4-:R-:W-:Y:S08]  /*3c670*/  HMMA.16816.F32 R40, R28.reuse, R4, R52 ;  /* 0x000000041c28723c */ /* 0x050ff00000001834 */
[C---:B-1----:R-:W-:Y:S03]  /*3c680*/  HMMA.16816.F32 R36, R28.reuse, R6, R48 ;  /* 0x000000061c24723c */ /* 0x042fe60000001830 */
[----:B------:R0:W-:Y:S04]  /*3c690*/  STL.64 [R1+0xa20], R32 ;  /* 0x000a202001007387 */ /* 0x0001e80000100a00 */
[----:B------:R1:W-:Y:S04]  /*3c6a0*/  STL.64 [R1+0xa28], R34 ;  /* 0x000a282201007387 */ /* 0x0003e80000100a00 */
[----:B0-----:R-:W2:Y:S04]  /*3c6b0*/  LDL.LU.64 R32, [R1+0x9f0] ;  /* 0x0009f00001207983 */ /* 0x001ea80000300a00 */
[----:B------:R0:W-:Y:S04]  /*3c6c0*/  STL.64 [R1+0xa10], R40 ;  /* 0x000a102801007387 */ /* 0x0001e80000100a00 */
[----:B------:R3:W-:Y:S04]  /*3c6d0*/  STL.64 [R1+0xa18], R42 ;  /* 0x000a182a01007387 */ /* 0x0007e80000100a00 */
[----:B-1----:R-:W2:Y:S04]  /*3c6e0*/  LDL.LU.64 R34, [R1+0x9f8] ;  /* 0x0009f80001227983 */ /* 0x002ea80000300a00 */
[----:B------:R1:W-:Y:S04]  /*3c6f0*/  STL.64 [R1+0xa00], R36 ;  /* 0x000a002401007387 */ /* 0x0003e80000100a00 */
[----:B------:R4:W-:Y:S04]  /*3c700*/  STL.64 [R1+0xa08], R38 ;  /* 0x000a082601007387 */ /* 0x0009e80000100a00 */
[----:B------:R-:W2:Y:S04]  /*3c710*/  LDL.LU.64 R48, [R1+0x9c0] ;  /* 0x0009c00001307983 */ /* 0x000ea80000300a00 */
[----:B------:R-:W2:Y:S04]  /*3c720*/  LDL.LU.64 R50, [R1+0x9c8] ;  /* 0x0009c80001327983 */ /* 0x000ea80000300a00 */
[----:B------:R-:W2:Y:S04]  /*3c730*/  LDL.LU.64 R44, [R1+0x9b0] ;  /* 0x0009b000012c7983 */ /* 0x000ea80000300a00 */
[----:B------:R-:W2:Y:S04]  /*3c740*/  LDL.LU.64 R46, [R1+0x9b8] ;  /* 0x0009b800012e7983 */ /* 0x000ea80000300a00 */
[----:B0-----:R-:W2:Y:S04]  /*3c750*/  LDL.LU.64 R40, [R1+0x9a0] ;  /* 0x0009a00001287983 */ /* 0x001ea80000300a00 */
[----:B---3--:R-:W3:Y:S04]  /*3c760*/  LDL.LU.64 R42, [R1+0x9a8] ;  /* 0x0009a800012a7983 */ /* 0x008ee80000300a00 */
[----:B-1----:R-:W3:Y:S04]  /*3c770*/  LDL.LU.64 R36, [R1+0x990] ;  /* 0x0009900001247983 */ /* 0x002ee80000300a00 */
[----:B----4-:R-:W4:Y:S04]  /*3c780*/  LDL.LU.64 R38, [R1+0x998] ;  /* 0x0009980001267983 */ /* 0x010f280000300a00 */
        /* <DEDUP_REMOVED lines=8> */
[----:B------:R-:W-:Y:S04]  /*3c810*/  STL.64 [R1+0x3510], R6 ;  /* 0x0035100601007387 */ /* 0x000fe80000100a00 */
[----:B------:R0:W-:Y:S04]  /*3c820*/  STL.64 [R1+0x3508], R4 ;  /* 0x0035080401007387 */ /* 0x0001e80000100a00 */
[----:B0-----:R-:W3:Y:S04]  /*3c830*/  LDL.LU.64 R4, [R1+0x9e0] ;  /* 0x0009e00001047983 */ /* 0x001ee80000300a00 */
[----:B------:R-:W3:Y:S01]  /*3c840*/  LDL.LU.64 R6, [R1+0x9e8] ;  /* 0x0009e80001067983 */ /* 0x000ee20000300a00 */
[----:B--2---:R-:W-:-:S15]  /*3c850*/  HMMA.16816.F32 R32, R28, R8, R32 ;  /* 0x000000081c20723c */ /* 0x004fde0000001820 */
[----:B------:R-:W-:-:S04]  /*3c860*/  NOP ;  /* 0x0000000000007918 */ /* 0x000fc80000000000 */
[----:B------:R0:W-:Y:S04]  /*3c870*/  STL.64 [R1+0x9f0], R32 ;  /* 0x0009f02001007387 */ /* 0x0001e80000100a00 */
[----:B------:R1:W-:Y:S04]  /*3c880*/  STL.64 [R1+0x9f8], R34 ;  /* 0x0009f82201007387 */ /* 0x0003e80000100a00 */
[----:B0-----:R-:W2:Y:S04]  /*3c890*/  LDL.LU.64 R32, [R1+0x980] ;  /* 0x0009800001207983 */ /* 0x001ea80000300a00 */
[----:B-1----:R-:W2:Y:S01]  /*3c8a0*/  LDL.LU.64 R34, [R1+0x988] ;  /* 0x0009880001227983 */ /* 0x002ea20000300a00 */
[----:B---3--:R-:W-:-:S15]  /*3c8b0*/  HMMA.16816.F32 R4, R28, R10, R4 ;  /* 0x0000000a1c04723c */ /* 0x008fde0000001804 */
[----:B------:R-:W-:-:S04]  /*3c8c0*/  NOP ;  /* 0x0000000000007918 */ /* 0x000fc80000000000 */
[----:B------:R0:W-:Y:S04]  /*3c8d0*/  STL.64 [R1+0x9e0], R4 ;  /* 0x0009e00401007387 */ /* 0x0001e80000100a00 */
[----:B------:R1:W-:Y:S04]  /*3c8e0*/  STL.64 [R1+0x9e8], R6 ;  /* 0x0009e80601007387 */ /* 0x0003e80000100a00 */
[----:B0-----:R-:W3:Y:S04]  /*3c8f0*/  LDL.LU.64 R4, [R1+0x970] ;  /* 0x0009700001047983 */ /* 0x001ee80000300a00 */
[----:B-1----:R-:W3:Y:S04]  /*3c900*/  LDL.LU.64 R6, [R1+0x978] ;  /* 0x0009780001067983 */ /* 0x002ee80000300a00 */
[----:B------:R-:W-:Y:S04]  /*3c910*/  STL.64 [R1+0x3520], R10 ;  /* 0x0035200a01007387 */ /* 0x000fe80000100a00 */
[----:B------:R0:W-:Y:S04]  /*3c920*/  STL.64 [R1+0x3518], R8 ;  /* 0x0035180801007387 */ /* 0x0001e80000100a00 */
[----:B0-----:R-:W2:Y:S04]  /*3c930*/  LDL.LU.64 R8, [R1+0x9d0] ;  /* 0x0009d00001087983 */ /* 0x001ea80000300a00 */
[----:B------:R-:W2:Y:S02]  /*3c940*/  LDL.LU.64 R10, [R1+0x9d8] ;  /* 0x0009d800010a7983 */ /* 0x000ea40000300a00 */
[----:B--2---:R-:W-:-:S15]  /*3c950*/  HMMA.16816.F32 R8, R28, R12, R8 ;  /* 0x0000000c1c08723c */ /* 0x004fde0000001808 */
[----:B------:R-:W-:-:S04]  /*3c960*/  NOP ;  /* 0x0000000000007918 */ /* 0x000fc80000000000 */
[----:B------:R-:W-:Y:S04]  /*3c970*/  STL.64 [R1+0x9d0], R8 ;  /* 0x0009d00801007387 */ /* 0x000fe80000100a00 */
[----:B------:R0:W-:Y:S04]  /*3c980*/  STL.64 [R1+0x9d8], R10 ;  /* 0x0009d80a01007387 */ /* 0x0001e80000100a00 */
[----:B------:R-:W-:Y:S04]  /*3c990*/  STL.64 [R1+0x3480], R14 ;  /* 0x0034800e01007387 */ /* 0x000fe80000100a00 */
[----:B------:R1:W-:Y:S01]  /*3c9a0*/  STL.64 [R1+0x3478], R12 ;  /* 0x0034780c01007387 */ /* 0x0003e20000100a00 */
[C---:B0-----:R-:W-:Y:S08]  /*3c9b0*/  HMMA.16816.F32 R8, R28.reuse, R14, R48 ;  /* 0x0000000e1c08723c */ /* 0x041ff00000001830 */
[C---:B-1----:R-:W-:Y:S11]  /*3c9c0*/  HMMA.16816.F32 R12, R28.reuse, R16, R44 ;  /* 0x000000101c0c723c */ /* 0x042ff6000000182c */
[----:B------:R-:W-:Y:S04]  /*3c9d0*/  STL.64 [R1+0x9c0], R8 ;  /* 0x0009c00801007387 */ /* 0x000fe80000100a00 */
[----:B------:R0:W-:Y:S04]  /*3c9e0*/  STL.64 [R1+0x9c8], R10 ;  /* 0x0009c80a01007387 */ /* 0x0001e80000100a00 */
[----:B------:R-:W-:Y:S04]  /*3c9f0*/  STL.64 [R1+0x3470], R18 ;  /* 0x0034701201007387 */ /* 0x000fe80000100a00 */
[----:B------:R-:W-:Y:S04]  /*3ca00*/  STL.64 [R1+0x9b0], R12 ;  /* 0x0009b00c01007387 */ /* 0x000fe80000100a00 */
[----:B------:R4:W-:Y:S01]  /*3ca10*/  STL.64 [R1+0x9b8], R14 ;  /* 0x0009b80e01007387 */ /* 0x0009e20000100a00 */
[C---:B0-----:R-:W-:Y:S08]  /*3ca20*/  HMMA.16816.F32 R8, R28.reuse, R18, R40 ;  /* 0x000000121c08723c */ /* 0x041ff00000001828 */
[C---:B----4-:R-:W-:Y:S01]  /*3ca30*/  HMMA.16816.F32 R12, R28.reuse, R20, R36 ;  /* 0x000000141c0c723c */ /* 0x050fe20000001824 */
[----:B------:R-:W-:Y:S07]  /*3ca40*/  STL.64 [R1+0x3468], R16 ;  /* 0x0034681001007387 */ /* 0x000fee0000100a00 */
[C---:B---3--:R-:W-:Y:S03]  /*3ca50*/  HMMA.16816.F32 R4, R28.reuse, R24, R4 ;  /* 0x000000181c04723c */ /* 0x048fe60000001804 */
[----:B------:R0:W-:Y:S04]  /*3ca60*/  STL.64 [R1+0x9a0], R8 ;  /* 0x0009a00801007387 */ /* 0x0001e80000100a00 */
[----:B------:R1:W-:Y:S04]  /*3ca70*/  STL.64 [R1+0x9a8], R10 ;  /* 0x0009a80a01007387 */ /* 0x0003e80000100a00 */
[----:B0-----:R-:W2:Y:S04]  /*3ca80*/  LDL.LU.64 R8, [R1+0x530] ;  /* 0x0005300001087983 */ /* 0x001ea80000300a00 */
[----:B-1----:R-:W2:Y:S04]  /*3ca90*/  LDL.LU.64 R10, [R1+0x538] ;  /* 0x00053800010a7983 */ /* 0x002ea80000300a00 */
[----:B------:R-:W-:Y:S04]  /*3caa0*/  STL.64 [R1+0x990], R12 ;  /* 0x0009900c01007387 */ /* 0x000fe80000100a00 */
[----:B------:R0:W-:Y:S02]  /*3cab0*/  STL.64 [R1+0x998], R14 ;  /* 0x0009980e01007387 */ /* 0x0001e40000100a00 */
[----:B0-----:R-:W-:Y:S02]  /*3cac0*/  HMMA.16816.F32 R12, R28, R22, R32 ;  /* 0x000000161c0c723c */ /* 0x001fe40000001820 */
[----:B------:R-:W-:Y:S04]  /*3cad0*/  STL.64 [R1+0x3450], R22 ;  /* 0x0034501601007387 */ /* 0x000fe80000100a00 */
[----:B------:R-:W-:Y:S01]  /*3cae0*/  STL.64 [R1+0x3448], R20 ;  /* 0x0034481401007387 */ /* 0x000fe20000100a00 */
[----:B------:R-:W-:-:S02]  /*3caf0*/  IMAD.MOV.U32 R47, RZ, RZ, R26 ;  /* 0x000000ffff2f7224 */ /* 0x000fc400078e001a */
[----:B------:R-:W-:-:S10]  /*3cb00*/  IMAD.MOV.U32 R34, RZ, RZ, R27 ;  /* 0x000000ffff227224 */ /* 0x000fd400078e001b */
[----:B------:R-:W-:Y:S04]  /*3cb10*/  STL.64 [R1+0x980], R12 ;  /* 0x0009800c01007387 */ /* 0x000fe80000100a00 */
[----:B------:R-:W-:Y:S04]  /*3cb20*/  STL.64 [R1+0x988], R14 ;  /* 0x0009880e01007387 */ /* 0x000fe80000100a00 */
[----:B------:R-:W3:Y:S04]  /*3cb30*/  LDL R44, [R1+0x8] ;  /* 0x00000800012c7983 */ /* 0x000ee80000100800 */
[----:B------:R0:W-:Y:S04]  /*3cb40*/  STL.64 [R1+0x970], R4 ;  /* 0x0009700401007387 */ /* 0x0001e80000100a00 */
[----:B------:R1:W-:Y:S04]  /*3cb50*/  STL.64 [R1+0x978], R6 ;  /* 0x0009780601007387 */ /* 0x0003e80000100a00 */
[----:B------:R-:W3:Y:S04]  /*3cb60*/  LDL R45, [R1+0xc] ;  /* 0x00000c00012d7983 */ /* 0x000ee80000100800 */
[----:B------:R-:W4:Y:S04]  /*3cb70*/  LDL R46, [R1] ;  /* 0x00000000012e7983 */ /* 0x000f280000100800 */
[----:B------:R-:W2:Y:S04]  /*3cb80*/  LDL.LU R26, [R1+0x352c] ;  /* 0x00352c00011a7983 */ /* 0x000ea80000300800 */
        /* <DEDUP_REMOVED lines=14> */
[----:B------:R0:W-:Y:S04]  /*3cc70*/  STL.64 [R1+0x530], R12 ;  /* 0x0005300c01007387 */ /* 0x0001e80000100a00 */
[----:B------:R1:W-:Y:S04]  /*3cc80*/  STL.64 [R1+0x538], R14 ;  /* 0x0005380e01007387 */ /* 0x0003e80000100a00 */
[----:B------:R-:W-:Y:S04]  /*3cc90*/  STL.64 [R1+0x3460], R26 ;  /* 0x0034601a01007387 */ /* 0x000fe80000100a00 */
[----:B------:R2:W-:Y:S04]  /*3cca0*/  STL.64 [R1+0x3458], R24 ;  /* 0x0034581801007387 */ /* 0x0005e80000100a00 */
[----:B------:R-:W4:Y:S04]  /*3ccb0*/  LDL.LU.64 R4, [R1+0x950] ;  /* 0x0009500001047983 */ /* 0x000f280000300a00 */
[----:B------:R-:W4:Y:S04]  /*3ccc0*/  LDL.LU.64 R6, [R1+0x958] ;  /* 0x0009580001067983 */ /* 0x000f280000300a00 */
[----:B0-----:R-:W4:Y:S04]  /*3ccd0*/  LDL.LU.64 R12, [R1+0x940] ;  /* 0x00094000010c7983 */ /* 0x001f280000300a00 */
[----:B-1----:R-:W4:Y:S04]  /*3cce0*/  LDL.LU.64 R14, [R1+0x948] ;  /* 0x00094800010e7983 */ /* 0x002f280000300a00 */
[----:B------:R-:W4:Y:S04]  /*3ccf0*/  LDL.LU.64 R36, [R1+0x930] ;  /* 0x0009300001247983 */ /* 0x000f280000300a00 */
[----:B------:R-:W4:Y:S04]  /*3cd00*/  LDL.LU.64 R38, [R1+0x938] ;  /* 0x0009380001267983 */ /* 0x000f280000300a00 */
[----:B------:R-:W4:Y:S04]  /*3cd10*/  LDL.LU.64 R56, [R1+0x920] ;  /* 0x0009200001387983 */ /* 0x000f280000300a00 */
[----:B------:R-:W4:Y:S01]  /*3cd20*/  LDL.LU.64 R58, [R1+0x928] ;  /* 0x00092800013a7983 */ /* 0x000f220000300a00 */
[----:B------:R-:W-:-:S03]  /*3cd30*/  F2FP.F16.E4M3.UNPACK_B R31, R0 ;  /* 0x00000000ff1f723e */ /* 0x000fc600020006ff */
[----:B------:R-:W4:Y:S04]  /*3cd40*/  LDL.LU.64 R48, [R1+0x910] ;  /* 0x0009100001307983 */ /* 0x000f280000300a00 */
[----:B------:R-:W4:Y:S04]  /*3cd50*/  LDL.LU.64 R50, [R1+0x918] ;  /* 0x0009180001327983 */ /* 0x000f280000300a00 */
[----:B------:R-:W4:Y:S04]  /*3cd60*/  LDL.LU.64 R52, [R1+0x900] ;  /* 0x0009000001347983 */ /* 0x000f280000300a00 */
[----:B------:R-:W4:Y:S04]  /*3cd70*/  LDL.LU.64 R54, [R1+0x908] ;  /* 0x0009080001367983 */ /* 0x000f280000300a00 */
[----:B------:R-:W4:Y:S04]  /*3cd80*/  LDL.LU.64 R40, [R1+0x8f0] ;  /* 0x0008f00001287983 */ /* 0x000f280000300a00 */
[----:B------:R-:W4:Y:S04]  /*3cd90*/  LDL.LU.64 R42, [R1+0x8f8] ;  /* 0x0008f800012a7983 */ /* 0x000f280000300a00 */
[----:B--2---:R-:W2:Y:S04]  /*3cda0*/  LDL.LU.64 R24, [R1+0x8e0] ;  /* 0x0008e00001187983 */ /* 0x004ea80000300a00 */
[----:B------:R-:W2:Y:S04]  /*3cdb0*/  LDL.LU.64 R26, [R1+0x8e8] ;  /* 0x0008e800011a7983 */ /* 0x000ea80000300a00 */
[----:B------:R-:W2:Y:S04]  /*3cdc0*/  LDL.LU.64 R20, [R1+0x8d0] ;  /* 0x0008d00001147983 */ /* 0x000ea80000300a00 */
[----:B------:R-:W2:Y:S04]  /*3cdd0*/  LDL.LU.64 R22, [R1+0x8d8] ;  /* 0x0008d80001167983 */ /* 0x000ea80000300a00 */
[----:B------:R-:W2:Y:S04]  /*3cde0*/  LDL.LU.64 R16, [R1+0x8c0] ;  /* 0x0008c00001107983 */ /* 0x000ea80000300a00 */
[----:B------:R-:W2:Y:S01]  /*3cdf0*/  LDL.LU.64 R18, [R1+0x8c8] ;  /* 0x0008c80001127983 */ /* 0x000ea20000300a00 */
[C---:B---3--:R-:W-:Y:S08]  /*3ce00*/  HMMA.16816.F32 R8, R28.reuse, R32, R8 ;  /* 0x000000201c08723c */ /* 0x048ff00000001808 */
[C---:B----4-:R-:W-:Y:S08]  /*3ce10*/  HMMA.16816.F32 R32, R28.reuse, R34, R4 ;  /* 0x000000221c20723c */ /* 0x050ff00000001804 */
[C---:B------:R-:W-:Y:S08]  /*3ce20*/  HMMA.16816.F32 R12, R28.reuse, R44, R12 ;  /* 0x0000002c1c0c723c */ /* 0x040ff0000000180c */
[C---:B------:R-:W-:Y:S01]  /*3ce30*/  HMMA.16816.F32 R44, R28.reuse, R46, R36 ;  /* 0x0000002e1c2c723c */ /* 0x040fe20000001824 */
[----:B------:R-:W-:Y:S04]  /*3ce40*/  STL.64 [R1+0x960], R8 ;  /* 0x0009600801007387 */ /* 0x000fe80000100a00 */
[----:B------:R0:W-:Y:S03]  /*3ce50*/  STL.64 [R1+0x968], R10 ;  /* 0x0009680a01007387 */ /* 0x0001e60000100a00 */
[C---:B------:R-:W-:Y:S01]  /*3ce60*/  HMMA.16816.F32 R56, R28.reuse, R60, R56 ;  /* 0x0000003c1c38723c */ /* 0x040fe20000001838 */
[----:B0-----:R-:W3:Y:S04]  /*3ce70*/  LDL.LU.64 R10, [R1+0x3520] ;  /* 0x00352000010a7983 */ /* 0x001ee80000300a00 */
[----:B------:R-:W4:Y:S04]  /*3ce80*/  LDL.LU.64 R8, [R1+0x3518] ;  /* 0x0035180001087983 */ /* 0x000f280000300a00 */
[----:B------:R-:W2:Y:S04]  /*3ce90*/  LDL.LU.64 R6, [R1+0x3510] ;  /* 0x0035100001067983 */ /* 0x000ea80000300a00 */
[----:B------:R-:W2:Y:S04]  /*3cea0*/  LDL.LU.64 R4, [R1+0x3508] ;  /* 0x0035080001047983 */ /* 0x000ea80000300a00 */
[----:B------:R-:W-:Y:S04]  /*3ceb0*/  STL.64 [R1+0x950], R32 ;  /* 0x0009502001007387 */ /* 0x000fe80000100a00 */
[----:B------:R0:W-:Y:S04]  /*3cec0*/  STL.64 [R1+0x958], R34 ;  /* 0x0009582201007387 */ /* 0x0001e80000100a00 */
[----:B0-----:R-:W2:Y:S04]  /*3ced0*/  LDL.LU.64 R34, [R1+0x3500] ;  /* 0x0035000001227983 */ /* 0x001ea80000300a00 */
        /* <DEDUP_REMOVED lines=11> */
[----:B------:R-:W-:Y:S04]  /*3cf90*/  STL.64 [R1+0x920], R56 ;  /* 0x0009203801007387 */ /* 0x000fe80000100a00 */
[----:B------:R0:W-:Y:S04]  /*3cfa0*/  STL.64 [R1+0x928], R58 ;  /* 0x0009283a01007387 */ /* 0x0001e80000100a00 */
[----:B0-----:R-:W2:Y:S04]  /*3cfb0*/  LDL.LU.64 R58, [R1+0x34d0] ;  /* 0x0034d000013a7983 */ /* 0x001ea80000300a00 */
[----:B------:R-:W3:Y:S01]  /*3cfc0*/  LDL.LU.64 R56, [R1+0x34c8] ;  /* 0x0034c80001387983 */ /* 0x000ee20000300a00 */
        /* <DEDUP_REMOVED lines=8> */
[----:B0-----:R-:W3:Y:S04]  /*3d050*/  LDL.LU.64 R54, [R1+0x34b0] ;  /* 0x0034b00001367983 */ /* 0x001ee80000300a00 */
[----:B------:R-:W4:Y:S04]  /*3d060*/  LDL.LU.64 R52, [R1+0x34a8] ;  /* 0x0034a80001347983 */ /* 0x000f280000300a00 */
[----:B------:R-:W-:Y:S04]  /*3d070*/  STL.64 [R1+0x3440], R58 ;  /* 0x0034403a01007387 */ /* 0x000fe80000100a00 */
[----:B------:R-:W-:Y:S01]  /*3d080*/  STL.64 [R1+0x3438], R56 ;  /* 0x0034383801007387 */ /* 0x000fe20000100a00 */
[C---:B--2---:R-:W-:Y:S08]  /*3d090*/  HMMA.16816.F32 R20, R28.reuse, R50, R20 ;  /* 0x000000321c14723c */ /* 0x044ff00000001814 */
[C---:B---3--:R-:W-:Y:S08]  /*3d0a0*/  HMMA.16816.F32 R40, R28.reuse, R54, R40 ;  /* 0x000000361c28723c */ /* 0x048ff00000001828 */
[C---:B----4-:R-:W-:Y:S01]  /*3d0b0*/  HMMA.16816.F32 R24, R28.reuse, R52, R24 ;  /* 0x000000341c18723c */ /* 0x050fe20000001818 */
[----:B------:R-:W-:Y:S10]  /*3d0c0*/  STL.64 [R1+0x3430], R54 ;  /* 0x0034303601007387 */ /* 0x000ff40000100a00 */
[----:B------:R0:W-:Y:S04]  /*3d0d0*/  STL.64 [R1+0x8f0], R40 ;  /* 0x0008f02801007387 */ /* 0x0001e80000100a00 */
[----:B------:R1:W-:Y:S04]  /*3d0e0*/  STL.64 [R1+0x8f8], R42 ;  /* 0x0008f82a01007387 */ /* 0x0003e80000100a00 */
[----:B------:R2:W-:Y:S04]  /*3d0f0*/  STL.64 [R1+0x3428], R52 ;  /* 0x0034283401007387 */ /* 0x0005e80000100a00 */
[----:B------:R-:W-:Y:S04]  /*3d100*/  STL.64 [R1+0x8e0], R24 ;  /* 0x0008e01801007387 */ /* 0x000fe80000100a00 */
[----:B------:R-:W-:Y:S04]  /*3d110*/  STL.64 [R1+0x8e8], R26 ;  /* 0x0008e81a01007387 */ /* 0x000fe80000100a00 */
[----:B0-----:R-:W3:Y:S04]  /*3d120*/  LDL.LU.64 R40, [R1+0x8a0] ;  /* 0x0008a00001287983 */ /* 0x001ee80000300a00 */
[----:B------:R-:W-:Y:S04]  /*3d130*/  STL.64 [R1+0x8d0], R20 ;  /* 0x0008d01401007387 */ /* 0x000fe80000100a00 */
[----:B------:R-:W-:Y:S04]  /*3d140*/  STL.64 [R1+0x8d8], R22 ;  /* 0x0008d81601007387 */ /* 0x000fe80000100a00 */
[----:B-1----:R-:W3:Y:S01]  /*3d150*/  LDL.LU.64 R42, [R1+0x8a8] ;  /* 0x0008a800012a7983 */ /* 0x002ee20000300a00 */
[C---:B------:R-:W-:Y:S08]  /*3d160*/  HMMA.16816.F32 R16, R28.reuse, R48, R16 ;  /* 0x000000301c10723c */ /* 0x040ff00000001810 */
[C---:B------:R-:W-:Y:S11]  /*3d170*/  HMMA.16816.F32 R12, R28.reuse, R46, R12 ;  /* 0x0000002e1c0c723c */ /* 0x040ff6000000180c */
[----:B------:R-:W-:Y:S04]  /*3d180*/  STL.64 [R1+0x8c0], R16 ;  /* 0x0008c01001007387 */ /* 0x000fe80000100a00 */
[----:B------:R-:W-:Y:S04]  /*3d190*/  STL.64 [R1+0x8c8], R18 ;  /* 0x0008c81201007387 */ /* 0x000fe80000100a00 */
[----:B------:R-:W-:Y:S04]  /*3d1a0*/  STL.64 [R1+0x3410], R50 ;  /* 0x0034103201007387 */ /* 0x000fe80000100a00 */
[----:B------:R0:W-:Y:S04]  /*3d1b0*/  STL.64 [R1+0x3408], R48 ;  /* 0x0034083001007387 */ /* 0x0001e80000100a00 */
[----:B------:R-:W4:Y:S04]  /*3d1c0*/  LDL.LU.64 R56, [R1+0x880] ;  /* 0x0008800001387983 */ /* 0x000f280000300a00 */
[----:B------:R-:W4:Y:S04]  /*3d1d0*/  LDL.LU.64 R58, [R1+0x888] ;  /* 0x00088800013a7983 */ /* 0x000f280000300a00 */
[----:B------:R1:W-:Y:S04]  /*3d1e0*/  STL.64 [R1+0x8b0], R12 ;  /* 0x0008b00c01007387 */ /* 0x0003e80000100a00 */
[----:B------:R0:W-:Y:S04]  /*3d1f0*/  STL.64 [R1+0x8b8], R14 ;  /* 0x0008b80e01007387 */ /* 0x0001e80000100a00 */
[----:B--2---:R-:W2:Y:S04]  /*3d200*/  LDL.LU.64 R52, [R1+0x870] ;  /* 0x0008700001347983 */ /* 0x004ea80000300a00 */
[----:B------:R-:W2:Y:S04]  /*3d210*/  LDL.LU.64 R54, [R1+0x878] ;  /* 0x0008780001367983 */ /* 0x000ea80000300a00 */
[----:B0-----:R-:W2:Y:S04]  /*3d220*/  LDL.LU.64 R48, [R1+0x860] ;  /* 0x0008600001307983 */ /* 0x001ea80000300a00 */
[----:B------:R-:W2:Y:S04]  /*3d230*/  LDL.LU.64 R50, [R1+0x868] ;  /* 0x0008680001327983 */ /* 0x000ea80000300a00 */
[----:B------:R-:W2:Y:S04]  /*3d240*/  LDL.LU.64 R24, [R1+0x850] ;  /* 0x0008500001187983 */ /* 0x000ea80000300a00 */
[----:B------:R-:W2:Y:S04]  /*3d250*/  LDL.LU.64 R26, [R1+0x858] ;  /* 0x00085800011a7983 */ /* 0x000ea80000300a00 */
[----:B------:R-:W4:Y:S04]  /*3d260*/  LDL.LU.64 R20, [R1+0x840] ;  /* 0x0008400001147983 */ /* 0x000f280000300a00 */
[----:B------:R-:W4:Y:S04]  /*3d270*/  LDL.LU.64 R22, [R1+0x848] ;  /* 0x0008480001167983 */ /* 0x000f280000300a00 */
[----:B------:R-:W4:Y:S04]  /*3d280*/  LDL.LU.64 R16, [R1+0x830] ;  /* 0x0008300001107983 */ /* 0x000f280000300a00 */
[----:B------:R-:W4:Y:S04]  /*3d290*/  LDL.LU.64 R18, [R1+0x838] ;  /* 0x0008380001127983 */ /* 0x000f280000300a00 */
[----:B-1----:R-:W4:Y:S04]  /*3d2a0*/  LDL.LU.64 R12, [R1+0x820] ;  /* 0x00082000010c7983 */ /* 0x002f280000300a00 */
[----:B------:R-:W4:Y:S01]  /*3d2b0*/  LDL.LU.64 R14, [R1+0x828] ;  /* 0x00082800010e7983 */ /* 0x000f220000300a00 */
[----:B---3--:R-:W-:-:S15]  /*3d2c0*/  HMMA.16816.F32 R40, R28, R44, R40 ;  /* 0x0000002c1c28723c */ /* 0x008fde0000001828 */
[----:B------:R-:W-:-:S04]  /*3d2d0*/  NOP ;  /* 0x0000000000007918 */ /* 0x000fc80000000000 */
[----:B------:R-:W-:Y:S04]  /*3d2e0*/  STL.64 [R1+0x8a0], R40 ;  /* 0x0008a02801007387 */ /* 0x000fe80000100a00 */
[----:B------:R0:W-:Y:S04]  /*3d2f0*/  STL.64 [R1+0x8a8], R42 ;  /* 0x0008a82a01007387 */ /* 0x0001e80000100a00 */
[----:B0-----:R-:W3:Y:S04]  /*3d300*/  LDL.LU.64 R42, [R1+0x34a0] ;  /* 0x0034a000012a7983 */ /* 0x001ee80000300a00 */
[----:B------:R-:W3:Y:S04]  /*3d310*/  LDL.LU.64 R40, [R1+0x3498] ;  /* 0x0034980001287983 */ /* 0x000ee80000300a00 */
[----:B------:R-:W-:Y:S04]  /*3d320*/  STL.64 [R1+0x3420], R46 ;  /* 0x0034202e01007387 */ /* 0x000fe80000100a00 */
[----:B------:R0:W-:Y:S04]  /*3d330*/  STL.64 [R1+0x3418], R44 ;  /* 0x0034182c01007387 */ /* 0x0001e80000100a00 */
[----:B0-----:R-:W3:Y:S04]  /*3d340*/  LDL.LU.64 R44, [R1+0x890] ;  /* 0x00089000012c7983 */ /* 0x001ee80000300a00 */
[----:B------:R-:W3:Y:S01]  /*3d350*/  LDL.LU.64 R46, [R1+0x898] ;  /* 0x00089800012e7983 */ /* 0x000ee20000300a00 */
[C---:B--2---:R-:W-:Y:S08]  /*3d360*/  HMMA.16816.F32 R24, R28.reuse, R34, R24 ;  /* 0x000000221c18723c */ /* 0x044ff00000001818 */
[C---:B----4-:R-:W-:Y:S08]  /*3d370*/  HMMA.16816.F32 R20, R28.reuse, R32, R20 ;  /* 0x000000201c14723c */ /* 0x050ff00000001814 */
[C---:B------:R-:W-:Y:S08]  /*3d380*/  HMMA.16816.F32 R16, R28.reuse, R2, R16 ;  /* 0x000000021c10723c */ /* 0x040ff00000001810 */
[C---:B------:R-:W-:Y:S08]  /*3d390*/  HMMA.16816.F32 R12, R28.reuse, R4, R12 ;  /* 0x000000041c0c723c */ /* 0x040ff0000000180c */
[----:B---3--:R-:W-:-:S15]  /*3d3a0*/  HMMA.16816.F32 R44, R28, R42, R44 ;  /* 0x0000002a1c2c723c */ /* 0x008fde000000182c */
[----:B------:R-:W-:-:S04]  /*3d3b0*/  NOP ;  /* 0x0000000000007918 */ /* 0x000fc80000000000 */
[----:B------:R-:W-:Y:S04]  /*3d3c0*/  STL.64 [R1+0x890], R44 ;  /* 0x0008902c01007387 */ /* 0x000fe80000100a00 */
[----:B------:R0:W-:Y:S02]  /*3d3d0*/  STL.64 [R1+0x898], R46 ;  /* 0x0008982e01007387 */ /* 0x0001e40000100a00 */
[C---:B0-----:R-:W-:Y:S02]  /*3d3e0*/  HMMA.16816.F32 R44, R28.reuse, R40, R56 ;  /* 0x000000281c2c723c */ /* 0x041fe40000001838 */
[----:B------:R-:W-:Y:S04]  /*3d3f0*/  STL.64 [R1+0x3490], R42 ;  /* 0x0034902a01007387 */ /* 0x000fe80000100a00 */
[----:B------:R0:W-:Y:S02]  /*3d400*/  STL.64 [R1+0x3488], R40 ;  /* 0x0034882801007387 */ /* 0x0001e40000100a00 */
[C---:B0-----:R-:W-:Y:S11]  /*3d410*/  HMMA.16816.F32 R40, R28.reuse, R36, R48 ;  /* 0x000000241c28723c */ /* 0x041ff60000001830 */
[----:B------:R-:W-:Y:S04]  /*3d420*/  STL.64 [R1+0x880], R44 ;  /* 0x0008802c01007387 */ /* 0x000fe80000100a00 */
[----:B------:R0:W-:Y:S02]  /*3d430*/  STL.64 [R1+0x888], R46 ;  /* 0x0008882e01007387 */ /* 0x0001e40000100a00 */
[----:B0-----:R-:W-:Y:S02]  /*3d440*/  HMMA.16816.F32 R44, R28, R38, R52 ;  /* 0x000000261c2c723c */ /* 0x001fe40000001834 */
[----:B------:R-:W-:-:S15]  /*3d450*/  STL.64 [R1+0x3400], R38 ;  /* 0x0034002601007387 */ /* 0x000fde0000100a00 */
[----:B------:R-:W-:Y:S02]  /*3d460*/  NOP ;  /* 0x0000000000007918 */ /* 0x000fe40000000000 */
[----:B------:R-:W-:Y:S04]  /*3d470*/  STL.64 [R1+0x870], R44 ;  /* 0x0008702c01007387 */ /* 0x000fe80000100a00 */
[----:B------:R-:W-:Y:S04]  /*3d480*/  STL.64 [R1+0x878], R46 ;  /* 0x0008782e01007387 */ /* 0x000fe80000100a00 */
[----:B------:R-:W-:Y:S04]  /*3d490*/  STL.64 [R1+0x33f8], R36 ;  /* 0x0033f82401007387 */ /* 0x000fe80000100a00 */
[----:B------:R-:W-:Y:S04]  /*3d4a0*/  STL.64 [R1+0x860], R40 ;  /* 0x0008602801007387 */ /* 0x000fe80000100a00 */
[----:B------:R-:W-:Y:S04]  /*3d4b0*/  STL.64 [R1+0x868], R42 ;  /* 0x0008682a01007387 */ /* 0x000fe80000100a00 */
[----:B------:R-:W-:Y:S04]  /*3d4c0*/  STL.64 [R1+0x33e0], R34 ;  /* 0x0033e02201007387 */ /* 0x000fe80000100a00 */
[----:B------:R-:W-:Y:S04]  /*3d4d0*/  STL.64 [R1+0x850], R24 ;  /* 0x0008501801007387 */ /* 0x000fe80000100a00 */
[----:B------:R-:W-:Y:S04]  /*3d4e0*/  STL.64 [R1+0x858], R26 ;  /* 0x0008581a01007387 */ /* 0x000fe80000100a00 */
[----:B------:R0:W-:Y:S04]  /*3d4f0*/  STL.64 [R1+0x33d8], R32 ;  /* 0x0033d82001007387 */ /* 0x0001e80000100a00 */
[----:B------:R-:W-:Y:S04]  /*3d500*/  STL.64 [R1+0x840], R20 ;  /* 0x0008401401007387 */ /* 0x000fe80000100a00 */
[----:B------:R-:W-:Y:S04]  /*3d510*/  STL.64 [R1+0x848], R22 ;  /* 0x0008481601007387 */ /* 0x000fe80000100a00 */
[----:B0-----:R-:W2:Y:S04]  /*3d520*/  LDL.LU.64 R32, [R1+0x810] ;  /* 0x0008100001207983 */ /* 0x001ea80000300a00 */
[----:B------:R-:W-:Y:S04]  /*3d530*/  STL.64 [R1+0x830], R16 ;  /* 0x0008301001007387 */ /* 0x000fe80000100a00 */
[----:B------:R-:W-:Y:S04]  /*3d540*/  STL.64 [R1+0x838], R18 ;  /* 0x0008381201007387 */ /* 0x000fe80000100a00 */
[----:B------:R-:W2:Y:S04]  /*3d550*/  LDL.LU.64 R34, [R1+0x818] ;  /* 0x0008180001227983 */ /* 0x000ea80000300a00 */
[----:B------:R0:W-:Y:S04]  /*3d560*/  STL.64 [R1+0x820], R12 ;  /* 0x0008200c01007387 */ /* 0x0001e80000100a00 */
[----:B------:R1:W-:Y:S04]  /*3d570*/  STL.64 [R1+0x828], R14 ;  /* 0x0008280e01007387 */ /* 0x0003e80000100a00 */
[----:B------:R-:W3:Y:S04]  /*3d580*/  LDL.LU.64 R40, [R1+0x800] ;  /* 0x0008000001287983 */ /* 0x000ee80000300a00 */
[----:B------:R-:W3:Y:S04]  /*3d590*/  LDL.LU.64 R42, [R1+0x808] ;  /* 0x00080800012a7983 */ /* 0x000ee80000300a00 */
        /* <DEDUP_REMOVED lines=18> */
[----:B------:R-:W4:Y:S04]  /*3d6c0*/  LDL.LU.64 R44, [R1+0x790] ;  /* 0x00079000012c7983 */ /* 0x000f280000300a00 */
[----:B------:R-:W4:Y:S01]  /*3d6d0*/  LDL.LU.64 R46, [R1+0x798] ;  /* 0x00079800012e7983 */ /* 0x000f220000300a00 */
[C---:B--2---:R-:W-:Y:S08]  /*3d6e0*/  HMMA.16816.F32 R32, R28.reuse, R6, R32 ;  /* 0x000000061c20723c */ /* 0x044ff00000001820 */
[C---:B---3--:R-:W-:Y:S08]  /*3d6f0*/  HMMA.16816.F32 R40, R28.reuse, R8, R40 ;  /* 0x000000081c28723c */ /* 0x048ff00000001828 */
[C---:B----4-:R-:W-:Y:S03]  /*3d700*/  HMMA.16816.F32 R12, R28.reuse, R10, R12 ;  /* 0x0000000a1c0c723c */ /* 0x050fe6000000180c */
[----:B------:R0:W-:Y:S04]  /*3d710*/  STL.64 [R1+0x810], R32 ;  /* 0x0008102001007387 */ /* 0x0001e80000100a00 */
[----:B------:R1:W-:Y:S04]  /*3d720*/  STL.64 [R1+0x818], R34 ;  /* 0x0008182201007387 */ /* 0x0003e80000100a00 */
[----:B0-----:R-:W2:Y:S04]  /*3d730*/  LDL.LU.64 R32, [R1+0x780] ;  /* 0x0007800001207983 */ /* 0x001ea80000300a00 */
[----:B-1----:R-:W2:Y:S04]  /*3d740*/  LDL.LU.64 R34, [R1+0x788] ;  /* 0x0007880001227983 */ /* 0x002ea80000300a00 */
[----:B------:R-:W-:Y:S04]  /*3d750*/  STL.64 [R1+0x33f0], R6 ;  /* 0x0033f00601007387 */ /* 0x000fe80000100a00 */
[----:B------:R0:W-:Y:S04]  /*3d760*/  STL.64 [R1+0x33e8], R4 ;  /* 0x0033e80401007387 */ /* 0x0001e80000100a00 */
[----:B0-----:R-:W3:Y:S04]  /*3d770*/  LDL.LU.64 R4, [R1+0x7a0] ;  /* 0x0007a00001047983 */ /* 0x001ee80000300a00 */
        /* <DEDUP_REMOVED lines=8> */
[----:B------:R-:W2:Y:S04]  /*3d800*/  LDL.LU.64 R12, [R1+0x3478] ;  /* 0x00347800010c7983 */ /* 0x000ea80000300a00 */
[----:B------:R-:W3:Y:S01]  /*3d810*/  LDL.LU.64 R58, [R1+0x18] ;  /* 0x00001800013a7983 */ /* 0x000ee20000300a00 */
        /* <DEDUP_REMOVED lines=8> */
[----:B------:R0:W-:Y:S04]  /*3d8a0*/  STL.64 [R1+0x7d0], R52 ;  /* 0x0007d03401007387 */ /* 0x0001e80000100a00 */
[----:B------:R-:W-:Y:S04]  /*3d8b0*/  STL.64 [R1+0x7d8], R54 ;  /* 0x0007d83601007387 */ /* 0x000fe80000100a00 */
[----:B0-----:R-:W3:Y:S01]  /*3d8c0*/  LDL.LU.64 R52, [R1+0x10] ;  /* 0x0000100001347983 */ /* 0x001ee20000300a00 */
[C---:B--2---:R-:W-:Y:S08]  /*3d8d0*/  HMMA.16816.F32 R24, R28.reuse, R16, R24 ;  /* 0x000000101c18723c */ /* 0x044ff00000001818 */
[C---:B------:R-:W-:Y:S11]  /*3d8e0*/  HMMA.16816.F32 R20, R28.reuse, R18, R20 ;  /* 0x000000121c14723c */ /* 0x040ff60000001814 */
[----:B------:R-:W-:Y:S04]  /*3d8f0*/  STL.64 [R1+0x7c0], R24 ;  /* 0x0007c01801007387 */ /* 0x000fe80000100a00 */
[----:B------:R0:W-:Y:S04]  /*3d900*/  STL.64 [R1+0x7c8], R26 ;  /* 0x0007c81a01007387 */ /* 0x0001e80000100a00 */
[----:B0-----:R-:W2:Y:S04]  /*3d910*/  LDL.LU.64 R26, [R1+0x3460] ;  /* 0x00346000011a7983 */ /* 0x001ea80000300a00 */
[----:B------:R-:W2:Y:S04]  /*3d920*/  LDL.LU.64 R24, [R1+0x3458] ;  /* 0x0034580001187983 */ /* 0x000ea80000300a00 */
[----:B------:R-:W-:Y:S04]  /*3d930*/  STL.64 [R1+0x7b0], R20 ;  /* 0x0007b01401007387 */ /* 0x000fe80000100a00 */
[----:B------:R0:W-:Y:S04]  /*3d940*/  STL.64 [R1+0x7b8], R22 ;  /* 0x0007b81601007387 */ /* 0x0001e80000100a00 */
[----:B0-----:R-:W2:Y:S04]  /*3d950*/  LDL.LU.64 R22, [R1+0x3450] ;  /* 0x0034500001167983 */ /* 0x001ea80000300a00 */
[----:B------:R-:W3:Y:S04]  /*3d960*/  LDL.LU.64 R20, [R1+0x3448] ;  /* 0x0034480001147983 */ /* 0x000ee80000300a00 */
[----:B------:R-:W2:Y:S01]  /*3d970*/  LDL.LU.64 R54, [R1+0x8] ;  /* 0x0000080001367983 */ /* 0x000ea20000300a00 */
[C---:B---3--:R-:W-:Y:S08]  /*3d980*/  HMMA.16816.F32 R4, R28.reuse, R20, R4 ;  /* 0x000000141c04723c */ /* 0x048ff00000001804 */
[C---:B--2---:R-:W-:Y:S11]  /*3d990*/  HMMA.16816.F32 R44, R28.reuse, R22, R44 ;  /* 0x000000161c2c723c */ /* 0x044ff6000000182c */
[----:B------:R0:W-:Y:S04]  /*3d9a0*/  STL.64 [R1+0x7a0], R4 ;  /* 0x0007a00401007387 */ /* 0x0001e80000100a00 */
[----:B------:R1:W-:Y:S04]  /*3d9b0*/  STL.64 [R1+0x7a8], R6 ;  /* 0x0007a80601007387 */ /* 0x0003e80000100a00 */
[----:B0-----:R-:W2:Y:S04]  /*3d9c0*/  LDL.LU.64 R4, [R1+0x520] ;  /* 0x0005200001047983 */ /* 0x001ea80000300a00 */
[----:B-1----:R-:W2:Y:S04]  /*3d9d0*/  LDL.LU.64 R6, [R1+0x528] ;  /* 0x0005280001067983 */ /* 0x002ea80000300a00 */
[----:B------:R-:W-:Y:S04]  /*3d9e0*/  STL [R1+0x33cc], R20 ;  /* 0x0033cc1401007387 */ /* 0x000fe80000100800 */
[----:B------:R-:W-:Y:S04]  /*3d9f0*/  STL [R1+0x33c8], R21 ;  /* 0x0033c81501007387 */ /* 0x000fe80000100800 */
[----:B------:R-:W-:Y:S04]  /*3da00*/  STL [R1+0x33d0], R23 ;  /* 0x0033d01701007387 */ /* 0x000fe80000100800 */
[----:B------:R0:W-:Y:S04]  /*3da10*/  STL.64 [R1+0x790], R44 ;  /* 0x0007902c01007387 */ /* 0x0001e80000100a00 */
[----:B------:R1:W-:Y:S04]  /*3da20*/  STL.64 [R1+0x798], R46 ;  /* 0x0007982e01007387 */ /* 0x0003e80000100a00 */
[----:B0-----:R-:W3:Y:S04]  /*3da30*/  LDL.LU.64 R44, [R1+0x770] ;  /* 0x00077000012c7983 */ /* 0x001ee80000300a00 */
[----:B-1----:R-:W3:Y:S01]  /*3da40*/  LDL.LU.64 R46, [R1+0x778] ;  /* 0x00077800012e7983 */ /* 0x002ee20000300a00 */
[----:B------:R-:W-:Y:S01]  /*3da50*/  HMMA.16816.F32 R32, R28, R24, R32 ;  /* 0x000000181c20723c */ /* 0x000fe20000001820 */
[----:B------:R-:W-:-:S02]  /*3da60*/  IMAD R23, R48, 0x100, R37 ;  /* 0x0000010030177824 */ /* 0x000fc400078e0225 */
[----:B------:R-:W-:Y:S02]  /*3da70*/  IMAD R21, R50, 0x100, R49 ;  /* 0x0000010032157824 */ /* 0x000fe400078e0231 */
[----:B------:R-:W-:Y:S02]  /*3da80*/  IMAD R20, R56, 0x100, R51 ;  /* 0x0000010038147824 */ /* 0x000fe400078e0233 */
[----:B------:R-:W-:-:S12]  /*3da90*/  IMAD R0, R0, 0x100, R57 ;  /* 0x0000010000007824 */ /* 0x000fd800078e0239 */
[----:B------:R0:W-:Y:S04]  /*3daa0*/  STL.64 [R1+0x780], R32 ;  /* 0x0007802001007387 */ /* 0x0001e80000100a00 */
[----:B------:R1:W-:Y:S04]  /*3dab0*/  STL.64 [R1+0x788], R34 ;  /* 0x0007882201007387 */ /* 0x0003e80000100a00 */
[----:B------:R-:W4:Y:S04]  /*3dac0*/  LDL.LU.64 R38, [R1] ;  /* 0x0000000001267983 */ /* 0x000f280000300a00 */
[----:B------:R1:W-:Y:S04]  /*3dad0*/  STL [R1+0x33c4], R24 ;  /* 0x0033c41801007387 */ /* 0x0003e80000100800 */
[----:B------:R1:W-:Y:S04]  /*3dae0*/  STL [R1+0x33c0], R25 ;  /* 0x0033c01901007387 */ /* 0x0003e80000100800 */
[----:B0-----:R-:W4:Y:S04]  /*3daf0*/  LDL.LU.64 R32, [R1+0x760] ;  /* 0x0007600001207983 */ /* 0x001f280000300a00 */
[----:B-1----:R-:W4:Y:S01]  /*3db00*/  LDL.LU.64 R34, [R1+0x768] ;  /* 0x0007680001227983 */ /* 0x002f220000300a00 */
[----:B------:R-:W-:-:S02]  /*3db10*/  IMAD.MOV.U32 R24, RZ, RZ, R58 ;  /* 0x000000ffff187224 */ /* 0x000fc400078e003a */
[----:B------:R-:W-:Y:S01]  /*3db20*/  IMAD.MOV.U32 R25, RZ, RZ, R59 ;  /* 0x000000ffff197224 */ /* 0x000fe200078e003b */
[----:B--2---:R-:W-:Y:S01]  /*3db30*/  HMMA.16816.F32 R28, R28, R26, R4 ;  /* 0x0000001a1c1c723c */ /* 0x004fe20000001804 */
[----:B------:R-:W2:Y:S04]  /*3db40*/  LDL.LU.64 R4, [R1+0x750] ;  /* 0x0007500001047983 */ /* 0x000ea80000300a00 */
[----:B------:R-:W2:-:S14]  /*3db50*/  LDL.LU.64 R6, [R1+0x758] ;  /* 0x0007580001067983 */ /* 0x000e9c0000300a00 */
[----:B------:R0:W-:Y:S04]  /*3db60*/  STL.64 [R1+0x520], R28 ;  /* 0x0005201c01007387 */ /* 0x0001e80000100a00 */
[----:B------:R1:W-:Y:S01]  /*3db70*/  STL.64 [R1+0x528], R30 ;  /* 0x0005281e01007387 */ /* 0x0003e20000100a00 */
[----:B0-----:R-:W-:Y:S02]  /*3db80*/  F2FP.F16.E4M3.UNPACK_B R28, R23 ;  /* 0x00000017ff1c723e */ /* 0x001fe400020006ff */
[----:B------:R-:W-:Y:S02]  /*3db90*/  F2FP.F16.E4M3.UNPACK_B R29, R21 ;  /* 0x00000015ff1d723e */ /* 0x000fe400020006ff */
[----:B-1----:R-:W-:Y:S02]  /*3dba0*/  F2FP.F16.E4M3.UNPACK_B R30, R20 ;  /* 0x00000014ff1e723e */ /* 0x002fe400020006ff */
[----:B------:R-:W-:-:S07]  /*3dbb0*/  F2FP.F16.E4M3.UNPACK_B R31, R0 ;  /* 0x00000000ff1f723e */ /* 0x000fce00020006ff */
[----:B---3--:R-:W-:Y:S01]  /*3dbc0*/  HMMA.16816.F32 R44, R28, R58, R44 ;  /* 0x0000003a1c2c723c */ /* 0x008fe2000000182c */
[----:B------:R0:W-:Y:S04]  /*3dbd0*/  STL [R1+0x33bc], R26 ;  /* 0x0033bc1a01007387 */ /* 0x0001e80000100800 */
[----:B------:R1:W-:-:S14]  /*3dbe0*/  STL [R1+0x33b8], R27 ;  /* 0x0033b81b01007387 */ /* 0x0003dc0000100800 */
[----:B------:R-:W-:Y:S04]  /*3dbf0*/  STL.64 [R1+0x770], R44 ;  /* 0x0007702c01007387 */ /* 0x000fe80000100a00 */
[----:B------:R-:W-:Y:S04]  /*3dc00*/  STL.64 [R1+0x778], R46 ;  /* 0x0007782e01007387 */ /* 0x000fe80000100a00 */
[----:B------:R-:W3:Y:S04]  /*3dc10*/  LDL.LU.64 R56, [R1+0x740] ;  /* 0x0007400001387983 */ /* 0x000ee80000300a00 */
[----:B------:R-:W3:Y:S01]  /*3dc20*/  LDL.LU.64 R58, [R1+0x748] ;  /* 0x00074800013a7983 */ /* 0x000ee20000300a00 */
[----:B----4-:R-:W-:Y:S01]  /*3dc30*/  HMMA.16816.F32 R32, R28, R52, R32 ;  /* 0x000000341c20723c */ /* 0x010fe20000001820 */
[----:B0-----:R-:W-:-:S02]  /*3dc40*/  IMAD.MOV.U32 R26, RZ, RZ, R52 ;  /* 0x000000ffff1a7224 */ /* 0x001fc400078e0034 */
[----:B------:R-:W-:Y:S02]  /*3dc50*/  IMAD.MOV.U32 R0, RZ, RZ, R53 ;  /* 0x000000ffff007224 */ /* 0x000fe400078e0035 */
[----:B------:R-:W-:Y:S02]  /*3dc60*/  IMAD.MOV.U32 R21, RZ, RZ, R54 ;  /* 0x000000ffff157224 */ /* 0x000fe400078e0036 */
[----:B-1----:R-:W-:-:S12]  /*3dc70*/  IMAD.MOV.U32 R27, RZ, RZ, R55 ;  /* 0x000000ffff1b7224 */ /* 0x002fd800078e0037 */
[----:B------:R0:W-:Y:S04]  /*3dc80*/  STL.64 [R1+0x760], R32 ;  /* 0x0007602001007387 */ /* 0x0001e80000100a00 */
[----:B------:R1:W-:Y:S04]  /*3dc90*/  STL.64 [R1+0x768], R34 ;  /* 0x0007682201007387 */ /* 0x0003e80000100a00 */
[----:B0-----:R-:W4:Y:S04]  /*3dca0*/  LDL.LU.64 R32, [R1+0x730] ;  /* 0x0007300001207983 */ /* 0x001f280000300a00 */
[----:B-1----:R-:W4:Y:S01]  /*3dcb0*/  LDL.LU.64 R34, [R1+0x738] ;  /* 0x0007380001227983 */ /* 0x002f220000300a00 */
[----:B--2---:R-:W-:-:S15]  /*3dcc0*/  HMMA.16816.F32 R4, R28, R54, R4 ;  /* 0x000000361c04723c */ /* 0x004fde0000001804 */
[----:B------:R-:W-:-:S04]  /*3dcd0*/  NOP ;  /* 0x0000000000007918 */ /* 0x000fc80000000000 */
[----:B------:R0:W-:Y:S04]  /*3dce0*/  STL.64 [R1+0x750], R4 ;  /* 0x0007500401007387 */ /* 0x0001e80000100a00 */
[----:B------:R1:W-:Y:S04]  /*3dcf0*/  STL.64 [R1+0x758], R6 ;  /* 0x0007580601007387 */ /* 0x0003e80000100a00 */
[----:B0-----:R-:W2:Y:S04]  /*3dd00*/  LDL.LU.64 R4, [R1+0x720] ;  /* 0x0007200001047983 */ /* 0x001ea80000300a00 */
[----:B-1----:R-:W2:Y:S04]  /*3dd10*/  LDL.LU.64 R6, [R1+0x728] ;  /* 0x0007280001067983 */ /* 0x002ea80000300a00 */
[----:B------:R-:W2:Y:S04]  /*3dd20*/  LDL.LU.64 R52, [R1+0x710] ;  /* 0x0007100001347983 */ /* 0x000ea80000300a00 */
[----:B------:R-:W2:Y:S04]  /*3dd30*/  LDL.LU.64 R54, [R1+0x718] ;  /* 0x0007180001367983 */ /* 0x000ea80000300a00 */
[----:B------:R-:W2:Y:S04]  /*3dd40*/  LDL.LU.64 R44, [R1+0x700] ;  /* 0x00070000012c7983 */ /* 0x000ea80000300a00 */
[----:B------:R-:W2:Y:S04]  /*3dd50*/  LDL.LU.64 R46, [R1+0x708] ;  /* 0x00070800012e7983 */ /* 0x000ea80000300a00 */
[----:B------:R-:W2:Y:S04]  /*3dd60*/  LDL.LU.64 R48, [R1+0x6f0] ;  /* 0x0006f00001307983 */ /* 0x000ea80000300a00 */
[----:B------:R-:W2:Y:S01]  /*3dd70*/  LDL.LU.64 R50, [R1+0x6f8] ;  /* 0x0006f80001327983 */ /* 0x000ea20000300a00 */
[----:B---3--:R-:W-:-:S15]  /*3dd80*/  HMMA.16816.F32 R56, R28, R38, R56 ;  /* 0x000000261c38723c */ /* 0x008fde0000001838 */
[----:B------:R-:W-:-:S04]  /*3dd90*/  NOP ;  /* 0x0000000000007918 */ /* 0x000fc80000000000 */
[----:B------:R-:W-:Y:S04]  /*3dda0*/  STL.64 [R1+0x740], R56 ;  /* 0x0007403801007387 */ /* 0x000fe80000100a00 */
[----:B------:R0:W-:Y:S04]  /*3ddb0*/  STL.64 [R1+0x748], R58 ;  /* 0x0007483a01007387 */ /* 0x0001e80000100a00 */
[----:B0-----:R-:W2:Y:S04]  /*3ddc0*/  LDL.LU.64 R58, [R1+0x3440] ;  /* 0x00344000013a7983 */ /* 0x001ea80000300a00 */
[----:B------:R-:W3:Y:S01]  /*3ddd0*/  LDL.LU.64 R56, [R1+0x3438] ;  /* 0x0034380001387983 */ /* 0x000ee20000300a00 */
[----:B----4-:R-:W-:Y:S01]  /*3dde0*/  HMMA.16816.F32 R32, R28, R60, R32 ;  /* 0x0000003c1c20723c */ /* 0x010fe20000001820 */
[----:B------:R-:W-:-:S02]  /*3ddf0*/  IMAD.MOV.U32 R23, RZ, RZ, R38 ;  /* 0x000000ffff177224 */ /* 0x000fc400078e0026 */
[----:B------:R-:W-:Y:S01]  /*3de00*/  IMAD.MOV.U32 R20, RZ, RZ, R39 ;  /* 0x000000ffff147224 */ /* 0x000fe200078e0027 */
[----:B------:R-:W4:Y:S04]  /*3de10*/  LDL.LU.64 R36, [R1+0x6e0] ;  /* 0x0006e00001247983 */ /* 0x000f280000300a00 */
[----:B------:R-:W4:Y:S11]  /*3de20*/  LDL.LU.64 R38, [R1+0x6e8] ;  /* 0x0006e80001267983 */ /* 0x000f360000300a00 */
[----:B------:R0:W-:Y:S04]  /*3de30*/  STL.64 [R1+0x730], R32 ;  /* 0x0007302001007387 */ /* 0x0001e80000100a00 */
[----:B------:R1:W-:Y:S04]  /*3de40*/  STL.64 [R1+0x738], R34 ;  /* 0x0007382201007387 */ /* 0x0003e80000100a00 */
[----:B0-----:R-:W4:Y:S04]  /*3de50*/  LDL.LU.64 R32, [R1+0x6d0] ;  /* 0x0006d00001207983 */ /* 0x001f280000300a00 */
[----:B-1----:R-:W4:Y:S04]  /*3de60*/  LDL.LU.64 R34, [R1+0x6d8] ;  /* 0x0006d80001227983 */ /* 0x002f280000300a00 */
[----:B------:R-:W-:Y:S04]  /*3de70*/  STL [R1+0x33a0], R60 ;  /* 0x0033a03c01007387 */ /* 0x000fe80000100800 */
[----:B------:R-:W-:Y:S01]  /*3de80*/  STL [R1+0x339c], R61 ;  /* 0x00339c3d01007387 */ /* 0x000fe20000100800 */
[C---:B--2---:R-:W-:Y:S08]  /*3de90*/  HMMA.16816.F32 R4, R28.reuse, R58, R4 ;  /* 0x0000003a1c04723c */ /* 0x044ff00000001804 */
[C---:B---3--:R-:W-:Y:S11]  /*3dea0*/  HMMA.16816.F32 R52, R28.reuse, R56, R52 ;  /* 0x000000381c34723c */ /* 0x048ff60000001834 */
[----:B------:R0:W-:Y:S04]  /*3deb0*/  STL.64 [R1+0x720], R4 ;  /* 0x0007200401007387 */ /* 0x0001e80000100a00 */
[----:B------:R1:W-:Y:S04]  /*3dec0*/  STL.64 [R1+0x728], R6 ;  /* 0x0007280601007387 */ /* 0x0003e80000100a00 */
[----:B0-----:R-:W2:Y:S04]  /*3ded0*/  LDL.LU.64 R4, [R1+0x6c0] ;  /* 0x0006c00001047983 */ /* 0x001ea80000300a00 */
[----:B-1----:R-:W2:Y:S04]  /*3dee0*/  LDL.LU.64 R6, [R1+0x6c8] ;  /* 0x0006c80001067983 */ /* 0x002ea80000300a00 */
[----:B------:R-:W-:Y:S04]  /*3def0*/  STL [R1+0x33a4], R59 ;  /* 0x0033a43b01007387 */ /* 0x000fe80000100800 */
[----:B------:R-:W-:Y:S04]  /*3df00*/  STL.64 [R1+0x710], R52 ;  /* 0x0007103401007387 */ /* 0x000fe80000100a00 */
[----:B------:R0:W-:Y:S04]  /*3df10*/  STL.64 [R1+0x718], R54 ;  /* 0x0007183601007387 */ /* 0x0001e80000100a00 */
[----:B0-----:R-:W3:Y:S04]  /*3df20*/  LDL.LU.64 R54, [R1+0x3430] ;  /* 0x0034300001367983 */ /* 0x001ee80000300a00 */
[----:B------:R-:W2:Y:S01]  /*3df30*/  LDL.LU.64 R52, [R1+0x3428] ;  /* 0x0034280001347983 */ /* 0x000ea20000300a00 */
[C---:B---3--:R-:W-:Y:S08]  /*3df40*/  HMMA.16816.F32 R44, R28.reuse, R54, R44 ;  /* 0x000000361c2c723c */ /* 0x048ff0000000182c */
[C---:B--2---:R-:W-:Y:S11]  /*3df50*/  HMMA.16816.F32 R48, R28.reuse, R52, R48 ;  /* 0x000000341c30723c */ /* 0x044ff60000001830 */
        /* <DEDUP_REMOVED lines=9> */
[----:B------:R4:W-:Y:S02]  /*3dff0*/  STL.64 [R1+0x33a8], R52 ;  /* 0x0033a83401007387 */ /* 0x0009e40000100a00 */
[C---:B----4-:R-:W-:Y:S08]  /*3e000*/  HMMA.16816.F32 R52, R28.reuse, R50, R36 ;  /* 0x000000321c34723c */ /* 0x050ff00000001824 */
[C---:B--2---:R-:W-:Y:S01]  /*3e010*/  HMMA.16816.F32 R32, R28.reuse, R48, R32 ;  /* 0x000000301c20723c */ /* 0x044fe20000001820 */
[----:B------:R-:W2:Y:S04]  /*3e020*/  LDL.LU.64 R36, [R1+0x6a0] ;  /* 0x0006a00001247983 */ /* 0x000ea80000300a00 */
[----:B------:R-:W2:Y:S06]  /*3e030*/  LDL.LU.64 R38, [R1+0x6a8] ;  /* 0x0006a80001267983 */ /* 0x000eac0000300a00 */
[----:B------:R0:W-:Y:S04]  /*3e040*/  STL.64 [R1+0x6e0], R52 ;  /* 0x0006e03401007387 */ /* 0x0001e80000100a00 */
[----:B------:R1:W-:Y:S04]  /*3e050*/  STL.64 [R1+0x6e8], R54 ;  /* 0x0006e83601007387 */ /* 0x0003e80000100a00 */
[----:B0-----:R-:W4:Y:S04]  /*3e060*/  LDL.LU.64 R52, [R1+0x690] ;  /* 0x0006900001347983 */ /* 0x001f280000300a00 */
[----:B-1----:R-:W4:Y:S04]  /*3e070*/  LDL.LU.64 R54, [R1+0x698] ;  /* 0x0006980001367983 */ /* 0x002f280000300a00 */
[----:B------:R-:W-:Y:S04]  /*3e080*/  STL.64 [R1+0x3390], R50 ;  /* 0x0033903201007387 */ /* 0x000fe80000100a00 */
[----:B------:R0:W-:Y:S04]  /*3e090*/  STL.64 [R1+0x3388], R48 ;  /* 0x0033883001007387 */ /* 0x0001e80000100a00 */
[----:B------:R-:W-:Y:S04]  /*3e0a0*/  STL.64 [R1+0x6d0], R32 ;  /* 0x0006d02001007387 */ /* 0x000fe80000100a00 */
[----:B------:R1:W-:Y:S04]  /*3e0b0*/  STL.64 [R1+0x6d8], R34 ;  /* 0x0006d82201007387 */ /* 0x0003e80000100a00 */
[----:B0-----:R-:W3:Y:S04]  /*3e0c0*/  LDL.LU.64 R48, [R1+0x6b0] ;  /* 0x0006b00001307983 */ /* 0x001ee80000300a00 */
[----:B------:R-:W3:Y:S01]  /*3e0d0*/  LDL.LU.64 R50, [R1+0x6b8] ;  /* 0x0006b80001327983 */ /* 0x000ee20000300a00 */
[----:B-1----:R-:W-:Y:S03]  /*3e0e0*/  HMMA.16816.F32 R32, R28, R46, R4 ;  /* 0x0000002e1c20723c */ /* 0x002fe60000001804 */
[----:B------:R-:W4:Y:S04]  /*3e0f0*/  LDL.LU.64 R4, [R1+0x680] ;  /* 0x0006800001047983 */ /* 0x000f280000300a00 */
[----:B------:R-:W4:-:S12]  /*3e100*/  LDL.LU.64 R6, [R1+0x688] ;  /* 0x0006880001067983 */ /* 0x000f180000300a00 */
[----:B------:R0:W-:Y:S04]  /*3e110*/  STL.64 [R1+0x6c0], R32 ;  /* 0x0006c02001007387 */ /* 0x0001e80000100a00 */
[----:B------:R1:W-:Y:S04]  /*3e120*/  STL.64 [R1+0x6c8], R34 ;  /* 0x0006c82201007387 */ /* 0x0003e80000100a00 */
[----:B0-----:R-:W4:Y:S04]  /*3e130*/  LDL.LU.64 R32, [R1+0x670] ;  /* 0x0006700001207983 */ /* 0x001f280000300a00 */
[----:B-1----:R-:W4:Y:S01]  /*3e140*/  LDL.LU.64 R34, [R1+0x678] ;  /* 0x0006780001227983 */ /* 0x002f220000300a00 */
[C---:B--2---:R-:W-:Y:S08]  /*3e150*/  HMMA.16816.F32 R36, R28.reuse, R42, R36 ;  /* 0x0000002a1c24723c */ /* 0x044ff00000001824 */
[----:B---3--:R-:W-:-:S15]  /*3e160*/  HMMA.16816.F32 R48, R28, R44, R48 ;  /* 0x0000002c1c30723c */ /* 0x008fde0000001830 */
[----:B------:R-:W-:-:S04]  /*3e170*/  NOP ;  /* 0x0000000000007918 */ /* 0x000fc80000000000 */
        /* <DEDUP_REMOVED lines=10> */
[----:B0-----:R-:W2:Y:S04]  /*3e220*/  LDL.LU.64 R38, [R1+0x3400] ;  /* 0x0034000001267983 */ /* 0x001ea80000300a00 */
[----:B------:R-:W3:Y:S01]  /*3e230*/  LDL.LU.64 R36, [R1+0x33f8] ;  /* 0x0033f80001247983 */ /* 0x000ee20000300a00 */
[----:B----4-:R-:W-:-:S15]  /*3e240*/  HMMA.16816.F32 R52, R28, R40, R52 ;  /* 0x000000281c34723c */ /* 0x010fde0000001834 */
[----:B------:R-:W-:-:S04]  /*3e250*/  NOP ;  /* 0x0000000000007918 */ /* 0x000fc80000000000 */
[----:B------:R0:W-:Y:S04]  /*3e260*/  STL.64 [R1+0x690], R52 ;  /* 0x0006903401007387 */ /* 0x0001e80000100a00 */
[----:B------:R1:W-:Y:S04]  /*3e270*/  STL.64 [R1+0x698], R54 ;  /* 0x0006983601007387 */ /* 0x0003e80000100a00 */
        /* <DEDUP_REMOVED lines=19> */
[----:B------:R-:W2:Y:S02]  /*3e3b0*/  LDL.LU.64 R38, [R1+0x668] ;  /* 0x0006680001267983 */ /* 0x000ea40000300a00 */
[----:B--2---:R-:W-:-:S15]  /*3e3c0*/  HMMA.16816.F32 R36, R28, R34, R36 ;  /* 0x000000221c24723c */ /* 0x004fde0000001824 */
[----:B------:R-:W-:-:S04]  /*3e3d0*/  NOP ;  /* 0x0000000000007918 */ /* 0x000fc80000000000 */
[----:B------:R-:W-:Y:S04]  /*3e3e0*/  STL.64 [R1+0x660], R36 ;  /* 0x0006602401007387 */ /* 0x000fe80000100a00 */
[----:B------:R4:W-:Y:S02]  /*3e3f0*/  STL.64 [R1+0x668], R38 ;  /* 0x0006682601007387 */ /* 0x0009e40000100a00 */
[C---:B----4-:R-:W-:Y:S02]  /*3e400*/  HMMA.16816.F32 R36, R28.reuse, R32, R40 ;  /* 0x000000201c24723c */ /* 0x050fe40000001828 */
[----:B------:R-:W-:Y:S04]  /*3e410*/  STL.64 [R1+0x3310], R34 ;  /* 0x0033102201007387 */ /* 0x000fe80000100a00 */
[----:B------:R3:W-:Y:S02]  /*3e420*/  STL.64 [R1+0x3308], R32 ;  /* 0x0033082001007387 */ /* 0x0007e40000100a00 */
[C---:B---3--:R-:W-:Y:S11]  /*3e430*/  HMMA.16816.F32 R32, R28.reuse, R4, R48 ;  /* 0x000000041c20723c */ /* 0x048ff60000001830 */
[----:B------:R-:W-:Y:S04]  /*3e440*/  STL.64 [R1+0x650], R36 ;  /* 0x0006502401007387 */ /* 0x000fe80000100a00 */
[----:B------:R0:W-:Y:S04]  /*3e450*/  STL.64 [R1+0x658], R38 ;  /* 0x0006582601007387 */ /* 0x0001e80000100a00 */
[----:B------:R-:W2:Y:S01]  /*3e460*/  LDL.LU.64 R48, [R1+0x600] ;  /* 0x0006000001307983 */ /* 0x000ea20000300a00 */
[----:B0-----:R-:W-:-:S15]  /*3e470*/  HMMA.16816.F32 R36, R28, R2, R44 ;  /* 0x000000021c24723c */ /* 0x001fde000000182c */
[----:B------:R-:W-:-:S04]  /*3e480*/  NOP ;  /* 0x0000000000007918 */ /* 0x000fc80000000000 */
[----:B------:R0:W-:Y:S04]  /*3e490*/  STL.64 [R1+0x640], R36 ;  /* 0x0006402401007387 */ /* 0x0001e80000100a00 */
[----:B------:R1:W-:Y:S04]  /*3e4a0*/  STL.64 [R1+0x648], R38 ;  /* 0x0006482601007387 */ /* 0x0003e80000100a00 */
[----:B------:R-:W2:Y:S04]  /*3e4b0*/  LDL.LU.64 R50, [R1+0x608] ;  /* 0x0006080001327983 */ /* 0x000ea80000300a00 */
[----:B------:R-:W-:Y:S04]  /*3e4c0*/  STL.64 [R1+0x630], R32 ;  /* 0x0006302001007387 */ /* 0x000fe80000100a00 */
[----:B------:R3:W-:Y:S04]  /*3e4d0*/  STL.64 [R1+0x638], R34 ;  /* 0x0006382201007387 */ /* 0x0007e80000100a00 */
[----:B------:R-:W4:Y:S04]  /*3e4e0*/  LDL.LU.64 R44, [R1+0x5f0] ;  /* 0x0005f000012c7983 */ /* 0x000f280000300a00 */
[----:B------:R-:W4:Y:S04]  /*3e4f0*/  LDL.LU.64 R46, [R1+0x5f8] ;  /* 0x0005f800012e7983 */ /* 0x000f280000300a00 */
[----:B------:R-:W2:Y:S04]  /*3e500*/  LDL.LU.64 R40, [R1+0x5e0] ;  /* 0x0005e00001287983 */ /* 0x000ea80000300a00 */
[----:B------:R-:W2:Y:S04]  /*3e510*/  LDL.LU.64 R42, [R1+0x5e8] ;  /* 0x0005e800012a7983 */ /* 0x000ea80000300a00 */
        /* <DEDUP_REMOVED lines=8> */
[----:B------:R-:W2:Y:S04]  /*3e5a0*/  LDL.LU R54, [R1+0x2020] ;  /* 0x0020200001367983 */ /* 0x000ea80000300800 */
[----:B------:R-:W2:Y:S04]  /*3e5b0*/  LDL.LU R59, [R1+0x201c] ;  /* 0x00201c00013b7983 */ /* 0x000ea80000300800 */
[----:B------:R-:W2:Y:S04]  /*3e5c0*/  LDL.LU R55, [R1+0x2028] ;  /* 0x0020280001377983 */ /* 0x000ea80000300800 */
[----:B------:R-:W2:Y:S04]  /*3e5d0*/  LDL.LU R60, [R1+0x2024] ;  /* 0x00202400013c7983 */ /* 0x000ea80000300800 */
        /* <DEDUP_REMOVED lines=14> */
[C---:B0-----:R-:W-:Y:S02]  /*3e6c0*/  HMMA.16816.F32 R4, R28.reuse, R14, R40 ;  /* 0x0000000e1c04723c */ /* 0x041fe40000001828 */
[----:B------:R-:W-:Y:S04]  /*3e6d0*/  STL.64 [R1+0x3360], R14 ;  /* 0x0033600e01007387 */ /* 0x000fe80000100a00 */
[----:B------:R-:W-:Y:S04]  /*3e6e0*/  STL.64 [R1+0x5f0], R8 ;  /* 0x0005f00801007387 */ /* 0x000fe80000100a00 */
[----:B------:R-:W-:Y:S04]  /*3e6f0*/  STL.64 [R1+0x5f8], R10 ;  /* 0x0005f80a01007387 */ /* 0x000fe80000100a00 */
[----:B------:R0:W-:Y:S01]  /*3e700*/  STL.64 [R1+0x3358], R12 ;  /* 0x0033580c01007387 */ /* 0x0001e20000100a00 */
[C---:B---3--:R-:W-:Y:S04]  /*3e710*/  HMMA.16816.F32 R32, R28.reuse, R18, R32 ;  /* 0x000000121c20723c */ /* 0x048fe80000001820 */
[----:B------:R-:W-:Y:S04]  /*3e720*/  STL.64 [R1+0x5e0], R4 ;  /* 0x0005e00401007387 */ /* 0x000fe80000100a00 */
[----:B------:R1:W-:Y:S04]  /*3e730*/  STL.64 [R1+0x5e8], R6 ;  /* 0x0005e80601007387 */ /* 0x0003e80000100a00 */
[----:B0-----:R-:W2:Y:S04]  /*3e740*/  LDL.LU.64 R12, [R1+0x5b0] ;  /* 0x0005b000010c7983 */ /* 0x001ea80000300a00 */
[----:B------:R-:W2:Y:S01]  /*3e750*/  LDL.LU.64 R14, [R1+0x5b8] ;  /* 0x0005b800010e7983 */ /* 0x000ea20000300a00 */
[----:B-1----:R-:W-:Y:S01]  /*3e760*/  HMMA.16816.F32 R4, R28, R16, R36 ;  /* 0x000000101c04723c */ /* 0x002fe20000001824 */
[----:B------:R-:W-:-:S02]  /*3e770*/  IMAD.MOV.U32 R50, RZ, RZ, R23 ;  /* 0x000000ffff327224 */ /* 0x000fc400078e0017 */
[----:B------:R-:W-:Y:S02]  /*3e780*/  IMAD.MOV.U32 R51, RZ, RZ, R20 ;  /* 0x000000ffff337224 */ /* 0x000fe400078e0014 */
[----:B------:R-:W-:Y:S02]  /*3e790*/  IMAD.MOV.U32 R48, RZ, RZ, R21 ;  /* 0x000000ffff307224 */ /* 0x000fe400078e0015 */
[----:B------:R-:W-:Y:S02]  /*3e7a0*/  IMAD.MOV.U32 R46, RZ, RZ, R26 ;  /* 0x000000ffff2e7224 */ /* 0x000fe400078e001a */
[----:B------:R-:W-:Y:S02]  /*3e7b0*/  IMAD.MOV.U32 R49, RZ, RZ, R27 ;  /* 0x000000ffff317224 */ /* 0x000fe400078e001b */
[----:B------:R-:W-:-:S08]  /*3e7c0*/  IMAD.MOV.U32 R47, RZ, RZ, R0 ;  /* 0x000000ffff2f7224 */ /* 0x000fd000078e0000 */
[----:B------:R0:W-:Y:S04]  /*3e7d0*/  STL.64 [R1+0x5d0], R4 ;  /* 0x0005d00401007387 */ /* 0x0001e80000100a00 */
[----:B------:R1:W-:Y:S04]  /*3e7e0*/  STL.64 [R1+0x5d8], R6 ;  /* 0x0005d80601007387 */ /* 0x0003e80000100a00 */
[----:B------:R-:W3:Y:S04]  /*3e7f0*/  LDL.LU.64 R8, [R1+0x5a0] ;  /* 0x0005a00001087983 */ /* 0x000ee80000300a00 */
[----:B------:R-:W3:Y:S04]  /*3e800*/  LDL.LU.64 R10, [R1+0x5a8] ;  /* 0x0005a800010a7983 */ /* 0x000ee80000300a00 */
[----:B------:R-:W3:Y:S04]  /*3e810*/  LDL.LU R23, [R1+0x33d0] ;  /* 0x0033d00001177983 */ /* 0x000ee80000300800 */
[----:B------:R-:W2:Y:S04]  /*3e820*/  LDL.LU R20, [R1+0x33cc] ;  /* 0x0033cc0001147983 */ /* 0x000ea80000300800 */
[----:B0-----:R-:W4:Y:S04]  /*3e830*/  LDL.LU.64 R4, [R1+0x590] ;  /* 0x0005900001047983 */ /* 0x001f280000300a00 */
[----:B-1----:R-:W4:Y:S04]  /*3e840*/  LDL.LU.64 R6, [R1+0x598] ;  /* 0x0005980001067983 */ /* 0x002f280000300a00 */
[----:B------:R0:W-:Y:S04]  /*3e850*/  STL.64 [R1+0x5c0], R32 ;  /* 0x0005c02001007387 */ /* 0x0001e80000100a00 */
[----:B------:R1:W-:Y:S04]  /*3e860*/  STL.64 [R1+0x5c8], R34 ;  /* 0x0005c82201007387 */ /* 0x0003e80000100a00 */
[----:B------:R-:W2:Y:S04]  /*3e870*/  LDL.LU R21, [R1+0x33c8] ;  /* 0x0033c80001157983 */ /* 0x000ea80000300800 */
[----:B------:R-:W4:Y:S04]  /*3e880*/  LDL.LU R26, [R1+0x2030] ;  /* 0x00203000011a7983 */ /* 0x000f280000300800 */
[----:B------:R-:W4:Y:S04]  /*3e890*/  LDL.LU R61, [R1+0x202c] ;  /* 0x00202c00013d7983 */ /* 0x000f280000300800 */
[----:B------:R-:W4:Y:S04]  /*3e8a0*/  LDL.LU R27, [R1+0x2038] ;  /* 0x00203800011b7983 */ /* 0x000f280000300800 */
[----:B------:R-:W4:Y:S01]  /*3e8b0*/  LDL.LU R0, [R1+0x2034] ;  /* 0x0020340001007983 */ /* 0x000f220000300800 */
[----:B------:R-:W-:-:S03]  /*3e8c0*/  IMAD.MOV.U32 R44, RZ, RZ, R24 ;  /* 0x000000ffff2c7224 */ /* 0x000fc600078e0018 */
[----:B------:R-:W4:Y:S01]  /*3e8d0*/  LDL.LU R24, [R1+0x33c4] ;  /* 0x0033c40001187983 */ /* 0x000f220000300800 */
[----:B------:R-:W-:-:S03]  /*3e8e0*/  IMAD.MOV.U32 R45, RZ, RZ, R25 ;  /* 0x000000ffff2d7224 */ /* 0x000fc600078e0019 */
[----:B------:R-:W4:Y:S04]  /*3e8f0*/  LDL.LU R25, [R1+0x33c0] ;  /* 0x0033c00001197983 */ /* 0x000f280000300800 */
[----:B------:R-:W-:Y:S04]  /*3e900*/  STL.64 [R1+0x3300], R18 ;  /* 0x0033001201007387 */ /* 0x000fe80000100a00 */
[----:B------:R-:W-:Y:S01]  /*3e910*/  STL.64 [R1+0x32f8], R16 ;  /* 0x0032f81001007387 */ /* 0x000fe20000100a00 */
[----:B------:R-:W-:Y:S02]  /*3e920*/  IMAD R59, R59, 0x100, R54 ;  /* 0x000001003b3b7824 */ /* 0x000fe400078e0236 */
[----:B------:R-:W-:Y:S01]  /*3e930*/  IMAD R60, R60, 0x100, R55 ;  /* 0x000001003c3c7824 */ /* 0x000fe200078e0237 */
[C---:B---3--:R-:W-:Y:S08]  /*3e940*/  HMMA.16816.F32 R8, R28.reuse, R22, R8 ;  /* 0x000000161c08723c */ /* 0x048ff00000001808 */
[C---:B--2---:R-:W-:Y:S08]  /*3e950*/  HMMA.16816.F32 R12, R28.reuse, R20, R12 ;  /* 0x000000141c0c723c */ /* 0x044ff0000000180c */
[----:B----4-:R-:W-:Y:S01]  /*3e960*/  HMMA.16816.F32 R4, R28, R24, R4 ;  /* 0x000000181c04723c */ /* 0x010fe20000001804 */
[----:B------:R-:W-:Y:S10]  /*3e970*/  STL.64 [R1+0x32e0], R22 ;  /* 0x0032e01601007387 */ /* 0x000ff40000100a00 */
[----:B------:R-:W-:Y:S04]  /*3e980*/  STL.64 [R1+0x5b0], R12 ;  /* 0x0005b00c01007387 */ /* 0x000fe80000100a00 */
[----:B------:R-:W-:Y:S04]  /*3e990*/  STL.64 [R1+0x5b8], R14 ;  /* 0x0005b80e01007387 */ /* 0x000fe80000100a00 */
[----:B------:R2:W-:Y:S04]  /*3e9a0*/  STL.64 [R1+0x32d8], R20 ;  /* 0x0032d81401007387 */ /* 0x0005e80000100a00 */
[----:B------:R3:W-:Y:S04]  /*3e9b0*/  STL.64 [R1+0x5a0], R8 ;  /* 0x0005a00801007387 */ /* 0x0007e80000100a00 */
[----:B------:R4:W-:Y:S04]  /*3e9c0*/  STL.64 [R1+0x5a8], R10 ;  /* 0x0005a80a01007387 */ /* 0x0009e80000100a00 */
        /* <DEDUP_REMOVED lines=10> */
[----:B--2---:R-:W2:Y:S04]  /*3ea70*/  LDL.LU.64 R20, [R1+0x4a0] ;  /* 0x0004a00001147983 */ /* 0x004ea80000300a00 */
[----:B------:R-:W2:Y:S04]  /*3ea80*/  LDL.LU.64 R22, [R1+0x4a8] ;  /* 0x0004a80001167983 */ /* 0x000ea80000300a00 */
[----:B------:R-:W2:Y:S04]  /*3ea90*/  LDL.LU.64 R16, [R1+0x470] ;  /* 0x0004700001107983 */ /* 0x000ea80000300a00 */
[----:B------:R-:W2:Y:S04]  /*3eaa0*/  LDL.LU.64 R18, [R1+0x478] ;  /* 0x0004780001127983 */ /* 0x000ea80000300a00 */
[----:B------:R-:W2:Y:S04]  /*3eab0*/  LDL.LU.64 R12, [R1+0x450] ;  /* 0x00045000010c7983 */ /* 0x000ea80000300a00 */
[----:B------:R-:W2:Y:S04]  /*3eac0*/  LDL.LU.64 R14, [R1+0x458] ;  /* 0x00045800010e7983 */ /* 0x000ea80000300a00 */
[----:B---3--:R-:W3:Y:S04]  /*3ead0*/  LDL.LU.64 R8, [R1+0x430] ;  /* 0x0004300001087983 */ /* 0x008ee80000300a00 */
[----:B----4-:R-:W3:Y:S04]  /*3eae0*/  LDL.LU.64 R10, [R1+0x438] ;  /* 0x00043800010a7983 */ /* 0x010ee80000300a00 */
[----:B------:R-:W4:Y:S04]  /*3eaf0*/  LDL.LU.64 R4, [R1+0x410] ;  /* 0x0004100001047983 */ /* 0x000f280000300a00 */
[----:B------:R-:W4:Y:S01]  /*3eb00*/  LDL.LU.64 R6, [R1+0x418] ;  /* 0x0004180001067983 */ /* 0x000f220000300a00 */
[----:B------:R-:W-:-:S02]  /*3eb10*/  IMAD R61, R61, 0x100, R26 ;  /* 0x000001003d3d7824 */ /* 0x000fc400078e021a */
[----:B------:R-:W-:Y:S01]  /*3eb20*/  IMAD R0, R0, 0x100, R27 ;  /* 0x0000010000007824 */ /* 0x000fe200078e021b */
[----:B------:R-:W2:Y:S04]  /*3eb30*/  LDL.LU R26, [R1+0x33bc] ;  /* 0x0033bc00011a7983 */ /* 0x000ea80000300800 */
[----:B------:R-:W2:Y:S02]  /*3eb40*/  LDL.LU R27, [R1+0x33b8] ;  /* 0x0033b800011b7983 */ /* 0x000ea40000300800 */
[----:B--2---:R-:W-:Y:S02]  /*3eb50*/  HMMA.16816.F32 R28, R28, R26, R52 ;  /* 0x0000001a1c1c723c */ /* 0x004fe40000001834 */
[----:B------:R-:W4:Y:S04]  /*3eb60*/  LDL.LU.64 R54, [R1+0x33b0] ;  /* 0x0033b00001367983 */ /* 0x000f280000300a00 */
[----:B------:R-:W2:Y:S04]  /*3eb70*/  LDL.LU.64 R52, [R1+0x33a8] ;  /* 0x0033a80001347983 */ /* 0x000ea80000300a00 */
[----:B------:R-:W-:Y:S04]  /*3eb80*/  STL.64 [R1+0x32f0], R26 ;  /* 0x0032f01a01007387 */ /* 0x000fe80000100a00 */
[----:B------:R-:W-:Y:S05]  /*3eb90*/  STL.64 [R1+0x32e8], R24 ;  /* 0x0032e81801007387 */ /* 0x000fea0000100a00 */
[----:B------:R0:W-:Y:S04]  /*3eba0*/  STL.64 [R1+0x510], R28 ;  /* 0x0005101c01007387 */ /* 0x0001e80000100a00 */
[----:B------:R1:W-:Y:S01]  /*3ebb0*/  STL.64 [R1+0x518], R30 ;  /* 0x0005181e01007387 */ /* 0x0003e20000100a00 */
[----:B0-----:R-:W-:-:S02]  /*3ebc0*/  F2FP.F16.E4M3.UNPACK_B R28, R59 ;  /* 0x0000003bff1c723e */ /* 0x001fc400020006ff */
[----:B------:R-:W-:Y:S01]  /*3ebd0*/  F2FP.F16.E4M3.UNPACK_B R29, R60 ;  /* 0x0000003cff1d723e */ /* 0x000fe200020006ff */
[----:B------:R-:W2:Y:S04]  /*3ebe0*/  LDL.LU R59, [R1+0x33a4] ;  /* 0x0033a400013b7983 */ /* 0x000ea80000300800 */
[----:B------:R-:W2:Y:S01]  /*3ebf0*/  LDL.LU R60, [R1+0x33a0] ;  /* 0x0033a000013c7983 */ /* 0x000ea20000300800 */
[----:B-1----:R-:W-:-:S03]  /*3ec00*/  F2FP.F16.E4M3.UNPACK_B R30, R61 ;  /* 0x0000003dff1e723e */ /* 0x002fc600020006ff */
[----:B------:R-:W2:Y:S01]  /*3ec10*/  LDL.LU R61, [R1+0x339c] ;  /* 0x00339c00013d7983 */ /* 0x000ea20000300800 */
[----:B------:R-:W-:-:S03]  /*3ec20*/  F2FP.F16.E4M3.UNPACK_B R31, R0 ;  /* 0x00000000ff1f723e */ /* 0x000fc600020006ff */
[----:B------:R-:W2:Y:S04]  /*3ec30*/  LDL.LU R0, [R1+0x3398] ;  /* 0x0033980001007983 */ /* 0x000ea80000300800 */
[C---:B------:R-:W-:Y:S08]  /*3ec40*/  HMMA.16816.F32 R40, R28.reuse, R44, R40 ;  /* 0x0000002c1c28723c */ /* 0x040ff00000001828 */
[C---:B------:R-:W-:Y:S08]  /*3ec50*/  HMMA.16816.F32 R36, R28.reuse, R46, R36 ;  /* 0x0000002e1c24723c */ /* 0x040ff00000001824 */
[C---:B------:R-:W-:Y:S08]  /*3ec60*/  HMMA.16816.F32 R24, R28.reuse, R48, R32 ;  /* 0x000000301c18723c */ /* 0x040ff00000001820 */
[C---:B------:R-:W-:Y:S08]  /*3ec70*/  HMMA.16816.F32 R20, R28.reuse, R50, R20 ;  /* 0x000000321c14723c */ /* 0x040ff00000001814 */
[C---:B---3--:R-:W-:Y:S01]  /*3ec80*/  HMMA.16816.F32 R8, R28.reuse, R56, R8 ;  /* 0x000000381c08723c */ /* 0x048fe20000001808 */
[----:B------:R-:W-:Y:S04]  /*3ec90*/  STL.64 [R1+0x500], R40 ;  /* 0x0005002801007387 */ /* 0x000fe80000100a00 */
[----:B------:R-:W-:Y:S04]  /*3eca0*/  STL.64 [R1+0x508], R42 ;  /* 0x0005082a01007387 */ /* 0x000fe80000100a00 */
[----:B------:R-:W-:Y:S04]  /*3ecb0*/  STL.64 [R1+0x4e0], R36 ;  /* 0x0004e02401007387 */ /* 0x000fe80000100a00 */
[----:B------:R-:W-:Y:S04]  /*3ecc0*/  STL.64 [R1+0x4e8], R38 ;  /* 0x0004e82601007387 */ /* 0x000fe80000100a00 */
[----:B------:R-:W-:Y:S04]  /*3ecd0*/  STL.64 [R1+0x4c0], R24 ;  /* 0x0004c01801007387 */ /* 0x000fe80000100a00 */
[----:B------:R-:W-:Y:S04]  /*3ece0*/  STL.64 [R1+0x4c8], R26 ;  /* 0x0004c81a01007387 */ /* 0x000fe80000100a00 */
[----:B------:R-:W-:Y:S04]  /*3ecf0*/  STL.64 [R1+0x4a0], R20 ;  /* 0x0004a01401007387 */ /* 0x000fe80000100a00 */
[----:B------:R-:W-:Y:S01]  /*3ed00*/  STL.64 [R1+0x4a8], R22 ;  /* 0x0004a81601007387 */ /* 0x000fe20000100a00 */
[C---:B----4-:R-:W-:Y:S08]  /*3ed10*/  HMMA.16816.F32 R4, R28.reuse, R54, R4 ;  /* 0x000000361c04723c */ /* 0x050ff00000001804 */
[C---:B--2---:R-:W-:Y:S08]  /*3ed20*/  HMMA.16816.F32 R12, R28.reuse, R58, R12 ;  /* 0x0000003a1c0c723c */ /* 0x044ff0000000180c */
[----:B------:R-:W-:-:S15]  /*3ed30*/  HMMA.16816.F32 R16, R28, R60, R16 ;  /* 0x0000003c1c10723c */ /* 0x000fde0000001810 */
[----:B------:R-:W-:-:S04]  /*3ed40*/  NOP ;  /* 0x0000000000007918 */ /* 0x000fc80000000000 */
[----:B------:R-:W-:Y:S04]  /*3ed50*/  STL.64 [R1+0x470], R16 ;  /* 0x0004701001007387 */ /* 0x000fe80000100a00 */
[----:B------:R-:W-:Y:S04]  /*3ed60*/  STL.64 [R1+0x478], R18 ;  /* 0x0004781201007387 */ /* 0x000fe80000100a00 */
[----:B------:R-:W-:Y:S04]  /*3ed70*/  STL.64 [R1+0x450], R12 ;  /* 0x0004500c01007387 */ /* 0x000fe80000100a00 */
[----:B------:R-:W-:Y:S04]  /*3ed80*/  STL.64 [R1+0x458], R14 ;  /* 0x0004580e01007387 */ /* 0x000fe80000100a00 */
[----:B------:R-:W2:Y:S04]  /*3ed90*/  LDL.LU.64 R48, [R1+0x3f0] ;  /* 0x0003f00001307983 */ /* 0x000ea80000300a00 */
[----:B------:R-:W-:Y:S04]  /*3eda0*/  STL.64 [R1+0x430], R8 ;  /* 0x0004300801007387 */ /* 0x000fe80000100a00 */
[----:B------:R-:W-:Y:S04]  /*3edb0*/  STL.64 [R1+0x438], R10 ;  /* 0x0004380a01007387 */ /* 0x000fe80000100a00 */
[----:B------:R-:W2:Y:S04]  /*3edc0*/  LDL.LU.64 R50, [R1+0x3f8] ;  /* 0x0003f80001327983 */ /* 0x000ea80000300a00 */
[----:B------:R-:W-:Y:S04]  /*3edd0*/  STL.64 [R1+0x410], R4 ;  /* 0x0004100401007387 */ /* 0x000fe80000100a00 */
[----:B------:R-:W-:Y:S04]  /*3ede0*/  STL.64 [R1+0x418], R6 ;  /* 0x0004180601007387 */ /* 0x000fe80000100a00 */
[----:B------:R-:W3:Y:S04]  /*3edf0*/  LDL.LU.64 R44, [R1+0x3b0] ;  /* 0x0003b000012c7983 */ /* 0x000ee80000300a00 */
[----:B------:R-:W4:Y:S04]  /*3ee00*/  LDL.LU.64 R46, [R1+0x3b8] ;  /* 0x0003b800012e7983 */ /* 0x000f280000300a00 */
[----:B----4-:R-:W-:Y:S04]  /*3ee10*/  STL.64 [R1+0x3380], R46 ;  /* 0x0033802e01007387 */ /* 0x010fe80000100a00 */
[----:B---3--:R0:W-:Y:S04]  /*3ee20*/  STL.64 [R1+0x3378], R44 ;  /* 0x0033782c01007387 */ /* 0x0081e80000100a00 */
[----:B0-----:R-:W3:Y:S04]  /*3ee30*/  LDL.LU.64 R44, [R1+0x3d0] ;  /* 0x0003d000012c7983 */ /* 0x001ee80000300a00 */
[----:B------:R-:W3:Y:S04]  /*3ee40*/  LDL.LU.64 R46, [R1+0x3d8] ;  /* 0x0003d800012e7983 */ /* 0x000ee80000300a00 */
[----:B------:R-:W4:Y:S04]  /*3ee50*/  LDL.LU.64 R12, [R1+0x390] ;  /* 0x00039000010c7983 */ /* 0x000f280000300a00 */
[----:B------:R-:W4:Y:S04]  /*3ee60*/  LDL.LU.64 R14, [R1+0x398] ;  /* 0x00039800010e7983 */ /* 0x000f280000300a00 */
[----:B------:R-:W3:Y:S04]  /*3ee70*/  LDL.LU.64 R40, [R1+0x370] ;  /* 0x0003700001287983 */ /* 0x000ee80000300a00 */
        /* <DEDUP_REMOVED lines=16> */
[----:B------:R-:W3:Y:S01]  /*3ef80*/  LDL.LU.64 R18, [R1+0x1f8] ;  /* 0x0001f80001127983 */ /* 0x000ee20000300a00 */
[----:B--2---:R-:W-:Y:S03]  /*3ef90*/  HMMA.16816.F32 R52, R28, R52, R48 ;  /* 0x000000341c34723c */ /* 0x004fe60000001830 */
[----:B------:R-:W3:Y:S04]  /*3efa0*/  LDL.LU.64 R50, [R1+0x3390] ;  /* 0x0033900001327983 */ /* 0x000ee80000300a00 */
[----:B------:R-:W2:-:S12]  /*3efb0*/  LDL.LU.64 R48, [R1+0x3388] ;  /* 0x0033880001307983 */ /* 0x000e980000300a00 */
[----:B------:R0:W-:Y:S04]  /*3efc0*/  STL.64 [R1+0x3f0], R52 ;  /* 0x0003f03401007387 */ /* 0x0001e80000100a00 */
[----:B------:R1:W-:Y:S04]  /*3efd0*/  STL.64 [R1+0x3f8], R54 ;  /* 0x0003f83601007387 */ /* 0x0003e80000100a00 */
[----:B0-----:R-:W2:Y:S04]  /*3efe0*/  LDL.LU.64 R52, [R1+0x270] ;  /* 0x0002700001347983 */ /* 0x001ea80000300a00 */
[----:B-1----:R-:W2:Y:S01]  /*3eff0*/  LDL.LU.64 R54, [R1+0x278] ;  /* 0x0002780001367983 */ /* 0x002ea20000300a00 */
[----:B---3--:R-:W-:-:S15]  /*3f000*/  HMMA.16816.F32 R44, R28, R50, R44 ;  /* 0x000000321c2c723c */ /* 0x008fde000000182c */
[----:B------:R-:W-:-:S04]  /*3f010*/  NOP ;  /* 0x0000000000007918 */ /* 0x000fc80000000000 */
[----:B------:R-:W-:Y:S04]  /*3f020*/  STL.64 [R1+0x3d0], R44 ;  /* 0x0003d02c01007387 */ /* 0x000fe80000100a00 */
[----:B------:R0:W-:Y:S04]  /*3f030*/  STL.64 [R1+0x3d8], R46 ;  /* 0x0003d82e01007387 */ /* 0x0001e80000100a00 */
[----:B0-----:R-:W2:Y:S04]  /*3f040*/  LDL.LU.64 R46, [R1+0x3380] ;  /* 0x00338000012e7983 */ /* 0x001ea80000300a00 */
[----:B------:R-:W2:Y:S02]  /*3f050*/  LDL.LU.64 R44, [R1+0x3378] ;  /* 0x00337800012c7983 */ /* 0x000ea40000300a00 */
[----:B--2---:R-:W-:Y:S02]  /*3f060*/  HMMA.16816.F32 R48, R28, R48, R44 ;  /* 0x000000301c30723c */ /* 0x004fe4000000182c */
[----:B------:R-:W4:Y:S04]  /*3f070*/  LDL.LU.64 R46, [R1+0x3370] ;  /* 0x00337000012e7983 */ /* 0x000f280000300a00 */
[----:B------:R-:W2:-:S13]  /*3f080*/  LDL.LU.64 R44, [R1+0x3368] ;  /* 0x00336800012c7983 */ /* 0x000e9a0000300a00 */
[----:B------:R0:W-:Y:S04]  /*3f090*/  STL.64 [R1+0x3b0], R48 ;  /* 0x0003b03001007387 */ /* 0x0001e80000100a00 */
[----:B------:R1:W-:Y:S04]  /*3f0a0*/  STL.64 [R1+0x3b8], R50 ;  /* 0x0003b83201007387 */ /* 0x0003e80000100a00 */
[----:B0-----:R-:W3:Y:S04]  /*3f0b0*/  LDL.LU.64 R48, [R1+0x290] ;  /* 0x0002900001307983 */ /* 0x001ee80000300a00 */
[----:B-1----:R-:W3:Y:S01]  /*3f0c0*/  LDL.LU.64 R50, [R1+0x298] ;  /* 0x0002980001327983 */ /* 0x002ee20000300a00 */
[C---:B----4-:R-:W-:Y:S08]  /*3f0d0*/  HMMA.16816.F32 R12, R28.reuse, R46, R12 ;  /* 0x0000002e1c0c723c */ /* 0x050ff0000000180c */
[C---:B--2---:R-:W-:Y:S11]  /*3f0e0*/  HMMA.16816.F32 R44, R28.reuse, R44, R40 ;  /* 0x0000002c1c2c723c */ /* 0x044ff60000001828 */
[----:B------:R-:W-:Y:S04]  /*3f0f0*/  STL.64 [R1+0x390], R12 ;  /* 0x0003900c01007387 */ /* 0x000fe80000100a00 */
[----:B------:R0:W-:Y:S04]  /*3f100*/  STL.64 [R1+0x398], R14 ;  /* 0x0003980e01007387 */ /* 0x0001e80000100a00 */
[----:B0-----:R-:W2:Y:S04]  /*3f110*/  LDL.LU.64 R14, [R1+0x3360] ;  /* 0x00336000010e7983 */ /* 0x001ea80000300a00 */
[----:B------:R-:W4:Y:S04]  /*3f120*/  LDL.LU.64 R12, [R1+0x3358] ;  /* 0x00335800010c7983 */ /* 0x000f280000300a00 */
[----:B------:R-:W2:Y:S04]  /*3f130*/  LDL.LU.64 R42, [R1+0x3350] ;  /* 0x00335000012a7983 */ /* 0x000ea80000300a00 */
[----:B------:R-:W3:Y:S04]  /*3f140*/  LDL.LU.64 R40, [R1+0x3348] ;  /* 0x0033480001287983 */ /* 0x000ee80000300a00 */
[----:B------:R0:W-:Y:S04]  /*3f150*/  STL.64 [R1+0x370], R44 ;  /* 0x0003702c01007387 */ /* 0x0001e80000100a00 */
[----:B------:R1:W-:Y:S04]  /*3f160*/  STL.64 [R1+0x378], R46 ;  /* 0x0003782e01007387 */ /* 0x0003e80000100a00 */
[----:B0-----:R-:W4:Y:S04]  /*3f170*/  LDL.LU.64 R44, [R1+0x2b0] ;  /* 0x0002b000012c7983 */ /* 0x001f280000300a00 */
[----:B-1----:R-:W4:Y:S01]  /*3f180*/  LDL.LU.64 R46, [R1+0x2b8] ;  /* 0x0002b800012e7983 */ /* 0x002f220000300a00 */
[C---:B--2---:R-:W-:Y:S08]  /*3f190*/  HMMA.16816.F32 R8, R28.reuse, R42, R8 ;  /* 0x0000002a1c08723c */ /* 0x044ff00000001808 */
[C---:B---3--:R-:W-:Y:S11]  /*3f1a0*/  HMMA.16816.F32 R40, R28.reuse, R40, R36 ;  /* 0x000000281c28723c */ /* 0x048ff60000001824 */
[----:B------:R-:W-:Y:S04]  /*3f1b0*/  STL.64 [R1+0x350], R8 ;  /* 0x0003500801007387 */ /* 0x000fe80000100a00 */
[----:B------:R0:W-:Y:S04]  /*3f1c0*/  STL.64 [R1+0x358], R10 ;  /* 0x0003580a01007387 */ /* 0x0001e80000100a00 */
[----:B0-----:R-:W2:Y:S04]  /*3f1d0*/  LDL.LU.64 R10, [R1+0x3340] ;  /* 0x00334000010a7983 */ /* 0x001ea80000300a00 */
[----:B------:R-:W3:Y:S04]  /*3f1e0*/  LDL.LU.64 R8, [R1+0x3338] ;  /* 0x0033380001087983 */ /* 0x000ee80000300a00 */
        /* <DEDUP_REMOVED lines=12> */
[----:B------:R-:W4:Y:S04]  /*3f2b0*/  LDL.LU.64 R34, [R1+0x3310] ;  /* 0x0033100001227983 */ /* 0x000f280000300a00 */
[----:B------:R-:W2:Y:S04]  /*3f2c0*/  LDL.LU.64 R32, [R1+0x3308] ;  /* 0x0033080001207983 */ /* 0x000ea80000300a00 */
[----:B------:R-:W-:Y:S04]  /*3f2d0*/  STL.64 [R1+0x2f0], R36 ;  /* 0x0002f02401007387 */ /* 0x000fe80000100a00 */
[----:B------:R4:W-:Y:S01]  /*3f2e0*/  STL.64 [R1+0x2f8], R38 ;  /* 0x0002f82601007387 */ /* 0x0009e20000100a00 */
[C---:B------:R-:W-:Y:S08]  /*3f2f0*/  HMMA.16816.F32 R24, R28.reuse, R8, R24 ;  /* 0x000000081c18723c */ /* 0x040ff00000001818 */
[C---:B------:R-:W-:Y:S08]  /*3f300*/  HMMA.16816.F32 R8, R28.reuse, R10, R20 ;  /* 0x0000000a1c08723c */ /* 0x040ff00000001814 */
[C---:B----4-:R-:W-:Y:S08]  /*3f310*/  HMMA.16816.F32 R36, R28.reuse, R34, R40 ;  /* 0x000000221c24723c */ /* 0x050ff00000001828 */
[C---:B--2---:R-:W-:Y:S08]  /*3f320*/  HMMA.16816.F32 R40, R28.reuse, R32, R44 ;  /* 0x000000201c28723c */ /* 0x044ff0000000182c */
[C---:B---3--:R-:W-:Y:S08]  /*3f330*/  HMMA.16816.F32 R32, R28.reuse, R4, R52 ;  /* 0x000000041c20723c */ /* 0x048ff00000001834 */
[C---:B------:R-:W-:Y:S01]  /*3f340*/  HMMA.16816.F32 R4, R28.reuse, R6, R56 ;  /* 0x000000061c04723c */ /* 0x040fe20000001838 */
[----:B------:R-:W-:Y:S04]  /*3f350*/  STL.64 [R1+0x2d0], R36 ;  /* 0x0002d02401007387 */ /* 0x000fe80000100a00 */
[----:B------:R0:W-:Y:S03]  /*3f360*/  STL.64 [R1+0x2d8], R38 ;  /* 0x0002d82601007387 */ /* 0x0001e60000100a00 */
[----:B0-----:R-:W-:Y:S01]  /*3f370*/  HMMA.16816.F32 R36, R28, R2, R48 ;  /* 0x000000021c24723c */ /* 0x001fe20000001830 */
[----:B------:R-:W-:Y:S04]  /*3f380*/  STL.64 [R1+0x2b0], R40 ;  /* 0x0002b02801007387 */ /* 0x000fe80000100a00 */
[----:B------:R-:W-:-:S14]  /*3f390*/  STL.64 [R1+0x2b8], R42 ;  /* 0x0002b82a01007387 */ /* 0x000fdc0000100a00 */
[----:B------:R-:W-:Y:S04]  /*3f3a0*/  STL.64 [R1+0x290], R36 ;  /* 0x0002902401007387 */ /* 0x000fe80000100a00 */
[----:B------:R-:W-:Y:S04]  /*3f3b0*/  STL.64 [R1+0x298], R38 ;  /* 0x0002982601007387 */ /* 0x000fe80000100a00 */
[----:B------:R-:W-:Y:S04]  /*3f3c0*/  STL.64 [R1+0x270], R32 ;  /* 0x0002702001007387 */ /* 0x000fe80000100a00 */
[----:B------:R-:W-:Y:S04]  /*3f3d0*/  STL.64 [R1+0x278], R34 ;  /* 0x0002782201007387 */ /* 0x000fe80000100a00 */
[----:B------:R-:W-:Y:S04]  /*3f3e0*/  STL.64 [R1+0x250], R4 ;  /* 0x0002500401007387 */ /* 0x000fe80000100a00 */
[----:B------:R0:W-:Y:S04]  /*3f3f0*/  STL.64 [R1+0x258], R6 ;  /* 0x0002580601007387 */ /* 0x0001e80000100a00 */
[----:B------:R1:W-:Y:S04]  /*3f400*/  STL.64 [R1+0x230], R24 ;  /* 0x0002301801007387 */ /* 0x0003e80000100a00 */
[----:B------:R2:W-:Y:S01]  /*3f410*/  STL.64 [R1+0x238], R26 ;  /* 0x0002381a01007387 */ /* 0x0005e20000100a00 */
[C---:B0-----:R-:W-:Y:S03]  /*3f420*/  HMMA.16816.F32 R4, R28.reuse, R12, R16 ;  /* 0x0000000c1c04723c */ /* 0x041fe60000001810 */
[----:B------:R-:W3:Y:S04]  /*3f430*/  LDL.LU.64 R16, [R1+0x1d0] ;  /* 0x0001d00001107983 */ /* 0x000ee80000300a00 */
[----:B------:R-:W-:Y:S04]  /*3f440*/  STL.64 [R1+0x210], R8 ;  /* 0x0002100801007387 */ /* 0x000fe80000100a00 */
[----:B------:R-:W-:Y:S04]  /*3f450*/  STL.64 [R1+0x218], R10 ;  /* 0x0002180a01007387 */ /* 0x000fe80000100a00 */
[----:B------:R-:W3:Y:S04]  /*3f460*/  LDL.LU.64 R18, [R1+0x1d8] ;  /* 0x0001d80001127983 */ /* 0x000ee80000300a00 */
[----:B------:R0:W-:Y:S04]  /*3f470*/  STL.64 [R1+0x1f0], R4 ;  /* 0x0001f00401007387 */ /* 0x0001e80000100a00 */
[----:B------:R4:W-:Y:S04]  /*3f480*/  STL.64 [R1+0x1f8], R6 ;  /* 0x0001f80601007387 */ /* 0x0009e80000100a00 */
        /* <DEDUP_REMOVED lines=16> */
[----:B-1----:R-:W3:Y:S04]  /*3f590*/  LDL.LU.64 R24, [R1+0x1b0] ;  /* 0x0001b00001187983 */ /* 0x002ee80000300a00 */
[----:B--2---:R-:W2:Y:S04]  /*3f5a0*/  LDL.LU.64 R26, [R1+0x1b8] ;  /* 0x0001b800011a7983 */ /* 0x004ea80000300a00 */
[----:B------:R-:W2:Y:S04]  /*3f5b0*/  LDL.LU.64 R20, [R1+0x170] ;  /* 0x0001700001147983 */ /* 0x000ea80000300a00 */
[----:B------:R-:W2:Y:S04]  /*3f5c0*/  LDL.LU.64 R22, [R1+0x178] ;  /* 0x0001780001167983 */ /* 0x000ea80000300a00 */
[----:B0-----:R-:W2:Y:S04]  /*3f5d0*/  LDL.LU.64 R4, [R1+0xf0] ;  /* 0x0000f00001047983 */ /* 0x001ea80000300a00 */
[----:B----4-:R-:W4:Y:S04]  /*3f5e0*/  LDL.LU.64 R6, [R1+0xf8] ;  /* 0x0000f80001067983 */ /* 0x010f280000300a00 */
[----:B------:R-:W2:Y:S04]  /*3f5f0*/  LDL.LU.64 R8, [R1+0xc0] ;  /* 0x0000c00001087983 */ /* 0x000ea80000300a00 */
[----:B------:R-:W2:Y:S04]  /*3f600*/  LDL.LU.64 R10, [R1+0xc8] ;  /* 0x0000c800010a7983 */ /* 0x000ea80000300a00 */
        /* <DEDUP_REMOVED lines=10> */
[----:B---3--:R-:W-:Y:S03]  /*3f6b0*/  HMMA.16816.F32 R12, R28, R14, R16 ;  /* 0x0000000e1c0c723c */ /* 0x008fe60000001810 */
[----:B------:R-:W3:Y:S04]  /*3f6c0*/  LDL.LU.64 R18, [R1+0x3300] ;  /* 0x0033000001127983 */ /* 0x000ee80000300a00 */
[----:B------:R-:W2:-:S12]  /*3f6d0*/  LDL.LU.64 R16, [R1+0x32f8] ;  /* 0x0032f80001107983 */ /* 0x000e980000300a00 */
[----:B------:R0:W-:Y:S04]  /*3f6e0*/  STL.64 [R1+0x1d0], R12 ;  /* 0x0001d00c01007387 */ /* 0x0001e80000100a00 */
[----:B------:R1:W-:Y:S04]  /*3f6f0*/  STL.64 [R1+0x1d8], R14 ;  /* 0x0001d80e01007387 */ /* 0x0003e80000100a00 */
[----:B0-----:R-:W4:Y:S04]  /*3f700*/  LDL.LU.64 R12, [R1+0x110] ;  /* 0x00011000010c7983 */ /* 0x001f280000300a00 */
[----:B-1----:R-:W4:Y:S01]  /*3f710*/  LDL.LU.64 R14, [R1+0x118] ;  /* 0x00011800010e7983 */ /* 0x002f220000300a00 */
[C---:B--2---:R-:W-:Y:S08]  /*3f720*/  HMMA.16816.F32 R24, R28.reuse, R16, R24 ;  /* 0x000000101c18723c */ /* 0x044ff00000001818 */
[----:B---3--:R-:W-:Y:S11]  /*3f730*/  HMMA.16816.F32 R16, R28, R18, R20 ;  /* 0x000000121c10723c */ /* 0x008ff60000001814 */
[----:B------:R-:W-:Y:S04]  /*3f740*/  STL.64 [R1+0x1b0], R24 ;  /* 0x0001b01801007387 */ /* 0x000fe80000100a00 */
[----:B------:R0:W-:Y:S04]  /*3f750*/  STL.64 [R1+0x1b8], R26 ;  /* 0x0001b81a01007387 */ /* 0x0001e80000100a00 */
[----:B0-----:R-:W2:Y:S04]  /*3f760*/  LDL.LU.64 R26, [R1+0x32f0] ;  /* 0x0032f000011a7983 */ /* 0x001ea80000300a00 */
[----:B------:R-:W3:Y:S04]  /*3f770*/  LDL.LU.64 R24, [R1+0x32e8] ;  /* 0x0032e80001187983 */ /* 0x000ee80000300a00 */
[----:B------:R-:W4:Y:S04]  /*3f780*/  LDL.LU.64 R22, [R1+0x32e0] ;  /* 0x0032e00001167983 */ /* 0x000f280000300a00 */
[----:B------:R-:W2:Y:S04]  /*3f790*/  LDL.LU.64 R20, [R1+0x32d8] ;  /* 0x0032d80001147983 */ /* 0x000ea80000300a00 */
[----:B------:R0:W-:Y:S04]  /*3f7a0*/  STL.64 [R1+0x170], R16 ;  /* 0x0001701001007387 */ /* 0x0001e80000100a00 */
[----:B------:R1:W-:Y:S04]  /*3f7b0*/  STL.64 [R1+0x178], R18 ;  /* 0x0001781201007387 */ /* 0x0003e80000100a00 */
[----:B0-----:R-:W2:Y:S04]  /*3f7c0*/  LDL.LU.64 R16, [R1+0x140] ;  /* 0x0001400001107983 */ /* 0x001ea80000300a00 */
[----:B-1----:R-:W2:Y:S04]  /*3f7d0*/  LDL.LU.64 R18, [R1+0x148] ;  /* 0x0001480001127983 */ /* 0x002ea80000300a00 */
[----:B------:R-:W2:Y:S01]  /*3f7e0*/  LDL.LU R61, [R1+0x3c] ;  /* 0x00003c00013d7983 */ /* 0x000ea20000300800 */
[----:B------:R-:W-:-:S02]  /*3f7f0*/  IMAD.MOV.U32 R59, RZ, RZ, R0 ;  /* 0x000000ffff3b7224 */ /* 0x000fc400078e0000 */
[----:B------:R-:W-:Y:S02]  /*3f800*/  IMAD R2, R35, 0x100, R34 ;  /* 0x0000010023027824 */ /* 0x000fe400078e0222 */
[----:B------:R-:W-:Y:S01]  /*3f810*/  IMAD R3, R37, 0x100, R36 ;  /* 0x0000010025037824 */ /* 0x000fe200078e0224 */
[C---:B----4-:R-:W-:Y:S08]  /*3f820*/  HMMA.16816.F32 R12, R28.reuse, R22, R12 ;  /* 0x000000161c0c723c */ /* 0x050ff0000000180c */
[C---:B---3--:R-:W-:Y:S08]  /*3f830*/  HMMA.16816.F32 R4, R28.reuse, R24, R4 ;  /* 0x000000181c04723c */ /* 0x048ff00000001804 */
[C---:B--2---:R-:W-:Y:S08]  /*3f840*/  HMMA.16816.F32 R8, R28.reuse, R26, R8 ;  /* 0x0000001a1c08723c */ /* 0x044ff00000001808 */
[----:B------:R-:W-:Y:S01]  /*3f850*/  HMMA.16816.F32 R16, R28, R20, R16 ;  /* 0x000000141c10723c */ /* 0x000fe20000001810 */
[----:B------:R-:W-:-:S02]  /*3f860*/  F2FP.F16.E4M3.UNPACK_B R28, R2 ;  /* 0x00000002ff1c723e */ /* 0x000fc400020006ff */
[----:B------:R-:W-:-:S15]  /*3f870*/  F2FP.F16.E4M3.UNPACK_B R29, R3 ;  /* 0x00000003ff1d723e */ /* 0x000fde00020006ff */
[----:B------:R-:W-:Y:S01]  /*3f880*/  NOP ;  /* 0x0000000000007918 */ /* 0x000fe20000000000 */
[----:B------:R-:W-:Y:S01]  /*3f890*/  IMAD.MOV.U32 R0, RZ, RZ, R19 ;  /* 0x000000ffff007224 */ /* 0x000fe200078e0013 */
[----:B------:R-:W-:Y:S04]  /*3f8a0*/  STL.64 [R1+0x140], R16 ;  /* 0x0001401001007387 */ /* 0x000fe80000100a00 */
[----:B------:R-:W-:Y:S04]  /*3f8b0*/  STL [R1+0x148], R18 ;  /* 0x0001481201007387 */ /* 0x000fe80000100800 */
[----:B------:R0:W-:Y:S04]  /*3f8c0*/  STL [R1+0x2b74], R0 ;  /* 0x002b740001007387 */ /* 0x0001e80000100800 */
[----:B------:R-:W-:Y:S04]  /*3f8d0*/  STL.64 [R1+0x110], R12 ;  /* 0x0001100c01007387 */ /* 0x000fe80000100a00 */
[----:B------:R-:W-:Y:S04]  /*3f8e0*/  STL.64 [R1+0x118], R14 ;  /* 0x0001180e01007387 */ /* 0x000fe80000100a00 */
[----:B------:R1:W-:Y:S04]  /*3f8f0*/  STL.64 [R1+0xf0], R4 ;  /* 0x0000f00401007387 */ /* 0x0003e80000100a00 */
[----:B------:R-:W-:Y:S04]  /*3f900*/  STL.64 [R1+0xf8], R6 ;  /* 0x0000f80601007387 */ /* 0x000fe80000100a00 */
[----:B------:R2:W-:Y:S04]  /*3f910*/  STL.64 [R1+0xc0], R8 ;  /* 0x0000c00801007387 */ /* 0x0005e80000100a00 */
[----:B------:R-:W-:Y:S01]  /*3f920*/  STL [R1+0xcc], R11 ;  /* 0x0000cc0b01007387 */ /* 0x000fe20000100800 */
[----:B0-----:R-:W-:-:S02]  /*3f930*/  IMAD.MOV.U32 R0, RZ, RZ, R10 ;  /* 0x000000ffff007224 */ /* 0x001fc400078e000a */
[----:B-1----:R-:W-:Y:S02]  /*3f940*/  IMAD R4, R39, 0x100, R38 ;  /* 0x0000010027047824 */ /* 0x002fe400078e0226 */
[----:B------:R-:W-:Y:S01]  /*3f950*/  IMAD R5, R41, 0x100, R40 ;  /* 0x0000010029057824 */ /* 0x000fe200078e0228 */
[----:B--2---:R-:W-:Y:S02]  /*3f960*/  F2FP.F16.E4M3.UNPACK_B R8, R42.H1 ;  /* 0x0000002aff08723e */ /* 0x004fe400030006ff */
[----:B------:R-:W-:Y:S02]  /*3f970*/  F2FP.F16.E4M3.UNPACK_B R9, R43.H1 ;  /* 0x0000002bff09723e */ /* 0x000fe400030006ff */
[----:B------:R-:W-:Y:S02]  /*3f980*/  F2FP.F16.E4M3.UNPACK_B R30, R4 ;  /* 0x00000004ff1e723e */ /* 0x000fe400020006ff */
[----:B------:R-:W-:Y:S01]  /*3f990*/  F2FP.F16.E4M3.UNPACK_B R31, R5 ;  /* 0x00000005ff1f723e */ /* 0x000fe200020006ff */
[----:B------:R-:W-:Y:S04]  /*3f9a0*/  STL [R1+0x2c38], R0 ;  /* 0x002c380001007387 */ /* 0x000fe80000100800 */
[----:B------:R0:W-:Y:S02]  /*3f9b0*/  STL.64 [R1+0x18], R8 ;  /* 0x0000180801007387 */ /* 0x0001e40000100a00 */
[----:B0-----:R-:W-:Y:S01]  /*3f9c0*/  HMMA.16816.F32 R8, R28, R8, R44 ;  /* 0x000000081c08723c */ /* 0x001fe2000000182c */
[----:B------:R-:W-:-:S02]  /*3f9d0*/  F2FP.F16.E4M3.UNPACK_B R6, R52.H1 ;  /* 0x00000034ff06723e */ /* 0x000fc400030006ff */
[----:B------:R-:W-:Y:S02]  /*3f9e0*/  F2FP.F16.E4M3.UNPACK_B R7, R53.H1 ;  /* 0x00000035ff07723e */ /* 0x000fe400030006ff */
[----:B------:R-:W-:-:S14]  /*3f9f0*/  F2FP.F16.E4M3.UNPACK_B R4, R54.H1 ;  /* 0x00000036ff04723e */ /* 0x000fdc00030006ff */
[----:B------:R-:W-:Y:S04]  /*3fa00*/  STL.64 [R1+0x130], R8 ;  /* 0x0001300801007387 */ /* 0x000fe80000100a00 */
[----:B------:R0:W-:Y:S02]  /*3fa10*/  STL.64 [R1+0x138], R10 ;  /* 0x0001380a01007387 */ /* 0x0001e40000100a00 */
[----:B0-----:R-:W-:Y:S01]  /*3fa20*/  HMMA.16816.F32 R8, R28, R6, R48 ;  /* 0x000000061c08723c */ /* 0x001fe20000001830 */
[----:B------:R-:W-:Y:S01]  /*3fa30*/  F2FP.F16.E4M3.UNPACK_B R5, R55.H1 ;  /* 0x00000037ff05723e */ /* 0x000fe200030006ff */
[----:B------:R-:W-:-:S15]  /*3fa40*/  STL.64 [R1+0x10], R6 ;  /* 0x0000100601007387 */ /* 0x000fde0000100a00 */
[----:B------:R-:W-:Y:S02]  /*3fa50*/  NOP ;  /* 0x0000000000007918 */ /* 0x000fe40000000000 */
[----:B------:R-:W-:Y:S04]  /*3fa60*/  STL.64 [R1+0x160], R8 ;  /* 0x0001600801007387 */ /* 0x000fe80000100a00 */
[----:B------:R0:W-:Y:S02]  /*3fa70*/  STL.64 [R1+0x168], R10 ;  /* 0x0001680a01007387 */ /* 0x0001e40000100a00 */
[----:B0-----:R-:W-:Y:S01]  /*3fa80*/  HMMA.16816.F32 R8, R28, R4, R56 ;  /* 0x000000041c08723c */ /* 0x001fe20000001838 */
[----:B------:R-:W-:Y:S01]  /*3fa90*/  F2FP.F16.E4M3.UNPACK_B R2, R60.H1 ;  /* 0x0000003cff02723e */ /* 0x000fe200030006ff */
[----:B------:R-:W-:Y:S01]  /*3faa0*/  IMAD.MOV.U32 R25, RZ, RZ, R4 ;  /* 0x000000ffff197224 */ /* 0x000fe200078e0004 */
[----:B------:R-:W-:Y:S01]  /*3fab0*/  STL.64 [R1+0x8], R4 ;  /* 0x0000080401007387 */ /* 0x000fe20000100a00 */
[----:B------:R-:W-:-:S15]  /*3fac0*/  F2FP.F16.E4M3.UNPACK_B R3, R61.H1 ;  /* 0x0000003dff03723e */ /* 0x000fde00030006ff */
[----:B------:R0:W-:Y:S04]  /*3fad0*/  STL.64 [R1+0x190], R8 ;  /* 0x0001900801007387 */ /* 0x0001e80000100a00 */
[----:B------:R1:W-:Y:S04]  /*3fae0*/  STL.64 [R1+0x198], R10 ;  /* 0x0001980a01007387 */ /* 0x0003e80000100a00 */
[----:B------:R-:W-:Y:S04]  /*3faf0*/  STL [R1], R2 ;  /* 0x0000000201007387 */ /* 0x000fe80000100800 */
[----:B------:R2:W-:Y:S04]  /*3fb00*/  STL [R1+0x32c0], R25 ;  /* 0x0032c01901007387 */ /* 0x0005e80000100800 */
[----:B------:R-:W3:Y:S04]  /*3fb10*/  LDL.LU R36, [R1+0x2a0] ;  /* 0x0002a00001247983 */ /* 0x000ee80000300800 */
[----:B------:R-:W3:Y:S04]  /*3fb20*/  LDL.LU R37, [R1+0x2a4] ;  /* 0x0002a40001257983 */ /* 0x000ee80000300800 */
[----:B------:R-:W3:Y:S04]  /*3fb30*/  LDL.LU R38, [R1+0x2a8] ;  /* 0x0002a80001267983 */ /* 0x000ee80000300800 */
[----:B------:R-:W-:Y:S04]  /*3fb40*/  STL [R1+0x4], R3 ;  /* 0x0000040301007387 */ /* 0x000fe80000100800 */
[----:B------:R-:W3:Y:S04]  /*3fb50*/  LDL.LU R39, [R1+0x2ac] ;  /* 0x0002ac0001277983 */ /* 0x000ee80000300800 */
[----:B0-----:R-:W4:Y:S04]  /*3fb60*/  LDL.LU R8, [R1+0x260] ;  /* 0x0002600001087983 */ /* 0x001f280000300800 */
[----:B------:R-:W4:Y:S04]  /*3fb70*/  LDL.LU R9, [R1+0x264] ;  /* 0x0002640001097983 */ /* 0x000f280000300800 */
[----:B-1----:R-:W4:Y:S04]  /*3fb80*/  LDL.LU R10, [R1+0x268] ;  /* 0x00026800010a7983 */ /* 0x002f280000300800 */
[----:B------:R-:W4:Y:S04]  /*3fb90*/  LDL.LU R11, [R1+0x26c] ;  /* 0x00026c00010b7983 */ /* 0x000f280000300800 */
        /* <DEDUP_REMOVED lines=9> */
[----:B--2---:R-:W3:Y:S04]  /*3fc30*/  LDL.LU R25, [R1+0x1c4] ;  /* 0x0001c40001197983 */ /* 0x004ee80000300800 */
[----:B------:R-:W3:Y:S04]  /*3fc40*/  LDL.LU R26, [R1+0x1c8] ;  /* 0x0001c800011a7983 */ /* 0x000ee80000300800 */
[----:B------:R-:W3:Y:S04]  /*3fc50*/  LDL.LU R27, [R1+0x1cc] ;  /* 0x0001cc00011b7983 */ /* 0x000ee80000300800 */
[----:B------:R-:W2:Y:S04]  /*3fc60*/  LDL.LU R60, [R1+0x40] ;  /* 0x00004000013c7983 */ /* 0x000ea80000300800 */
[----:B------:R-:W3:Y:S04]  /*3fc70*/  LDL.LU R61, [R1+0x44] ;  /* 0x00004400013d7983 */ /* 0x000ee80000300800 */
[----:B------:R-:W4:Y:S01]  /*3fc80*/  LDL.LU R58, [R1+0x48] ;  /* 0x00004800013a7983 */ /* 0x000f220000300800 */
[----:B------:R-:W-:-:S03]  /*3fc90*/  IMAD.MOV.U32 R0, RZ, RZ, R5 ;  /* 0x000000ffff007224 */ /* 0x000fc600078e0005 */
        /* <DEDUP_REMOVED lines=30> */
[----:B--2---:R-:W-:-:S02]  /*3fe80*/  F2FP.F16.E4M3.UNPACK_B R60, R60.H1 ;  /* 0x0000003cff3c723e */ /* 0x004fc400030006ff */
[----:B---3--:R-:W-:Y:S01]  /*3fe90*/  F2FP.F16.E4M3.UNPACK_B R61, R61.H1 ;  /* 0x0000003dff3d723e */ /* 0x008fe200030006ff */
[C---:B------:R-:W-:Y:S08]  /*3fea0*/  HMMA.16816.F32 R24, R28.reuse, R2, R24 ;  /* 0x000000021c18723c */ /* 0x040ff00000001818 */
[----:B----4-:R-:W-:Y:S01]  /*3feb0*/  HMMA.16816.F32 R4, R28, R60, R4 ;  /* 0x0000003c1c04723c */ /* 0x010fe20000001804 */
[----:B------:R-:W-:-:S02]  /*3fec0*/  F2FP.F16.E4M3.UNPACK_B R58, R58.H1 ;  /* 0x0000003aff3a723e */ /* 0x000fc400030006ff */
[----:B------:R-:W-:-:S08]  /*3fed0*/  F2FP.F16.E4M3.UNPACK_B R59, R59.H1 ;  /* 0x0000003bff3b723e */ /* 0x000fd000030006ff */
[----:B------:R-:W-:Y:S04]  /*3fee0*/  STL.64 [R1+0x1c0], R24 ;  /* 0x0001c01801007387 */ /* 0x000fe80000100a00 */
[----:B------:R-:W-:Y:S04]  /*3fef0*/  STL.64 [R1+0x1c8], R26 ;  /* 0x0001c81a01007387 */ /* 0x000fe80000100a00 */
[----:B------:R-:W-:Y:S04]  /*3ff00*/  STL.64 [R1+0x1e0], R4 ;  /* 0x0001e00401007387 */ /* 0x000fe80000100a00 */
        /* <DEDUP_REMOVED lines=9> */
[----:B------:R-:W-:Y:S04]  /*3ffa0*/  STL.64 [R1+0x32a8], R58 ;  /* 0x0032a83a01007387 */ /* 0x000fe80000100a00 */
[----:B------:R-:W-:-:S13]  /*3ffb0*/  STL.64 [R1+0x32a0], R56 ;  /* 0x0032a03801007387 */ /* 0x000fda0000100a00 */
[----:B------:R-:W-:Y:S04]  /*3ffc0*/  STL.64 [R1+0x220], R4 ;  /* 0x0002200401007387 */ /* 0x000fe80000100a00 */
[----:B------:R0:W-:Y:S02]  /*3ffd0*/  STL.64 [R1+0x228], R6 ;  /* 0x0002280601007387 */ /* 0x0001e40000100a00 */
[----:B0-----:R-:W-:Y:S01]  /*3ffe0*/  HMMA.16816.F32 R4, R28, R54, R12 ;  /* 0x000000361c04723c */ /* 0x001fe2000000180c */
[----:B------:R-:W-:Y:S02]  /*3fff0*/  F2FP.F16.E4M3.UNPACK_B R52, R52.H1 ;  /* 0x00000034ff34723e */ /* 0x000fe400030006ff */
        /* <DEDUP_REMOVED lines=21> */
[----:B------:R0:W-:Y:S04]  /*40150*/  STL.64 [R1+0x2a8], R6 ;  /* 0x0002a80601007387 */ /* 0x0001e80000100a00 */
[----:B------:R-:W2:Y:S01]  /*40160*/  LDL.LU R12, [R1+0x3e0] ;  /* 0x0003e000010c7983 */ /* 0x000ea20000300800 */
[----:B0-----:R-:W-:-:S15]  /*40170*/  HMMA.16816.F32 R4, R28, R46, R40 ;  /* 0x0000002e1c04723c */ /* 0x001fde0000001828 */
[----:B------:R-:W-:-:S04]  /*40180*/  NOP ;  /* 0x0000000000007918 */ /* 0x000fc80000000000 */
[----:B------:R-:W-:Y:S04]  /*40190*/  STL.64 [R1+0x2c0], R4 ;  /* 0x0002c00401007387 */ /* 0x000fe80000100a00 */
[----:B------:R-:W-:Y:S04]  /*401a0*/  STL.64 [R1+0x2c8], R6 ;  /* 0x0002c80601007387 */ /* 0x000fe80000100a00 */
[----:B------:R-:W2:Y:S04]  /*401b0*/  LDL.LU R13, [R1+0x3e4] ;  /* 0x0003e400010d7983 */ /* 0x000ea80000300800 */
[----:B------:R-:W3:Y:S04]  /*401c0*/  LDL.LU R14, [R1+0x3e8] ;  /* 0x0003e800010e7983 */ /* 0x000ee80000300800 */
[----:B------:R-:W3:Y:S01]  /*401d0*/  LDL.LU R15, [R1+0x3ec] ;  /* 0x0003ec00010f7983 */ /* 0x000ee20000300800 */
[----:B------:R-:W-:-:S03]  /*401e0*/  F2FP.F16.E4M3.UNPACK_B R44, R45.H1 ;  /* 0x0000002dff2c723e */ /* 0x000fc600030006ff */
[----:B---3--:R-:W-:Y:S04]  /*401f0*/  STL.64 [R1+0x32d0], R14 ;  /* 0x0032d00e01007387 */ /* 0x008fe80000100a00 */
[----:B--2---:R0:W-:Y:S04]  /*40200*/  STL.64 [R1+0x32c8], R12 ;  /* 0x0032c80c01007387 */ /* 0x0041e80000100a00 */
[----:B------:R-:W2:Y:S04]  /*40210*/  LDL.LU R8, [R1+0x3c0] ;  /* 0x0003c00001087983 */ /* 0x000ea80000300800 */
[----:B------:R-:W2:Y:S04]  /*40220*/  LDL.LU R9, [R1+0x3c4] ;  /* 0x0003c40001097983 */ /* 0x000ea80000300800 */
[----:B------:R-:W2:Y:S04]  /*40230*/  LDL.LU R10, [R1+0x3c8] ;  /* 0x0003c800010a7983 */ /* 0x000ea80000300800 */
[----:B------:R-:W2:Y:S04]  /*40240*/  LDL.LU R11, [R1+0x3cc] ;  /* 0x0003cc00010b7983 */ /* 0x000ea80000300800 */
[----:B------:R-:W3:Y:S04]  /*40250*/  LDL.LU R24, [R1+0x380] ;  /* 0x0003800001187983 */ /* 0x000ee80000300800 */
[----:B------:R-:W3:Y:S04]  /*40260*/  LDL.LU R25, [R1+0x384] ;  /* 0x0003840001197983 */ /* 0x000ee80000300800 */
[----:B------:R-:W3:Y:S04]  /*40270*/  LDL.LU R26, [R1+0x388] ;  /* 0x00038800011a7983 */ /* 0x000ee80000300800 */
[----:B------:R-:W3:Y:S04]  /*40280*/  LDL.LU R27, [R1+0x38c] ;  /* 0x00038c00011b7983 */ /* 0x000ee80000300800 */
[----:B------:R-:W4:Y:S04]  /*40290*/  LDL.LU R52, [R1+0x340] ;  /* 0x0003400001347983 */ /* 0x000f280000300800 */
[----:B------:R-:W4:Y:S04]  /*402a0*/  LDL.LU R53, [R1+0x344] ;  /* 0x0003440001357983 */ /* 0x000f280000300800 */
[----:B------:R-:W4:Y:S04]  /*402b0*/  LDL.LU R54, [R1+0x348] ;  /* 0x0003480001367983 */ /* 0x000f280000300800 */
[----:B------:R-:W4:Y:S04]  /*402c0*/  LDL.LU R55, [R1+0x34c] ;  /* 0x00034c0001377983 */ /* 0x000f280000300800 */
[----:B------:R-:W2:Y:S04]  /*402d0*/  LDL.LU R45, [R1+0x94] ;  /* 0x00009400012d7983 */ /* 0x000ea80000300800 */
[----:B------:R-:W3:Y:S04]  /*402e0*/  LDL.LU R42, [R1+0x98] ;  /* 0x00009800012a7983 */ /* 0x000ee80000300800 */
[----:B0-----:R-:W3:Y:S04]  /*402f0*/  LDL.LU R12, [R1+0x2e0] ;  /* 0x0002e000010c7983 */ /* 0x001ee80000300800 */
[----:B------:R-:W3:Y:S04]  /*40300*/  LDL.LU R13, [R1+0x2e4] ;  /* 0x0002e400010d7983 */ /* 0x000ee80000300800 */
[----:B------:R-:W3:Y:S04]  /*40310*/  LDL.LU R14, [R1+0x2e8] ;  /* 0x0002e800010e7983 */ /* 0x000ee80000300800 */
        /* <DEDUP_REMOVED lines=29> */
[----:B--2---:R-:W-:-:S07]  /*404f0*/  F2FP.F16.E4M3.UNPACK_B R45, R45.H1 ;  /* 0x0000002dff2d723e */ /* 0x004fce00030006ff */
[----:B---3--:R-:W-:-:S15]  /*40500*/  HMMA.16816.F32 R12, R28, R44, R12 ;  /* 0x0000002c1c0c723c */ /* 0x008fde000000180c */
[----:B------:R-:W-:-:S04]  /*40510*/  NOP ;  /* 0x0000000000007918 */ /* 0x000fc80000000000 */
[----:B------:R-:W-:Y:S04]  /*40520*/  STL.64 [R1+0x2e0], R12 ;  /* 0x0002e00c01007387 */ /* 0x000fe80000100a00 */
[----:B------:R0:W-:Y:S04]  /*40530*/  STL.64 [R1+0x2e8], R14 ;  /* 0x0002e80e01007387 */ /* 0x0001e80000100a00 */
[----:B0-----:R-:W2:Y:S04]  /*40540*/  LDL.LU.64 R14, [R1+0x32d0] ;  /* 0x0032d000010e7983 */ /* 0x001ea80000300a00 */
[----:B------:R-:W2:Y:S04]  /*40550*/  LDL.LU.64 R12, [R1+0x32c8] ;  /* 0x0032c800010c7983 */ /* 0x000ea80000300a00 */
[----:B------:R-:W-:Y:S04]  /*40560*/  STL.64 [R1+0x3248], R46 ;  /* 0x0032482e01007387 */ /* 0x000fe80000100a00 */
[----:B------:R0:W-:Y:S04]  /*40570*/  STL.64 [R1+0x3240], R44 ;  /* 0x0032402c01007387 */ /* 0x0001e80000100a00 */
[----:B0-----:R-:W3:Y:S04]  /*40580*/  LDL.LU R44, [R1+0x300] ;  /* 0x00030000012c7983 */ /* 0x001ee80000300800 */
[----:B------:R-:W3:Y:S04]  /*40590*/  LDL.LU R45, [R1+0x304] ;  /* 0x00030400012d7983 */ /* 0x000ee80000300800 */
[----:B------:R-:W3:Y:S04]  /*405a0*/  LDL.LU R46, [R1+0x308] ;  /* 0x00030800012e7983 */ /* 0x000ee80000300800 */
[----:B------:R-:W3:Y:S01]  /*405b0*/  LDL.LU R47, [R1+0x30c] ;  /* 0x00030c00012f7983 */ /* 0x000ee20000300800 */
[----:B------:R-:W-:-:S02]  /*405c0*/  F2FP.F16.E4M3.UNPACK_B R42, R42.H1 ;  /* 0x0000002aff2a723e */ /* 0x000fc400030006ff */
[----:B----4-:R-:W-:Y:S02]  /*405d0*/  F2FP.F16.E4M3.UNPACK_B R43, R43.H1 ;  /* 0x0000002bff2b723e */ /* 0x010fe400030006ff */
[----:B------:R-:W-:Y:S02]  /*405e0*/  F2FP.F16.E4M3.UNPACK_B R40, R40.H1 ;  /* 0x00000028ff28723e */ /* 0x000fe400030006ff */
[----:B------:R-:W-:Y:S02]  /*405f0*/  F2FP.F16.E4M3.UNPACK_B R41, R41.H1 ;  /* 0x00000029ff29723e */ /* 0x000fe400030006ff */
[----:B------:R-:W-:Y:S02]  /*40600*/  F2FP.F16.E4M3.UNPACK_B R38, R38.H1 ;  /* 0x00000026ff26723e */ /* 0x000fe400030006ff */
[----:B------:R-:W-:Y:S02]  /*40610*/  F2FP.F16.E4M3.UNPACK_B R39, R39.H1 ;  /* 0x00000027ff27723e */ /* 0x000fe400030006ff */
[----:B------:R-:W-:-:S02]  /*40620*/  F2FP.F16.E4M3.UNPACK_B R36, R36.H1 ;  /* 0x00000024ff24723e */ /* 0x000fc400030006ff */
[----:B------:R-:W-:Y:S02]  /*40630*/  F2FP.F16.E4M3.UNPACK_B R37, R37.H1 ;  /* 0x00000025ff25723e */ /* 0x000fe400030006ff */
[----:B------:R-:W-:Y:S02]  /*40640*/  F2FP.F16.E4M3.UNPACK_B R34, R34.H1 ;  /* 0x00000022ff22723e */ /* 0x000fe400030006ff */
[----:B------:R-:W-:Y:S02]  /*40650*/  F2FP.F16.E4M3.UNPACK_B R35, R35.H1 ;  /* 0x00000023ff23723e */ /* 0x000fe400030006ff */
[----:B------:R-:W-:Y:S02]  /*40660*/  F2FP.F16.E4M3.UNPACK_B R2, R23.H1 ;  /* 0x00000017ff02723e */ /* 0x000fe400030006ff */
[----:B------:R-:W-:-:S03]  /*40670*/  F2FP.F16.E4M3.UNPACK_B R3, R20.H1 ;  /* 0x00000014ff03723e */ /* 0x000fc600030006ff */
[C---:B------:R-:W-:Y:S08]  /*40680*/  HMMA.16816.F32 R24, R28.reuse, R34, R24 ;  /* 0x000000221c18723c */ /* 0x040ff00000001818 */
[----:B------:R-:W-:Y:S01]  /*40690*/  HMMA.16816.F32 R16, R28, R2, R16 ;  /* 0x000000021c10723c */ /* 0x000fe20000001810 */
[----:B------:R-:W-:Y:S02]  /*406a0*/  F2FP.F16.E4M3.UNPACK_B R4, R21.H1 ;  /* 0x00000015ff04723e */ /* 0x000fe400030006ff */
[----:B------:R-:W-:-:S02]  /*406b0*/  F2FP.F16.E4M3.UNPACK_B R5, R6.H1 ;  /* 0x00000006ff05723e */ /* 0x000fc400030006ff */
[----:B------:R-:W-:Y:S02]  /*406c0*/  F2FP.F16.E4M3.UNPACK_B R6, R7.H1 ;  /* 0x00000007ff06723e */ /* 0x000fe400030006ff */
[----:B------:R-:W-:Y:S01]  /*406d0*/  F2FP.F16.E4M3.UNPACK_B R7, R32.H1 ;  /* 0x00000020ff07723e */ /* 0x000fe200030006ff */
[----:B---3--:R-:W-:-:S15]  /*406e0*/  HMMA.16816.F32 R44, R28, R42, R44 ;  /* 0x0000002a1c2c723c */ /* 0x008fde000000182c */
        /* <DEDUP_REMOVED lines=8> */
[----:B------:R-:W-:Y:S04]  /*40770*/  STL.64 [R1+0x328], R46 ;  /* 0x0003282e01007387 */ /* 0x000fe80000100a00 */
[----:B------:R-:W-:Y:S04]  /*40780*/  STL.64 [R1+0x340], R40 ;  /* 0x0003402801007387 */ /* 0x000fe80000100a00 */
[----:B------:R0:W-:Y:S02]  /*40790*/  STL.64 [R1+0x348], R42 ;  /* 0x0003482a01007387 */ /* 0x0001e40000100a00 */
[C---:B0-----:R-:W-:Y:S02]  /*407a0*/  HMMA.16816.F32 R40, R28.reuse, R36, R56 ;  /* 0x000000241c28723c */ /* 0x041fe40000001838 */
[----:B------:R-:W-:Y:S04]  /*407b0*/  STL.64 [R1+0x3238], R38 ;  /* 0x0032382601007387 */ /* 0x000fe80000100a00 */
[----:B------:R-:W-:Y:S02]  /*407c0*/  STL.64 [R1+0x3230], R36 ;  /* 0x0032302401007387 */ /* 0x000fe40000100a00 */
[C---:B--2---:R-:W-:Y:S11]  /*407d0*/  HMMA.16816.F32 R12, R28.reuse, R6, R12 ;  /* 0x000000061c0c723c */ /* 0x044ff6000000180c */
[----:B------:R-:W-:Y:S04]  /*407e0*/  STL.64 [R1+0x360], R40 ;  /* 0x0003602801007387 */ /* 0x000fe80000100a00 */
[----:B------:R-:W-:Y:S04]  /*407f0*/  STL.64 [R1+0x368], R42 ;  /* 0x0003682a01007387 */ /* 0x000fe80000100a00 */
[----:B------:R-:W-:Y:S04]  /*40800*/  STL.64 [R1+0x380], R24 ;  /* 0x0003801801007387 */ /* 0x000fe80000100a00 */
[----:B------:R-:W-:Y:S04]  /*40810*/  STL.64 [R1+0x388], R26 ;  /* 0x0003881a01007387 */ /* 0x000fe80000100a00 */
[----:B------:R-:W-:Y:S04]  /*40820*/  STL.64 [R1+0x3a0], R16 ;  /* 0x0003a01001007387 */ /* 0x000fe80000100a00 */
[----:B------:R0:W-:Y:S02]  /*40830*/  STL.64 [R1+0x3a8], R18 ;  /* 0x0003a81201007387 */ /* 0x0001e40000100a00 */
[----:B0-----:R-:W-:-:S15]  /*40840*/  HMMA.16816.F32 R16, R28, R4, R8 ;  /* 0x000000041c10723c */ /* 0x001fde0000001808 */
[----:B------:R-:W-:-:S04]  /*40850*/  NOP ;  /* 0x0000000000007918 */ /* 0x000fc80000000000 */
[----:B------:R-:W-:Y:S04]  /*40860*/  STL.64 [R1+0x3c0], R16 ;  /* 0x0003c01001007387 */ /* 0x000fe80000100a00 */
[----:B------:R-:W-:Y:S04]  /*40870*/  STL.64 [R1+0x3c8], R18 ;  /* 0x0003c81201007387 */ /* 0x000fe80000100a00 */
[----:B------:R-:W2:Y:S04]  /*40880*/  LDL.LU R52, [R1+0x4b0] ;  /* 0x0004b00001347983 */ /* 0x000ea80000300800 */
[----:B------:R0:W-:Y:S04]  /*40890*/  STL.64 [R1+0x3e0], R12 ;  /* 0x0003e00c01007387 */ /* 0x0001e80000100a00 */
[----:B------:R1:W-:Y:S04]  /*408a0*/  STL.64 [R1+0x3e8], R14 ;  /* 0x0003e80e01007387 */ /* 0x0003e80000100a00 */
        /* <DEDUP_REMOVED lines=12> */
[----:B------:R-:W2:Y:S04]  /*40970*/  LDL.LU R25, [R1+0x404] ;  /* 0x0004040001197983 */ /* 0x000ea80000300800 */
[----:B------:R-:W2:Y:S04]  /*40980*/  LDL.LU R26, [R1+0x408] ;  /* 0x00040800011a7983 */ /* 0x000ea80000300800 */
[----:B------:R-:W2:Y:S04]  /*40990*/  LDL.LU R27, [R1+0x40c] ;  /* 0x00040c00011b7983 */ /* 0x000ea80000300800 */
[----:B------:R-:W2:Y:S04]  /*409a0*/  LDL.LU R9, [R1+0xec] ;  /* 0x0000ec0001097983 */ /* 0x000ea80000300800 */
[----:B------:R-:W3:Y:S04]  /*409b0*/  LDL.LU R10, [R1+0x100] ;  /* 0x00010000010a7983 */ /* 0x000ee80000300800 */
[----:B------:R-:W4:Y:S04]  /*409c0*/  LDL.LU R11, [R1+0x104] ;  /* 0x00010400010b7983 */ /* 0x000f280000300800 */
[----:B0-----:R-:W4:Y:S04]  /*409d0*/  LDL.LU R12, [R1+0x108] ;  /* 0x00010800010c7983 */ /* 0x001f280000300800 */
[----:B------:R-:W4:Y:S04]  /*409e0*/  LDL.LU R13, [R1+0x10c] ;  /* 0x00010c00010d7983 */ /* 0x000f280000300800 */
[----:B-1----:R-:W4:Y:S04]  /*409f0*/  LDL.LU R14, [R1+0x120] ;  /* 0x00012000010e7983 */ /* 0x002f280000300800 */
        /* <DEDUP_REMOVED lines=16> */
[----:B------:R-:W-:-:S03]  /*40b00*/  F2FP.F16.E4M3.UNPACK_B R8, R33.H1 ;  /* 0x00000021ff08723e */ /* 0x000fc600030006ff */
        /* <DEDUP_REMOVED lines=8> */
[----:B0-----:R-:W4:Y:S04]  /*40b90*/  LDL.LU R4, [R1+0x420] ;  /* 0x0004200001047983 */ /* 0x001f280000300800 */
[----:B------:R-:W4:Y:S04]  /*40ba0*/  LDL.LU R5, [R1+0x424] ;  /* 0x0004240001057983 */ /* 0x000f280000300800 */
[----:B------:R-:W4:Y:S04]  /*40bb0*/  LDL.LU R6, [R1+0x428] ;  /* 0x0004280001067983 */ /* 0x000f280000300800 */
[----:B------:R-:W4:Y:S01]  /*40bc0*/  LDL.LU R7, [R1+0x42c] ;  /* 0x00042c0001077983 */ /* 0x000f220000300800 */
[----:B--2---:R-:W-:-:S02]  /*40bd0*/  F2FP.F16.E4M3.UNPACK_B R9, R9.H1 ;  /* 0x00000009ff09723e */ /* 0x004fc400030006ff */
[----:B---3--:R-:W-:Y:S02]  /*40be0*/  F2FP.F16.E4M3.UNPACK_B R10, R10.H1 ;  /* 0x0000000aff0a723e */ /* 0x008fe400030006ff */
[----:B----4-:R-:W-:-:S03]  /*40bf0*/  F2FP.F16.E4M3.UNPACK_B R11, R11.H1 ;  /* 0x0000000bff0b723e */ /* 0x010fc600030006ff */
[----:B------:R-:W-:Y:S01]  /*40c00*/  HMMA.16816.F32 R24, R28, R8, R24 ;  /* 0x000000081c18723c */ /* 0x000fe20000001818 */
[----:B------:R-:W-:Y:S02]  /*40c10*/  F2FP.F16.E4M3.UNPACK_B R12, R12.H1 ;  /* 0x0000000cff0c723e */ /* 0x000fe400030006ff */
[----:B------:R-:W-:-:S15]  /*40c20*/  F2FP.F16.E4M3.UNPACK_B R13, R13.H1 ;  /* 0x0000000dff0d723e */ /* 0x000fde00030006ff */
[----:B------:R-:W-:Y:S01]  /*40c30*/  NOP ;  /* 0x0000000000007918 */ /* 0x000fe20000000000 */
[----:B------:R0:W-:Y:S04]  /*40c40*/  STL.64 [R1+0x400], R24 ;  /* 0x0004001801007387 */ /* 0x0001e80000100a00 */
[----:B------:R-:W-:Y:S04]  /*40c50*/  STL.64 [R1+0x408], R26 ;  /* 0x0004081a01007387 */ /* 0x000fe80000100a00 */
[----:B0-----:R-:W2:Y:S01]  /*40c60*/  LDL.LU R25, [R1+0x32c0] ;  /* 0x0032c00001197983 */ /* 0x001ea20000300800 */
[----:B------:R-:W-:Y:S03]  /*40c70*/  HMMA.16816.F32 R4, R28, R10, R4 ;  /* 0x0000000a1c04723c */ /* 0x000fe60000001804 */
[----:B------:R-:W-:Y:S01]  /*40c80*/  STL [R1+0x3218], R11 ;  /* 0x0032180b01007387 */ /* 0x000fe20000100800 */
[----:B------:R-:W-:-:S02]  /*40c90*/  F2FP.F16.E4M3.UNPACK_B R14, R14.H1 ;  /* 0x0000000eff0e723e */ /* 0x000fc400030006ff */
[----:B------:R-:W-:-:S13]  /*40ca0*/  F2FP.F16.E4M3.UNPACK_B R15, R15.H1 ;  /* 0x0000000fff0f723e */ /* 0x000fda00030006ff */
[----:B------:R-:W-:Y:S04]  /*40cb0*/  STL.64 [R1+0x420], R4 ;  /* 0x0004200401007387 */ /* 0x000fe80000100a00 */
[----:B------:R0:W-:Y:S02]  /*40cc0*/  STL.64 [R1+0x428], R6 ;  /* 0x0004280601007387 */ /* 0x0001e40000100a00 */
[----:B0-----:R-:W-:Y:S01]  /*40cd0*/  HMMA.16816.F32 R4, R28, R12, R36 ;  /* 0x0000000c1c04723c */ /* 0x001fe20000001824 */
[----:B------:R-:W-:Y:S02]  /*40ce0*/  F2FP.F16.E4M3.UNPACK_B R16, R16.H1 ;  /* 0x00000010ff10723e */ /* 0x000fe400030006ff */
[----:B------:R-:W-:-:S15]  /*40cf0*/  F2FP.F16.E4M3.UNPACK_B R17, R17.H1 ;  /* 0x00000011ff11723e */ /* 0x000fde00030006ff */
[----:B------:R-:W-:Y:S01]  /*40d00*/  NOP ;  /* 0x0000000000007918 */ /* 0x000fe20000000000 */
[----:B------:R-:W-:Y:S04]  /*40d10*/  STL.64 [R1+0x440], R4 ;  /* 0x0004400401007387 */ /* 0x000fe80000100a00 */
[----:B------:R0:W-:Y:S02]  /*40d20*/  STL.64 [R1+0x448], R6 ;  /* 0x0004480601007387 */ /* 0x0001e40000100a00 */
[----:B0-----:R-:W-:Y:S02]  /*40d30*/  HMMA.16816.F32 R4, R28, R14, R40 ;  /* 0x0000000e1c04723c */ /* 0x001fe40000001828 */
[----:B------:R-:W-:Y:S04]  /*40d40*/  STL.64 [R1+0x3210], R14 ;  /* 0x0032100e01007387 */ /* 0x000fe80000100a00 */
[----:B------:R-:W-:Y:S01]  /*40d50*/  STL.64 [R1+0x3208], R12 ;  /* 0x0032080c01007387 */ /* 0x000fe20000100a00 */
[----:B------:R-:W-:-:S12]  /*40d60*/  F2FP.F16.E4M3.UNPACK_B R18, R18.H1 ;  /* 0x00000012ff12723e */ /* 0x000fd800030006ff */
        /* <DEDUP_REMOVED lines=15> */
[----:B------:R-:W-:-:S15]  /*40e60*/  F2FP.F16.E4M3.UNPACK_B R23, R32.H1 ;  /* 0x00000020ff17723e */ /* 0x000fde00030006ff */
[----:B------:R-:W-:-:S03]  /*40e70*/  NOP ;  /* 0x0000000000007918 */ /* 0x000fc60000000000 */
[----:B------:R-:W-:Y:S04]  /*40e80*/  STL.64 [R1+0x4b0], R4 ;  /* 0x0004b00401007387 */ /* 0x000fe80000100a00 */
[----:B------:R0:W-:Y:S04]  /*40e90*/  STL.64 [R1+0x4b8], R6 ;  /* 0x0004b80601007387 */ /* 0x0001e80000100a00 */
[----:B------:R-:W3:Y:S01]  /*40ea0*/  LDL.LU R52, [R1+0x10f0] ;  /* 0x0010f00001347983 */ /* 0x000ee20000300800 */
[----:B0-----:R-:W-:-:S15]  /*40eb0*/  HMMA.16816.F32 R4, R28, R22, R56 ;  /* 0x000000161c04723c */ /* 0x001fde0000001838 */
[----:B------:R-:W-:-:S04]  /*40ec0*/  NOP ;  /* 0x0000000000007918 */ /* 0x000fc80000000000 */
[----:B------:R-:W-:Y:S04]  /*40ed0*/  STL.64 [R1+0x4d0], R4 ;  /* 0x0004d00401007387 */ /* 0x000fe80000100a00 */
[----:B------:R-:W-:Y:S04]  /*40ee0*/  STL.64 [R1+0x4d8], R6 ;  /* 0x0004d80601007387 */ /* 0x000fe80000100a00 */
[----:B------:R-:W3:Y:S04]  /*40ef0*/  LDL.LU R53, [R1+0x10f4] ;  /* 0x0010f40001357983 */ /* 0x000ee80000300800 */
[----:B------:R-:W4:Y:S04]  /*40f00*/  LDL.LU R54, [R1+0x10f8] ;  /* 0x0010f80001367983 */ /* 0x000f280000300800 */
[----:B------:R-:W4:Y:S01]  /*40f10*/  LDL.LU R55, [R1+0x10fc] ;  /* 0x0010fc0001377983 */ /* 0x000f220000300800 */
[----:B--2---:R-:W-:-:S03]  /*40f20*/  IMAD.MOV.U32 R56, RZ, RZ, R25 ;  /* 0x000000ffff387224 */ /* 0x004fc600078e0019 */
[----:B----4-:R-:W-:Y:S04]  /*40f30*/  STL.64 [R1+0x32b8], R54 ;  /* 0x0032b83601007387 */ /* 0x010fe80000100a00 */
[----:B---3--:R0:W-:Y:S04]  /*40f40*/  STL.64 [R1+0x32b0], R52 ;  /* 0x0032b03401007387 */ /* 0x0081e80000100a00 */
[----:B0-----:R-:W2:Y:S04]  /*40f50*/  LDL.LU R52, [R1+0x4f0] ;  /* 0x0004f00001347983 */ /* 0x001ea80000300800 */
[----:B------:R-:W2:Y:S04]  /*40f60*/  LDL.LU R53, [R1+0x4f4] ;  /* 0x0004f40001357983 */ /* 0x000ea80000300800 */
[----:B------:R-:W2:Y:S04]  /*40f70*/  LDL.LU R54, [R1+0x4f8] ;  /* 0x0004f80001367983 */ /* 0x000ea80000300800 */
[----:B------:R-:W2:Y:S04]  /*40f80*/  LDL.LU R55, [R1+0x4fc] ;  /* 0x0004fc0001377983 */ /* 0x000ea80000300800 */
[----:B------:R-:W3:Y:S04]  /*40f90*/  LDL.LU R25, [R1+0x18c] ;  /* 0x00018c0001197983 */ /* 0x000ee80000300800 */
        /* <DEDUP_REMOVED lines=22> */
[----:B------:R-:W4:Y:S04]  /*41100*/  LDL.64 R44, [R1+0x18] ;  /* 0x00001800012c7983 */ /* 0x000f280000100a00 */
        /* <DEDUP_REMOVED lines=9> */
[----:B------:R-:W4:Y:S04]  /*411a0*/  LDL.64 R58, [R1] ;  /* 0x00000000013a7983 */ /* 0x000f280000100a00 */
[----:B------:R-:W-:Y:S04]  /*411b0*/  STL.64 [R1+0x31d0], R22 ;  /* 0x0031d01601007387 */ /* 0x000fe80000100a00 */
[----:B------:R0:W-:Y:S04]  /*411c0*/  STL.64 [R1+0x31c8], R20 ;  /* 0x0031c81401007387 */ /* 0x0001e80000100a00 */
[----:B0-----:R-:W4:Y:S04]  /*411d0*/  LDL.LU R20, [R1+0x580] ;  /* 0x0005800001147983 */ /* 0x001f280000300800 */
[----:B------:R-:W4:Y:S04]  /*411e0*/  LDL.LU R21, [R1+0x584] ;  /* 0x0005840001157983 */ /* 0x000f280000300800 */
[----:B------:R-:W4:Y:S04]  /*411f0*/  LDL.LU R22, [R1+0x588] ;  /* 0x0005880001167983 */ /* 0x000f280000300800 */
[----:B------:R-:W4:Y:S01]  /*41200*/  LDL.LU R23, [R1+0x58c] ;  /* 0x00058c0001177983 */ /* 0x000f220000300800 */
[----:B---3--:R-:W-:-:S07]  /*41210*/  F2FP.F16.E4M3.UNPACK_B R25, R25.H1 ;  /* 0x00000019ff19723e */ /* 0x008fce00030006ff */
[----:B--2---:R-:W-:-:S15]  /*41220*/  HMMA.16816.F32 R52, R28, R24, R52 ;  /* 0x000000181c34723c */ /* 0x004fde0000001834 */
[----:B------:R-:W-:-:S04]  /*41230*/  NOP ;  /* 0x0000000000007918 */ /* 0x000fc80000000000 */
[----:B------:R-:W-:Y:S04]  /*41240*/  STL.64 [R1+0x4f0], R52 ;  /* 0x0004f03401007387 */ /* 0x000fe80000100a00 */
[----:B------:R0:W-:Y:S04]  /*41250*/  STL.64 [R1+0x4f8], R54 ;  /* 0x0004f83601007387 */ /* 0x0001e80000100a00 */
[----:B0-----:R-:W2:Y:S04]  /*41260*/  LDL.LU.64 R54, [R1+0x32b8] ;  /* 0x0032b80001367983 */ /* 0x001ea80000300a00 */
[----:B------:R-:W2:Y:S01]  /*41270*/  LDL.LU.64 R52, [R1+0x32b0] ;  /* 0x0032b00001347983 */ /* 0x000ea20000300a00 */
[----:B----4-:R-:W-:-:S02]  /*41280*/  F2FP.F16.E4M3.UNPACK_B R26, R26.H1 ;  /* 0x0000001aff1a723e */ /* 0x010fc400030006ff */
[----:B------:R-:W-:Y:S02]  /*41290*/  F2FP.F16.E4M3.UNPACK_B R27, R27.H1 ;  /* 0x0000001bff1b723e */ /* 0x000fe400030006ff */
[----:B------:R-:W-:Y:S02]  /*412a0*/  F2FP.F16.E4M3.UNPACK_B R32, R32.H1 ;  /* 0x00000020ff20723e */ /* 0x000fe400030006ff */
[----:B------:R-:W-:Y:S01]  /*412b0*/  F2FP.F16.E4M3.UNPACK_B R33, R33.H1 ;  /* 0x00000021ff21723e */ /* 0x000fe200030006ff */
[----:B------:R-:W-:Y:S02]  /*412c0*/  IMAD R6, R6, 0x100, R18 ;  /* 0x0000010006067824 */ /* 0x000fe400078e0212 */
[----:B------:R-:W-:Y:S02]  /*412d0*/  IMAD R5, R5, 0x100, R19 ;  /* 0x0000010005057824 */ /* 0x000fe400078e0213 */
[----:B------:R-:W-:Y:S02]  /*412e0*/  IMAD R4, R4, 0x100, R11 ;  /* 0x0000010004047824 */ /* 0x000fe400078e020b */
[----:B------:R-:W-:Y:S01]  /*412f0*/  IMAD R0, R0, 0x100, R7 ;  /* 0x0000010000007824 */ /* 0x000fe200078e0207 */
[C---:B------:R-:W-:Y:S08]  /*41300*/  HMMA.16816.F32 R20, R28.reuse, R26, R20 ;  /* 0x0000001a1c14723c */ /* 0x040ff00000001814 */
[----:B------:R-:W-:Y:S01]  /*41310*/  HMMA.16816.F32 R12, R28, R32, R12 ;  /* 0x000000201c0c723c */ /* 0x000fe2000000180c */
[----:B------:R-:W-:-:S02]  /*41320*/  F2FP.F16.E4M3.UNPACK_B R28, R6 ;  /* 0x00000006ff1c723e */ /* 0x000fc400020006ff */
[----:B------:R-:W-:Y:S02]  /*41330*/  F2FP.F16.E4M3.UNPACK_B R29, R5 ;  /* 0x00000005ff1d723e */ /* 0x000fe400020006ff */
[----:B------:R-:W-:Y:S02]  /*41340*/  F2FP.F16.E4M3.UNPACK_B R30, R4 ;  /* 0x00000004ff1e723e */ /* 0x000fe400020006ff */
[----:B------:R-:W-:-:S07]  /*41350*/  F2FP.F16.E4M3.UNPACK_B R31, R0 ;  /* 0x00000000ff1f723e */ /* 0x000fce00020006ff */
[----:B------:R-:W-:Y:S01]  /*41360*/  HMMA.16816.F32 R4, R28, R44, R36 ;  /* 0x0000002c1c04723c */ /* 0x000fe20000001824 */
[----:B------:R-:W-:Y:S04]  /*41370*/  STL.64 [R1+0x31e0], R26 ;  /* 0x0031e01a01007387 */ /* 0x000fe80000100a00 */
[----:B------:R-:W-:Y:S01]  /*41380*/  STL.64 [R1+0x31d8], R24 ;  /* 0x0031d81801007387 */ /* 0x000fe20000100a00 */
[----:B------:R-:W-:-:S03]  /*41390*/  IMAD.MOV.U32 R11, RZ, RZ, R44 ;  /* 0x000000ffff0b7224 */ /* 0x000fc600078e002c */
        /* <DEDUP_REMOVED lines=8> */
[----:B------:R0:W-:Y:S02]  /*41420*/  STL.64 [R1+0x1128], R6 ;  /* 0x0011280601007387 */ /* 0x0001e40000100a00 */
[C---:B0-----:R-:W-:Y:S01]  /*41430*/  HMMA.16816.F32 R4, R28.reuse, R46, R40 ;  /* 0x0000002e1c04723c */ /* 0x041fe20000001828 */
[----:B------:R-:W-:Y:S01]  /*41440*/  IMAD.MOV.U32 R0, RZ, RZ, R47 ;  /* 0x000000ffff007224 */ /* 0x000fe200078e002f */
[----:B------:R0:W-:Y:S04]  /*41450*/  STL.64 [R1+0x3290], R8 ;  /* 0x0032900801007387 */ /* 0x0001e80000100a00 */
[----:B------:R1:W-:Y:S02]  /*41460*/  STL [R1+0x31c0], R0 ;  /* 0x0031c00001007387 */ /* 0x0003e40000100800 */
[C---:B0-----:R-:W-:Y:S11]  /*41470*/  HMMA.16816.F32 R8, R28.reuse, R56, R48 ;  /* 0x000000381c08723c */ /* 0x041ff60000001830 */
[----:B------:R-:W-:Y:S04]  /*41480*/  STL.64 [R1+0x1110], R4 ;  /* 0x0011100401007387 */ /* 0x000fe80000100a00 */
[----:B------:R2:W-:Y:S04]  /*41490*/  STL.64 [R1+0x1118], R6 ;  /* 0x0011180601007387 */ /* 0x0005e80000100a00 */
[----:B------:R0:W-:Y:S04]  /*414a0*/  STL.64 [R1+0x1100], R8 ;  /* 0x0011000801007387 */ /* 0x0001e80000100a00 */
[----:B------:R3:W-:Y:S04]  /*414b0*/  STL.64 [R1+0x1108], R10 ;  /* 0x0011080a01007387 */ /* 0x0007e80000100a00 */
[----:B------:R-:W4:Y:S01]  /*414c0*/  LDL.LU R16, [R1+0xff0] ;  /* 0x000ff00001107983 */ /* 0x000f220000300800 */
[----:B-1----:R-:W-:Y:S01]  /*414d0*/  IMAD.MOV.U32 R0, RZ, RZ, R59 ;  /* 0x000000ffff007224 */ /* 0x002fe200078e003b */
[----:B--2---:R-:W-:-:S15]  /*414e0*/  HMMA.16816.F32 R4, R28, R58, R52 ;  /* 0x0000003a1c04723c */ /* 0x004fde0000001834 */
[----:B------:R-:W-:-:S04]  /*414f0*/  NOP ;  /* 0x0000000000007918 */ /* 0x000fc80000000000 */
[----:B------:R1:W-:Y:S04]  /*41500*/  STL.64 [R1+0x10f0], R4 ;  /* 0x0010f00401007387 */ /* 0x0003e80000100a00 */
[----:B------:R2:W-:Y:S04]  /*41510*/  STL.64 [R1+0x10f8], R6 ;  /* 0x0010f80601007387 */ /* 0x0005e80000100a00 */
        /* <DEDUP_REMOVED lines=13> */
[----:B---3--:R-:W4:Y:S04]  /*415f0*/  LDL.LU R10, [R1+0x10d8] ;  /* 0x0010d800010a7983 */ /* 0x008f280000300800 */
[----:B------:R-:W4:Y:S04]  /*41600*/  LDL.LU R11, [R1+0x10dc] ;  /* 0x0010dc00010b7983 */ /* 0x000f280000300800 */
        /* <DEDUP_REMOVED lines=17> */
[----:B------:R-:W4:Y:S04]  /*41720*/  LDL.LU R5, [R1+0x1094] ;  /* 0x0010940001057983 */ /* 0x000f280000300800 */
[----:B--2---:R-:W2:Y:S04]  /*41730*/  LDL.LU R6, [R1+0x1098] ;  /* 0x0010980001067983 */ /* 0x004ea80000300800 */
        /* <DEDUP_REMOVED lines=17> */
[----:B---3--:R-:W-:-:S15]  /*41850*/  HMMA.16816.F32 R56, R28, R60, R56 ;  /* 0x0000003c1c38723c */ /* 0x008fde0000001838 */
[----:B------:R-:W-:-:S04]  /*41860*/  NOP ;  /* 0x0000000000007918 */ /* 0x000fc80000000000 */
[----:B------:R-:W-:Y:S04]  /*41870*/  STL.64 [R1+0x10e0], R56 ;  /* 0x0010e03801007387 */ /* 0x000fe80000100a00 */
[----:B------:R0:W-:Y:S04]  /*41880*/  STL.64 [R1+0x10e8], R58 ;  /* 0x0010e83a01007387 */ /* 0x0001e80000100a00 */
[----:B0-----:R-:W4:Y:S04]  /*41890*/  LDL.LU.64 R58, [R1+0x32a8] ;  /* 0x0032a800013a7983 */ /* 0x001f280000300a00 */
[----:B------:R-:W3:Y:S01]  /*418a0*/  LDL.LU.64 R56, [R1+0x32a0] ;  /* 0x0032a00001387983 */ /* 0x000ee20000300a00 */
[C---:B----4-:R-:W-:Y:S08]  /*418b0*/  HMMA.16816.F32 R8, R28.reuse, R58, R8 ;  /* 0x0000003a1c08723c */ /* 0x050ff00000001808 */
[C---:B---3--:R-:W-:Y:S11]  /*418c0*/  HMMA.16816.F32 R52, R28.reuse, R56, R52 ;  /* 0x000000381c34723c */ /* 0x048ff60000001834 */
[----:B------:R-:W-:Y:S04]  /*418d0*/  STL.64 [R1+0x10d0], R8 ;  /* 0x0010d00801007387 */ /* 0x000fe80000100a00 */
[----:B------:R0:W-:Y:S04]  /*418e0*/  STL.64 [R1+0x10d8], R10 ;  /* 0x0010d80a01007387 */ /* 0x0001e80000100a00 */
[----:B0-----:R-:W3:Y:S04]  /*418f0*/  LDL.LU.64 R10, [R1+0x3298] ;  /* 0x00329800010a7983 */ /* 0x001ee80000300a00 */
[----:B------:R-:W4:Y:S04]  /*41900*/  LDL.LU.64 R8, [R1+0x3290] ;  /* 0x0032900001087983 */ /* 0x000f280000300a00 */
[----:B------:R-:W-:Y:S04]  /*41910*/  STL.64 [R1+0x10c0], R52 ;  /* 0x0010c03401007387 */ /* 0x000fe80000100a00 */
[----:B------:R0:W-:Y:S04]  /*41920*/  STL.64 [R1+0x10c8], R54 ;  /* 0x0010c83601007387 */ /* 0x0001e80000100a00 */
[----:B0-----:R-:W2:Y:S04]  /*41930*/  LDL.LU.64 R54, [R1+0x3288] ;  /* 0x0032880001367983 */ /* 0x001ea80000300a00 */
[----:B------:R-:W3:Y:S04]  /*41940*/  LDL.LU.64 R52, [R1+0x3280] ;  /* 0x0032800001347983 */ /* 0x000ee80000300a00 */
[----:B------:R-:W-:Y:S04]  /*41950*/  STL.64 [R1+0x3168], R58 ;  /* 0x0031683a01007387 */ /* 0x000fe80000100a00 */
[----:B------:R0:W-:Y:S04]  /*41960*/  STL.64 [R1+0x3160], R56 ;  /* 0x0031603801007387 */ /* 0x0001e80000100a00 */
[----:B0-----:R-:W4:Y:S04]  /*41970*/  LDL.LU R56, [R1+0x1020] ;  /* 0x0010200001387983 */ /* 0x001f280000300800 */
[----:B------:R-:W4:Y:S04]  /*41980*/  LDL.LU R57, [R1+0x1024] ;  /* 0x0010240001397983 */ /* 0x000f280000300800 */
[----:B------:R-:W4:Y:S04]  /*41990*/  LDL.LU R58, [R1+0x1028] ;  /* 0x00102800013a7983 */ /* 0x000f280000300800 */
[----:B------:R-:W4:Y:S01]  /*419a0*/  LDL.LU R59, [R1+0x102c] ;  /* 0x00102c00013b7983 */ /* 0x000f220000300800 */
        /* <DEDUP_REMOVED lines=44> */
[----:B0-----:R-:W2:Y:S04]  /*41c70*/  LDL.LU R44, [R1+0x1050] ;  /* 0x00105000012c7983 */ /* 0x001ea80000300800 */
[----:B------:R-:W2:Y:S04]  /*41c80*/  LDL.LU R45, [R1+0x1054] ;  /* 0x00105400012d7983 */ /* 0x000ea80000300800 */
[----:B------:R-:W2:Y:S04]  /*41c90*/  LDL.LU R46, [R1+0x1058] ;  /* 0x00105800012e7983 */ /* 0x000ea80000300800 */
[----:B------:R-:W2:Y:S01]  /*41ca0*/  LDL.LU R47, [R1+0x105c] ;  /* 0x00105c00012f7983 */ /* 0x000ea20000300800 */
[C---:B------:R-:W-:Y:S08]  /*41cb0*/  HMMA.16816.F32 R24, R28.reuse, R34, R24 ;  /* 0x000000221c18723c */ /* 0x040ff00000001818 */
[C---:B------:R-:W-:Y:S08]  /*41cc0*/  HMMA.16816.F32 R20, R28.reuse, R2, R20 ;  /* 0x000000021c14723c */ /* 0x040ff00000001814 */
[C---:B------:R-:W-:Y:S08]  /*41cd0*/  HMMA.16816.F32 R16, R28.reuse, R4, R16 ;  /* 0x000000041c10723c */ /* 0x040ff00000001810 */
[C---:B------:R-:W-:Y:S08]  /*41ce0*/  HMMA.16816.F32 R12, R28.reuse, R6, R12 ;  /* 0x000000061c0c723c */ /* 0x040ff0000000180c */
        /* <DEDUP_REMOVED lines=9> */
[----:B------:R0:W-:Y:S02]  /*41d80*/  STL.64 [R1+0x1048], R46 ;  /* 0x0010482e01007387 */ /* 0x0001e40000100a00 */
[----:B0-----:R-:W-:Y:S02]  /*41d90*/  HMMA.16816.F32 R44, R28, R38, R52 ;  /* 0x000000261c2c723c */ /* 0x001fe40000001834 */
[----:B------:R-:W-:-:S15]  /*41da0*/  STL.64 [R1+0x3158], R38 ;  /* 0x0031582601007387 */ /* 0x000fde0000100a00 */
[----:B------:R-:W-:Y:S02]  /*41db0*/  NOP ;  /* 0x0000000000007918 */ /* 0x000fe40000000000 */
[----:B------:R-:W-:Y:S04]  /*41dc0*/  STL.64 [R1+0x1030], R44 ;  /* 0x0010302c01007387 */ /* 0x000fe80000100a00 */
[----:B------:R-:W-:Y:S04]  /*41dd0*/  STL.64 [R1+0x1038], R46 ;  /* 0x0010382e01007387 */ /* 0x000fe80000100a00 */
[----:B------:R0:W-:Y:S04]  /*41de0*/  STL.64 [R1+0x3150], R36 ;  /* 0x0031502401007387 */ /* 0x0001e80000100a00 */
[----:B------:R-:W-:Y:S04]  /*41df0*/  STL.64 [R1+0x1020], R40 ;  /* 0x0010202801007387 */ /* 0x000fe80000100a00 */
[----:B------:R-:W-:Y:S04]  /*41e00*/  STL.64 [R1+0x1028], R42 ;  /* 0x0010282a01007387 */ /* 0x000fe80000100a00 */
[----:B------:R-:W-:Y:S04]  /*41e10*/  STL.64 [R1+0x3200], R34 ;  /* 0x0032002201007387 */ /* 0x000fe80000100a00 */
[----:B------:R-:W-:Y:S04]  /*41e20*/  STL.64 [R1+0x31f8], R32 ;  /* 0x0031f82001007387 */ /* 0x000fe80000100a00 */
[----:B------:R-:W-:Y:S04]  /*41e30*/  STL.64 [R1+0x1010], R24 ;  /* 0x0010101801007387 */ /* 0x000fe80000100a00 */
[----:B------:R-:W-:Y:S04]  /*41e40*/  STL.64 [R1+0x1018], R26 ;  /* 0x0010181a01007387 */ /* 0x000fe80000100a00 */
[----:B------:R1:W-:Y:S04]  /*41e50*/  STL.64 [R1+0x1000], R20 ;  /* 0x0010001401007387 */ /* 0x0003e80000100a00 */
[----:B------:R2:W-:Y:S04]  /*41e60*/  STL.64 [R1+0x1008], R22 ;  /* 0x0010081601007387 */ /* 0x0005e80000100a00 */
[----:B------:R-:W3:Y:S04]  /*41e70*/  LDL.LU R48, [R1+0x560] ;  /* 0x0005600001307983 */ /* 0x000ee80000300800 */
[----:B------:R-:W-:Y:S04]  /*41e80*/  STL.64 [R1+0xff0], R16 ;  /* 0x000ff01001007387 */ /* 0x000fe80000100a00 */
[----:B------:R-:W-:Y:S04]  /*41e90*/  STL.64 [R1+0xff8], R18 ;  /* 0x000ff81201007387 */ /* 0x000fe80000100a00 */
[----:B------:R4:W-:Y:S04]  /*41ea0*/  STL.64 [R1+0xfe0], R12 ;  /* 0x000fe00c01007387 */ /* 0x0009e80000100a00 */
[----:B------:R0:W-:Y:S04]  /*41eb0*/  STL.64 [R1+0xfe8], R14 ;  /* 0x000fe80e01007387 */ /* 0x0001e80000100a00 */
[----:B------:R-:W3:Y:S04]  /*41ec0*/  LDL.LU R49, [R1+0x564] ;  /* 0x0005640001317983 */ /* 0x000ee80000300800 */
[----:B------:R-:W3:Y:S04]  /*41ed0*/  LDL.LU R50, [R1+0x568] ;  /* 0x0005680001327983 */ /* 0x000ee80000300800 */
[----:B------:R-:W3:Y:S04]  /*41ee0*/  LDL.LU R51, [R1+0x56c] ;  /* 0x00056c0001337983 */ /* 0x000ee80000300800 */
[----:B0-----:R-:W3:Y:S04]  /*41ef0*/  LDL.LU R36, [R1+0xf40] ;  /* 0x000f400001247983 */ /* 0x001ee80000300800 */
[----:B------:R-:W3:Y:S04]  /*41f00*/  LDL.LU R37, [R1+0xf44] ;  /* 0x000f440001257983 */ /* 0x000ee80000300800 */
[----:B------:R-:W3:Y:S04]  /*41f10*/  LDL.LU R38, [R1+0xf48] ;  /* 0x000f480001267983 */ /* 0x000ee80000300800 */
[----:B------:R-:W3:Y:S04]  /*41f20*/  LDL.LU R39, [R1+0xf4c] ;  /* 0x000f4c0001277983 */ /* 0x000ee80000300800 */
[----:B-1----:R-:W3:Y:S04]  /*41f30*/  LDL.LU R20, [R1+0xf80] ;  /* 0x000f800001147983 */ /* 0x002ee80000300800 */
[----:B------:R-:W3:Y:S04]  /*41f40*/  LDL.LU R21, [R1+0xf84] ;  /* 0x000f840001157983 */ /* 0x000ee80000300800 */
[----:B--2---:R-:W3:Y:S04]  /*41f50*/  LDL.LU R22, [R1+0xf88] ;  /* 0x000f880001167983 */ /* 0x004ee80000300800 */
[----:B------:R-:W3:Y:S04]  /*41f60*/  LDL.LU R23, [R1+0xf8c] ;  /* 0x000f8c0001177983 */ /* 0x000ee80000300800 */
[----:B------:R-:W2:Y:S04]  /*41f70*/  LDL.LU R52, [R1+0xfd0] ;  /* 0x000fd00001347983 */ /* 0x000ea80000300800 */
[----:B------:R-:W2:Y:S04]  /*41f80*/  LDL.LU R53, [R1+0xfd4] ;  /* 0x000fd40001357983 */ /* 0x000ea80000300800 */
[----:B------:R-:W2:Y:S04]  /*41f90*/  LDL.LU R54, [R1+0xfd8] ;  /* 0x000fd80001367983 */ /* 0x000ea80000300800 */
[----:B------:R-:W2:Y:S04]  /*41fa0*/  LDL.LU R55, [R1+0xfdc] ;  /* 0x000fdc0001377983 */ /* 0x000ea80000300800 */
[----:B----4-:R-:W4:Y:S04]  /*41fb0*/  LDL.LU R12, [R1+0xfc0] ;  /* 0x000fc000010c7983 */ /* 0x010f280000300800 */
[----:B------:R-:W4:Y:S04]  /*41fc0*/  LDL.LU R13, [R1+0xfc4] ;  /* 0x000fc400010d7983 */ /* 0x000f280000300800 */
[----:B------:R-:W4:Y:S04]  /*41fd0*/  LDL.LU R14, [R1+0xfc8] ;  /* 0x000fc800010e7983 */ /* 0x000f280000300800 */
        /* <DEDUP_REMOVED lines=22> */
[----:B------:R0:W-:Y:S01]  /*42140*/  STL.64 [R1+0x3100], R4 ;  /* 0x0031000401007387 */ /* 0x0001e20000100a00 */
[----:B------:R-:W-:-:S03]  /*42150*/  IMAD.MOV.U32 R58, RZ, RZ, R11 ;  /* 0x000000ffff3a7224 */ /* 0x000fc600078e000b */
[----:B0-----:R-:W3:Y:S04]  /*42160*/  LDL.LU R4, [R1+0xf50] ;  /* 0x000f500001047983 */ /* 0x001ee80000300800 */
[----:B------:R-:W3:Y:S04]  /*42170*/  LDL.LU R5, [R1+0xf54] ;  /* 0x000f540001057983 */ /* 0x000ee80000300800 */
[----:B------:R-:W3:Y:S04]  /*42180*/  LDL.LU R6, [R1+0xf58] ;  /* 0x000f580001067983 */ /* 0x000ee80000300800 */
[----:B------:R-:W3:Y:S04]  /*42190*/  LDL.LU R7, [R1+0xf5c] ;  /* 0x000f5c0001077983 */ /* 0x000ee80000300800 */
[----:B------:R-:W4:Y:S01]  /*421a0*/  LDL.LU R11, [R1+0x3218] ;  /* 0x00321800010b7983 */ /* 0x000f220000300800 */
[----:B--2---:R-:W-:-:S15]  /*421b0*/  HMMA.16816.F32 R52, R28, R8, R52 ;  /* 0x000000081c34723c */ /* 0x004fde0000001834 */
[----:B------:R-:W-:-:S04]  /*421c0*/  NOP ;  /* 0x0000000000007918 */ /* 0x000fc80000000000 */
[----:B------:R0:W-:Y:S04]  /*421d0*/  STL.64 [R1+0xfd0], R52 ;  /* 0x000fd03401007387 */ /* 0x0001e80000100a00 */
[----:B------:R1:W-:Y:S04]  /*421e0*/  STL.64 [R1+0xfd8], R54 ;  /* 0x000fd83601007387 */ /* 0x0003e80000100a00 */
[----:B------:R-:W2:Y:S04]  /*421f0*/  LDL R59, [R1+0x1c] ;  /* 0x00001c00013b7983 */ /* 0x000ea80000100800 */
[----:B0-----:R-:W2:Y:S04]  /*42200*/  LDL.LU R52, [R1+0xf30] ;  /* 0x000f300001347983 */ /* 0x001ea80000300800 */
[----:B------:R-:W2:Y:S04]  /*42210*/  LDL.LU R53, [R1+0xf34] ;  /* 0x000f340001357983 */ /* 0x000ea80000300800 */
[----:B-1----:R-:W2:Y:S04]  /*42220*/  LDL.LU R54, [R1+0xf38] ;  /* 0x000f380001367983 */ /* 0x002ea80000300800 */
[----:B------:R-:W2:Y:S01]  /*42230*/  LDL.LU R55, [R1+0xf3c] ;  /* 0x000f3c0001377983 */ /* 0x000ea20000300800 */
[----:B----4-:R-:W-:-:S15]  /*42240*/  HMMA.16816.F32 R12, R28, R10, R12 ;  /* 0x0000000a1c0c723c */ /* 0x010fde000000180c */
[----:B------:R-:W-:-:S04]  /*42250*/  NOP ;  /* 0x0000000000007918 */ /* 0x000fc80000000000 */
[----:B------:R-:W-:Y:S04]  /*42260*/  STL.64 [R1+0xfc0], R12 ;  /* 0x000fc00c01007387 */ /* 0x000fe80000100a00 */
[----:B------:R0:W-:Y:S04]  /*42270*/  STL.64 [R1+0xfc8], R14 ;  /* 0x000fc80e01007387 */ /* 0x0001e80000100a00 */
[----:B0-----:R-:W4:Y:S04]  /*42280*/  LDL.LU.64 R14, [R1+0x3210] ;  /* 0x00321000010e7983 */ /* 0x001f280000300a00 */
[----:B------:R-:W3:Y:S04]  /*42290*/  LDL.LU.64 R12, [R1+0x3208] ;  /* 0x00320800010c7983 */ /* 0x000ee80000300a00 */
[----:B------:R-:W-:Y:S04]  /*422a0*/  STL.64 [R1+0x30e8], R10 ;  /* 0x0030e80a01007387 */ /* 0x000fe80000100a00 */
[----:B------:R0:W-:Y:S04]  /*422b0*/  STL.64 [R1+0x30e0], R8 ;  /* 0x0030e00801007387 */ /* 0x0001e80000100a00 */
[----:B0-----:R-:W2:Y:S04]  /*422c0*/  LDL.LU R8, [R1+0xf60] ;  /* 0x000f600001087983 */ /* 0x001ea80000300800 */
[----:B------:R-:W2:Y:S04]  /*422d0*/  LDL.LU R9, [R1+0xf64] ;  /* 0x000f640001097983 */ /* 0x000ea80000300800 */
[----:B------:R-:W2:Y:S04]  /*422e0*/  LDL.LU R10, [R1+0xf68] ;  /* 0x000f6800010a7983 */ /* 0x000ea80000300800 */
[----:B------:R-:W2:Y:S01]  /*422f0*/  LDL.LU R11, [R1+0xf6c] ;  /* 0x000f6c00010b7983 */ /* 0x000ea20000300800 */
        /* <DEDUP_REMOVED lines=36> */
[C---:B0-----:R-:W-:Y:S08]  /*42540*/  HMMA.16816.F32 R8, R28.reuse, R24, R4 ;  /* 0x000000181c08723c */ /* 0x041ff00000001804 */
[----:B------:R-:W-:Y:S01]  /*42550*/  HMMA.16816.F32 R4, R28, R26, R36 ;  /* 0x0000001a1c04723c */ /* 0x000fe20000001824 */
[----:B------:R-:W-:Y:S10]  /*42560*/  STL.64 [R1+0x30d8], R26 ;  /* 0x0030d81a01007387 */ /* 0x000ff40000100a00 */
[----:B------:R-:W-:Y:S04]  /*42570*/  STL.64 [R1+0xf50], R8 ;  /* 0x000f500801007387 */ /* 0x000fe80000100a00 */
[----:B------:R-:W-:Y:S04]  /*42580*/  STL.64 [R1+0xf58], R10 ;  /* 0x000f580a01007387 */ /* 0x000fe80000100a00 */
[----:B------:R-:W-:Y:S04]  /*42590*/  STL.64 [R1+0x30d0], R24 ;  /* 0x0030d01801007387 */ /* 0x000fe80000100a00 */
[----:B------:R0:W-:Y:S04]  /*425a0*/  STL.64 [R1+0xf40], R4 ;  /* 0x000f400401007387 */ /* 0x0001e80000100a00 */
[----:B------:R1:W-:Y:S01]  /*425b0*/  STL.64 [R1+0xf48], R6 ;  /* 0x000f480601007387 */ /* 0x0003e20000100a00 */
[----:B0-----:R-:W-:-:S02]  /*425c0*/  IMAD R5, R47, 0x100, R46 ;  /* 0x000001002f057824 */ /* 0x001fc400078e022e */
[----:B-1----:R-:W-:Y:S02]  /*425d0*/  IMAD R7, R43, 0x100, R42 ;  /* 0x000001002b077824 */ /* 0x002fe400078e022a */
[----:B------:R-:W-:Y:S02]  /*425e0*/  IMAD R6, R45, 0x100, R44 ;  /* 0x000001002d067824 */ /* 0x000fe400078e022c */
[----:B------:R-:W-:Y:S01]  /*425f0*/  IMAD R4, R57, 0x100, R56 ;  /* 0x0000010039047824 */ /* 0x000fe200078e0238 */
[----:B----4-:R-:W-:Y:S01]  /*42600*/  HMMA.16816.F32 R8, R28, R32, R48 ;  /* 0x000000201c08723c */ /* 0x010fe20000001830 */
[----:B------:R-:W-:Y:S02]  /*42610*/  F2FP.F16.E4M3.UNPACK_B R30, R5 ;  /* 0x00000005ff1e723e */ /* 0x000fe400020006ff */
[----:B------:R-:W-:Y:S02]  /*42620*/  F2FP.F16.E4M3.UNPACK_B R28, R7 ;  /* 0x00000007ff1c723e */ /* 0x000fe400020006ff */
[----:B------:R-:W-:-:S02]  /*42630*/  F2FP.F16.E4M3.UNPACK_B R29, R6 ;  /* 0x00000006ff1d723e */ /* 0x000fc400020006ff */
[----:B------:R-:W-:-:S07]  /*42640*/  F2FP.F16.E4M3.UNPACK_B R31, R4 ;  /* 0x00000004ff1f723e */ /* 0x000fce00020006ff */
[----:B------:R-:W-:Y:S01]  /*42650*/  HMMA.16816.F32 R4, R28, R58, R52 ;  /* 0x0000003a1c04723c */ /* 0x000fe20000001834 */
[----:B------:R-:W-:Y:S04]  /*42660*/  STL.64 [R1+0x3178], R34 ;  /* 0x0031782201007387 */ /* 0x000fe80000100a00 */
[----:B------:R-:W-:Y:S04]  /*42670*/  STL.64 [R1+0x3170], R32 ;  /* 0x0031702001007387 */ /* 0x000fe80000100a00 */
[----:B------:R0:W-:Y:S04]  /*42680*/  STL.64 [R1+0x560], R8 ;  /* 0x0005600801007387 */ /* 0x0001e80000100a00 */
[----:B------:R1:W-:Y:S04]  /*42690*/  STL.64 [R1+0x568], R10 ;  /* 0x0005680a01007387 */ /* 0x0003e80000100a00 */
[----:B0-----:R-:W2:Y:S04]  /*426a0*/  LDL.LU R8, [R1+0xe30] ;  /* 0x000e300001087983 */ /* 0x001ea80000300800 */
[----:B------:R-:W-:Y:S04]  /*426b0*/  STL.64 [R1+0xf30], R4 ;  /* 0x000f300401007387 */ /* 0x000fe80000100a00 */
[----:B------:R-:W-:Y:S04]  /*426c0*/  STL.64 [R1+0xf38], R6 ;  /* 0x000f380601007387 */ /* 0x000fe80000100a00 */
[----:B------:R-:W2:Y:S04]  /*426d0*/  LDL.LU R9, [R1+0xe34] ;  /* 0x000e340001097983 */ /* 0x000ea80000300800 */
[----:B-1----:R-:W3:Y:S04]  /*426e0*/  LDL.LU R10, [R1+0xe38] ;  /* 0x000e3800010a7983 */ /* 0x002ee80000300800 */
[----:B------:R-:W3:Y:S04]  /*426f0*/  LDL.LU R11, [R1+0xe3c] ;  /* 0x000e3c00010b7983 */ /* 0x000ee80000300800 */
[----:B---3--:R-:W-:Y:S04]  /*42700*/  STL.64 [R1+0x3188], R10 ;  /* 0x0031880a01007387 */ /* 0x008fe80000100a00 */
[----:B--2---:R-:W-:Y:S04]  /*42710*/  STL.64 [R1+0x3180], R8 ;  /* 0x0031800801007387 */ /* 0x004fe80000100a00 */
[----:B------:R-:W2:Y:S04]  /*42720*/  LDL.LU R16, [R1+0xe50] ;  /* 0x000e500001107983 */ /* 0x000ea80000300800 */
[----:B------:R-:W2:Y:S04]  /*42730*/  LDL.LU R17, [R1+0xe54] ;  /* 0x000e540001117983 */ /* 0x000ea80000300800 */
[----:B------:R-:W3:Y:S04]  /*42740*/  LDL.LU R18, [R1+0xe58] ;  /* 0x000e580001127983 */ /* 0x000ee80000300800 */
[----:B------:R-:W3:Y:S04]  /*42750*/  LDL.LU R19, [R1+0xe5c] ;  /* 0x000e5c0001137983 */ /* 0x000ee80000300800 */
[----:B---3--:R-:W-:Y:S04]  /*42760*/  STL.64 [R1+0x3198], R18 ;  /* 0x0031981201007387 */ /* 0x008fe80000100a00 */
[----:B--2---:R0:W-:Y:S04]  /*42770*/  STL.64 [R1+0x3190], R16 ;  /* 0x0031901001007387 */ /* 0x0041e80000100a00 */
[----:B------:R-:W2:Y:S04]  /*42780*/  LDL.LU R24, [R1+0xe70] ;  /* 0x000e700001187983 */ /* 0x000ea80000300800 */
[----:B------:R-:W2:Y:S04]  /*42790*/  LDL.LU R25, [R1+0xe74] ;  /* 0x000e740001197983 */ /* 0x000ea80000300800 */
[----:B------:R-:W3:Y:S04]  /*427a0*/  LDL.LU R26, [R1+0xe78] ;  /* 0x000e7800011a7983 */ /* 0x000ee80000300800 */
[----:B------:R-:W3:Y:S04]  /*427b0*/  LDL.LU R27, [R1+0xe7c] ;  /* 0x000e7c00011b7983 */ /* 0x000ee80000300800 */
[----:B---3--:R1:W-:Y:S04]  /*427c0*/  STL.64 [R1+0x31a8], R26 ;  /* 0x0031a81a01007387 */ /* 0x0083e80000100a00 */
[----:B--2---:R-:W-:Y:S04]  /*427d0*/  STL.64 [R1+0x31a0], R24 ;  /* 0x0031a01801007387 */ /* 0x004fe80000100a00 */
[----:B------:R-:W2:Y:S04]  /*427e0*/  LDL.LU R52, [R1+0xed0] ;  /* 0x000ed00001347983 */ /* 0x000ea80000300800 */
[----:B------:R-:W2:Y:S04]  /*427f0*/  LDL.LU R53, [R1+0xed4] ;  /* 0x000ed40001357983 */ /* 0x000ea80000300800 */
[----:B------:R-:W3:Y:S04]  /*42800*/  LDL.LU R54, [R1+0xed8] ;  /* 0x000ed80001367983 */ /* 0x000ee80000300800 */
[----:B------:R-:W3:Y:S01]  /*42810*/  LDL.LU R55, [R1+0xedc] ;  /* 0x000edc0001377983 */ /* 0x000ee20000300800 */
[----:B------:R-:W-:-:S03]  /*42820*/  IMAD.MOV.U32 R35, RZ, RZ, R0 ;  /* 0x000000ffff237224 */ /* 0x000fc600078e0000 */
[----:B---3--:R-:W-:Y:S04]  /*42830*/  STL.64 [R1+0x31b8], R54 ;  /* 0x0031b83601007387 */ /* 0x008fe80000100a00 */
[----:B--2---:R2:W-:Y:S04]  /*42840*/  STL.64 [R1+0x31b0], R52 ;  /* 0x0031b03401007387 */ /* 0x0045e80000100a00 */
[----:B------:R-:W3:Y:S04]  /*42850*/  LDL.LU R56, [R1+0xef0] ;  /* 0x000ef00001387983 */ /* 0x000ee80000300800 */
[----:B------:R-:W3:Y:S04]  /*42860*/  LDL.LU R57, [R1+0xef4] ;  /* 0x000ef40001397983 */ /* 0x000ee80000300800 */
[----:B------:R-:W3:Y:S04]  /*42870*/  LDL.LU R58, [R1+0xef8] ;  /* 0x000ef800013a7983 */ /* 0x000ee80000300800 */
[----:B------:R-:W3:Y:S04]  /*42880*/  LDL.LU R59, [R1+0xefc] ;  /* 0x000efc00013b7983 */ /* 0x000ee80000300800 */
[----:B------:R-:W4:Y:S04]  /*42890*/  LDL R34, [R1] ;  /* 0x0000000001227983 */ /* 0x000f280000100800 */
[----:B------:R-:W3:Y:S04]  /*428a0*/  LDL.LU R0, [R1+0x31c0] ;  /* 0x0031c00001007983 */ /* 0x000ee80000300800 */
[----:B------:R-:W4:Y:S04]  /*428b0*/  LDL R32, [R1+0x8] ;  /* 0x0000080001207983 */ /* 0x000f280000100800 */
[----:B------:R-:W4:Y:S04]  /*428c0*/  LDL R33, [R1+0xc] ;  /* 0x00000c0001217983 */ /* 0x000f280000100800 */
[----:B0-----:R-:W4:Y:S04]  /*428d0*/  LDL.LU R16, [R1+0xf10] ;  /* 0x000f100001107983 */ /* 0x001f280000300800 */
[----:B------:R-:W4:Y:S04]  /*428e0*/  LDL.LU R17, [R1+0xf14] ;  /* 0x000f140001117983 */ /* 0x000f280000300800 */
[----:B------:R-:W4:Y:S04]  /*428f0*/  LDL.LU R18, [R1+0xf18] ;  /* 0x000f180001127983 */ /* 0x000f280000300800 */
[----:B------:R-:W4:Y:S04]  /*42900*/  LDL.LU R19, [R1+0xf1c] ;  /* 0x000f1c0001137983 */ /* 0x000f280000300800 */
[----:B-1----:R-:W4:Y:S04]  /*42910*/  LDL R26, [R1+0x10] ;  /* 0x00001000011a7983 */ /* 0x002f280000100800 */
        /* <DEDUP_REMOVED lines=36> */
[----:B---3--:R-:W-:Y:S01]  /*42b60*/  IMAD.MOV.U32 R27, RZ, RZ, R0 ;  /* 0x000000ffff1b7224 */ /* 0x008fe200078e0000 */
[C---:B----4-:R-:W-:Y:S08]  /*42b70*/  HMMA.16816.F32 R16, R28.reuse, R32, R16 ;  /* 0x000000201c10723c */ /* 0x050ff00000001810 */
[C---:B--2---:R-:W-:Y:S08]  /*42b80*/  HMMA.16816.F32 R24, R28.reuse, R26, R52 ;  /* 0x0000001a1c18723c */ /* 0x044ff00000001834 */
[C---:B------:R-:W-:Y:S08]  /*42b90*/  HMMA.16816.F32 R56, R28.reuse, R60, R56 ;  /* 0x0000003c1c38723c */ /* 0x040ff00000001838 */
[C---:B------:R-:W-:Y:S01]  /*42ba0*/  HMMA.16816.F32 R32, R28.reuse, R34, R8 ;  /* 0x000000221c20723c */ /* 0x040fe20000001808 */
[----:B------:R-:W2:Y:S04]  /*42bb0*/  LDL.LU.64 R54, [R1+0x31b8] ;  /* 0x0031b80001367983 */ /* 0x000ea80000300a00 */
[----:B------:R-:W2:Y:S04]  /*42bc0*/  LDL.LU.64 R52, [R1+0x31b0] ;  /* 0x0031b00001347983 */ /* 0x000ea80000300a00 */
[----:B------:R-:W-:Y:S04]  /*42bd0*/  STL.64 [R1+0xf20], R24 ;  /* 0x000f201801007387 */ /* 0x000fe80000100a00 */
[----:B------:R0:W-:Y:S04]  /*42be0*/  STL.64 [R1+0xf28], R26 ;  /* 0x000f281a01007387 */ /* 0x0001e80000100a00 */
[----:B0-----:R-:W3:Y:S04]  /*42bf0*/  LDL.LU.64 R26, [R1+0x31a8] ;  /* 0x0031a800011a7983 */ /* 0x001ee80000300a00 */
[----:B------:R-:W3:Y:S04]  /*42c00*/  LDL.LU.64 R24, [R1+0x31a0] ;  /* 0x0031a00001187983 */ /* 0x000ee80000300a00 */
[----:B------:R-:W-:Y:S04]  /*42c10*/  STL.64 [R1+0xf10], R16 ;  /* 0x000f101001007387 */ /* 0x000fe80000100a00 */
[----:B------:R0:W-:Y:S04]  /*42c20*/  STL.64 [R1+0xf18], R18 ;  /* 0x000f181201007387 */ /* 0x0001e80000100a00 */
[----:B0-----:R-:W4:Y:S04]  /*42c30*/  LDL.LU.64 R18, [R1+0x3198] ;  /* 0x0031980001127983 */ /* 0x001f280000300a00 */
[----:B------:R-:W4:Y:S04]  /*42c40*/  LDL.LU.64 R16, [R1+0x3190] ;  /* 0x0031900001107983 */ /* 0x000f280000300a00 */
        /* <DEDUP_REMOVED lines=10> */
[----:B------:R-:W-:Y:S04]  /*42cf0*/  STL [R1+0x3094], R60 ;  /* 0x0030943c01007387 */ /* 0x000fe80000100800 */
[----:B------:R-:W-:Y:S01]  /*42d00*/  STL [R1+0x3090], R61 ;  /* 0x0030903d01007387 */ /* 0x000fe20000100800 */
        /* <DEDUP_REMOVED lines=27> */
[----:B------:R0:W-:Y:S04]  /*42ec0*/  STL.64 [R1+0x3000], R52 ;  /* 0x0030003401007387 */ /* 0x0001e80000100a00 */
[----:B0-----:R-:W2:Y:S04]  /*42ed0*/  LDL.LU R52, [R1+0xe90] ;  /* 0x000e900001347983 */ /* 0x001ea80000300800 */
[----:B------:R-:W2:Y:S04]  /*42ee0*/  LDL.LU R53, [R1+0xe94] ;  /* 0x000e940001357983 */ /* 0x000ea80000300800 */
[----:B------:R-:W2:Y:S04]  /*42ef0*/  LDL.LU R54, [R1+0xe98] ;  /* 0x000e980001367983 */ /* 0x000ea80000300800 */
[----:B------:R-:W2:Y:S01]  /*42f00*/  LDL.LU R55, [R1+0xe9c] ;  /* 0x000e9c0001377983 */ /* 0x000ea20000300800 */
[----:B---3--:R-:W-:-:S15]  /*42f10*/  HMMA.16816.F32 R44, R28, R50, R44 ;  /* 0x000000321c2c723c */ /* 0x008fde000000182c */
[----:B------:R-:W-:-:S04]  /*42f20*/  NOP ;  /* 0x0000000000007918 */ /* 0x000fc80000000000 */
[----:B------:R-:W-:Y:S04]  /*42f30*/  STL.64 [R1+0xea0], R44 ;  /* 0x000ea02c01007387 */ /* 0x000fe80000100a00 */
[----:B------:R0:W-:Y:S04]  /*42f40*/  STL.64 [R1+0xea8], R46 ;  /* 0x000ea82e01007387 */ /* 0x0001e80000100a00 */
[----:B0-----:R-:W3:Y:S04]  /*42f50*/  LDL.LU.64 R46, [R1+0x3118] ;  /* 0x00311800012e7983 */ /* 0x001ee80000300a00 */
[----:B------:R-:W3:Y:S01]  /*42f60*/  LDL.LU.64 R44, [R1+0x3110] ;  /* 0x00311000012c7983 */ /* 0x000ee20000300a00 */
[C---:B--2---:R-:W-:Y:S03]  /*42f70*/  HMMA.16816.F32 R52, R28.reuse, R48, R52 ;  /* 0x000000301c34723c */ /* 0x044fe60000001834 */
[----:B------:R-:W-:Y:S04]  /*42f80*/  STL.64 [R1+0x2fe8], R50 ;  /* 0x002fe83201007387 */ /* 0x000fe80000100a00 */
[----:B------:R3:W-:Y:S01]  /*42f90*/  STL.64 [R1+0x2fe0], R48 ;  /* 0x002fe03001007387 */ /* 0x0007e20000100a00 */
[C---:B------:R-:W-:Y:S08]  /*42fa0*/  HMMA.16816.F32 R20, R28.reuse, R42, R20 ;  /* 0x0000002a1c14723c */ /* 0x040ff00000001814 */
[C---:B----4-:R-:W-:Y:S08]  /*42fb0*/  HMMA.16816.F32 R16, R28.reuse, R40, R16 ;  /* 0x000000281c10723c */ /* 0x050ff00000001810 */
[C---:B------:R-:W-:Y:S08]  /*42fc0*/  HMMA.16816.F32 R12, R28.reuse, R38, R12 ;  /* 0x000000261c0c723c */ /* 0x040ff0000000180c */
[C---:B------:R-:W-:Y:S08]  /*42fd0*/  HMMA.16816.F32 R8, R28.reuse, R36, R8 ;  /* 0x000000241c08723c */ /* 0x040ff00000001808 */
[C---:B------:R-:W-:Y:S01]  /*42fe0*/  HMMA.16816.F32 R4, R28.reuse, R34, R4 ;  /* 0x000000221c04723c */ /* 0x040fe20000001804 */
[----:B------:R-:W-:Y:S04]  /*42ff0*/  STL.64 [R1+0xe90], R52 ;  /* 0x000e903401007387 */ /* 0x000fe80000100a00 */
[----:B------:R-:W-:Y:S03]  /*43000*/  STL.64 [R1+0xe98], R54 ;  /* 0x000e983601007387 */ /* 0x000fe60000100a00 */
[C---:B---3--:R-:W-:Y:S08]  /*43010*/  HMMA.16816.F32 R48, R28.reuse, R46, R56 ;  /* 0x0000002e1c30723c */ /* 0x048ff00000001838 */
[C---:B------:R-:W-:Y:S01]  /*43020*/  HMMA.16816.F32 R24, R28.reuse, R44, R24 ;  /* 0x0000002c1c18723c */ /* 0x040fe20000001818 */
[----:B------:R-:W-:Y:S10]  /*43030*/  STL.64 [R1+0x2ff8], R46 ;  /* 0x002ff82e01007387 */ /* 0x000ff40000100a00 */
        /* <DEDUP_REMOVED lines=15> */
[----:B------:R3:W-:Y:S04]  /*43130*/  STL.64 [R1+0xe30], R8 ;  /* 0x000e300801007387 */ /* 0x0007e80000100a00 */
[----:B------:R4:W-:Y:S04]  /*43140*/  STL.64 [R1+0xe38], R10 ;  /* 0x000e380a01007387 */ /* 0x0009e80000100a00 */
[----:B------:R-:W-:Y:S04]  /*43150*/  STL.64 [R1+0x30f8], R34 ;  /* 0x0030f82201007387 */ /* 0x000fe80000100a00 */
[----:B------:R-:W-:Y:S04]  /*43160*/  STL.64 [R1+0x30f0], R32 ;  /* 0x0030f02001007387 */ /* 0x000fe80000100a00 */
[----:B------:R1:W-:Y:S04]  /*43170*/  STL.64 [R1+0xe20], R4 ;  /* 0x000e200401007387 */ /* 0x0003e80000100a00 */
[----:B------:R1:W-:Y:S04]  /*43180*/  STL.64 [R1+0xe28], R6 ;  /* 0x000e280601007387 */ /* 0x0003e80000100a00 */
[----:B0-----:R-:W4:Y:S04]  /*43190*/  LDL.LU R44, [R1+0xd50] ;  /* 0x000d5000012c7983 */ /* 0x001f280000300800 */
[----:B------:R-:W4:Y:S04]  /*431a0*/  LDL.LU R45, [R1+0xd54] ;  /* 0x000d5400012d7983 */ /* 0x000f280000300800 */
[----:B------:R-:W4:Y:S04]  /*431b0*/  LDL.LU R46, [R1+0xd58] ;  /* 0x000d5800012e7983 */ /* 0x000f280000300800 */
[----:B------:R-:W4:Y:S04]  /*431c0*/  LDL.LU R47, [R1+0xd5c] ;  /* 0x000d5c00012f7983 */ /* 0x000f280000300800 */
[----:B-1----:R-:W4:Y:S04]  /*431d0*/  LDL.LU R40, [R1+0xd60] ;  /* 0x000d600001287983 */ /* 0x002f280000300800 */
[----:B------:R-:W4:Y:S04]  /*431e0*/  LDL.LU R41, [R1+0xd64] ;  /* 0x000d640001297983 */ /* 0x000f280000300800 */
[----:B------:R-:W4:Y:S04]  /*431f0*/  LDL.LU R42, [R1+0xd68] ;  /* 0x000d6800012a7983 */ /* 0x000f280000300800 */
[----:B------:R-:W4:Y:S04]  /*43200*/  LDL.LU R43, [R1+0xd6c] ;  /* 0x000d6c00012b7983 */ /* 0x000f280000300800 */
[----:B--2---:R-:W2:Y:S04]  /*43210*/  LDL.LU R36, [R1+0xd70] ;  /* 0x000d700001247983 */ /* 0x004ea80000300800 */
[----:B------:R-:W2:Y:S04]  /*43220*/  LDL.LU R37, [R1+0xd74] ;  /* 0x000d740001257983 */ /* 0x000ea80000300800 */
[----:B------:R-:W2:Y:S04]  /*43230*/  LDL.LU R38, [R1+0xd78] ;  /* 0x000d780001267983 */ /* 0x000ea80000300800 */
[----:B------:R-:W2:Y:S04]  /*43240*/  LDL.LU R39, [R1+0xd7c] ;  /* 0x000d7c0001277983 */ /* 0x000ea80000300800 */
[----:B---3--:R-:W3:Y:S04]  /*43250*/  LDL.LU R8, [R1+0xdf0] ;  /* 0x000df00001087983 */ /* 0x008ee80000300800 */
[----:B------:R-:W3:Y:S04]  /*43260*/  LDL.LU R9, [R1+0xdf4] ;  /* 0x000df40001097983 */ /* 0x000ee80000300800 */
[----:B----4-:R-:W3:Y:S04]  /*43270*/  LDL.LU R10, [R1+0xdf8] ;  /* 0x000df800010a7983 */ /* 0x010ee80000300800 */
        /* <DEDUP_REMOVED lines=41> */
[----:B0-----:R-:W3:Y:S04]  /*43510*/  LDL.LU.64 R6, [R1+0x3108] ;  /* 0x0031080001067983 */ /* 0x001ee80000300a00 */
[----:B------:R-:W2:Y:S04]  /*43520*/  LDL.LU.64 R4, [R1+0x3100] ;  /* 0x0031000001047983 */ /* 0x000ea80000300a00 */
        /* <DEDUP_REMOVED lines=49> */
[C---:B---3--:R-:W-:Y:S08]  /*43840*/  HMMA.16816.F32 R8, R28.reuse, R18, R8 ;  /* 0x000000121c08723c */ /* 0x048ff00000001808 */
[----:B--2---:R-:W-:Y:S01]  /*43850*/  HMMA.16816.F32 R12, R28, R16, R12 ;  /* 0x000000101c0c723c */ /* 0x004fe2000000180c */
[----:B------:R-:W-:-:S15]  /*43860*/  STL.64 [R1+0x2f68], R18 ;  /* 0x002f681201007387 */ /* 0x000fde0000100a00 */
[----:B------:R-:W-:-:S03]  /*43870*/  NOP ;  /* 0x0000000000007918 */ /* 0x000fc60000000000 */
[----:B------:R-:W-:Y:S04]  /*43880*/  STL.64 [R1+0xda0], R12 ;  /* 0x000da00c01007387 */ /* 0x000fe80000100a00 */
[----:B------:R-:W-:Y:S04]  /*43890*/  STL.64 [R1+0xda8], R14 ;  /* 0x000da80e01007387 */ /* 0x000fe80000100a00 */
[----:B------:R-:W-:Y:S04]  /*438a0*/  STL.64 [R1+0x2f60], R16 ;  /* 0x002f601001007387 */ /* 0x000fe80000100a00 */
[----:B------:R-:W-:Y:S04]  /*438b0*/  STL.64 [R1+0xd90], R8 ;  /* 0x000d900801007387 */ /* 0x000fe80000100a00 */
[----:B------:R0:W-:Y:S02]  /*438c0*/  STL.64 [R1+0xd98], R10 ;  /* 0x000d980a01007387 */ /* 0x0001e40000100a00 */
[C---:B0-----:R-:W-:Y:S08]  /*438d0*/  HMMA.16816.F32 R8, R28.reuse, R20, R4 ;  /* 0x000000141c08723c */ /* 0x041ff00000001804 */
[C---:B------:R-:W-:Y:S01]  /*438e0*/  HMMA.16816.F32 R4, R28.reuse, R22, R36 ;  /* 0x000000161c04723c */ /* 0x040fe20000001824 */
[----:B------:R-:W-:Y:S10]  /*438f0*/  STL.64 [R1+0x2f78], R22 ;  /* 0x002f781601007387 */ /* 0x000ff40000100a00 */
[----:B------:R-:W-:Y:S04]  /*43900*/  STL.64 [R1+0xd80], R8 ;  /* 0x000d800801007387 */ /* 0x000fe80000100a00 */
[----:B------:R4:W-:Y:S04]  /*43910*/  STL.64 [R1+0xd88], R10 ;  /* 0x000d880a01007387 */ /* 0x0009e80000100a00 */
[----:B------:R-:W-:Y:S04]  /*43920*/  STL.64 [R1+0x2f70], R20 ;  /* 0x002f701401007387 */ /* 0x000fe80000100a00 */
[----:B------:R-:W-:Y:S04]  /*43930*/  STL.64 [R1+0xd70], R4 ;  /* 0x000d700401007387 */ /* 0x000fe80000100a00 */
[----:B------:R0:W-:Y:S01]  /*43940*/  STL.64 [R1+0xd78], R6 ;  /* 0x000d780601007387 */ /* 0x0001e20000100a00 */
[C---:B----4-:R-:W-:Y:S08]  /*43950*/  HMMA.16816.F32 R8, R28.reuse, R24, R40 ;  /* 0x000000181c08723c */ /* 0x050ff00000001828 */
[C---:B0-----:R-:W-:Y:S01]  /*43960*/  HMMA.16816.F32 R4, R28.reuse, R26, R44 ;  /* 0x0000001a1c04723c */ /* 0x041fe2000000182c */
[----:B------:R-:W-:Y:S10]  /*43970*/  STL.64 [R1+0x2f98], R26 ;  /* 0x002f981a01007387 */ /* 0x000ff40000100a00 */
[----:B------:R-:W-:Y:S04]  /*43980*/  STL.64 [R1+0xd60], R8 ;  /* 0x000d600801007387 */ /* 0x000fe80000100a00 */
[----:B------:R-:W-:Y:S04]  /*43990*/  STL.64 [R1+0xd68], R10 ;  /* 0x000d680a01007387 */ /* 0x000fe80000100a00 */
[----:B------:R-:W-:Y:S04]  /*439a0*/  STL.64 [R1+0x2f90], R24 ;  /* 0x002f901801007387 */ /* 0x000fe80000100a00 */
[----:B------:R-:W-:Y:S04]  /*439b0*/  STL.64 [R1+0xd50], R4 ;  /* 0x000d500401007387 */ /* 0x000fe80000100a00 */
[----:B------:R0:W-:Y:S02]  /*439c0*/  STL.64 [R1+0xd58], R6 ;  /* 0x000d580601007387 */ /* 0x0001e40000100a00 */
[----:B0-----:R-:W-:Y:S02]  /*439d0*/  HMMA.16816.F32 R4, R28, R32, R56 ;  /* 0x000000201c04723c */ /* 0x001fe40000001838 */
[----:B------:R-:W-:Y:S04]  /*439e0*/  STL.64 [R1+0x3048], R34 ;  /* 0x0030482201007387 */ /* 0x000fe80000100a00 */
[----:B------:R0:W-:-:S13]  /*439f0*/  STL.64 [R1+0x3040], R32 ;  /* 0x0030402001007387 */ /* 0x0001da0000100a00 */
[----:B------:R-:W-:Y:S04]  /*43a00*/  STL.64 [R1+0x550], R4 ;  /* 0x0005500401007387 */ /* 0x000fe80000100a00 */
[----:B------:R-:W-:Y:S04]  /*43a10*/  STL.64 [R1+0x558], R6 ;  /* 0x0005580601007387 */ /* 0x000fe80000100a00 */
[----:B------:R-:W2:Y:S04]  /*43a20*/  LDL.LU R8, [R1+0xc50] ;  /* 0x000c500001087983 */ /* 0x000ea80000300800 */
[----:B------:R-:W2:Y:S04]  /*43a30*/  LDL.LU R9, [R1+0xc54] ;  /* 0x000c540001097983 */ /* 0x000ea80000300800 */
[----:B------:R-:W3:Y:S04]  /*43a40*/  LDL.LU R10, [R1+0xc58] ;  /* 0x000c5800010a7983 */ /* 0x000ee80000300800 */
[----:B------:R-:W3:Y:S04]  /*43a50*/  LDL.LU R11, [R1+0xc5c] ;  /* 0x000c5c00010b7983 */ /* 0x000ee80000300800 */
[----:B---3--:R-:W-:Y:S04]  /*43a60*/  STL.64 [R1+0x3058], R10 ;  /* 0x0030580a01007387 */ /* 0x008fe80000100a00 */
[----:B--2---:R-:W-:Y:S04]  /*43a70*/  STL.64 [R1+0x3050], R8 ;  /* 0x0030500801007387 */ /* 0x004fe80000100a00 */
        /* <DEDUP_REMOVED lines=9> */
[----:B------:R-:W3:Y:S04]  /*43b10*/  LDL.LU R27, [R1+0xc9c] ;  /* 0x000c9c00011b7983 */ /* 0x000ee80000300800 */
[----:B---3--:R-:W-:Y:S04]  /*43b20*/  STL.64 [R1+0x3078], R26 ;  /* 0x0030781a01007387 */ /* 0x008fe80000100a00 */
[----:B--2---:R2:W-:Y:S04]  /*43b30*/  STL.64 [R1+0x3070], R24 ;  /* 0x0030701801007387 */ /* 0x0045e80000100a00 */
[----:B------:R-:W3:Y:S04]  /*43b40*/  LDL.LU R40, [R1+0xcf0] ;  /* 0x000cf00001287983 */ /* 0x000ee80000300800 */
[----:B------:R-:W3:Y:S04]  /*43b50*/  LDL.LU R41, [R1+0xcf4] ;  /* 0x000cf40001297983 */ /* 0x000ee80000300800 */
[----:B------:R-:W4:Y:S04]  /*43b60*/  LDL.LU R42, [R1+0xcf8] ;  /* 0x000cf800012a7983 */ /* 0x000f280000300800 */
[----:B------:R-:W4:Y:S01]  /*43b70*/  LDL.LU R43, [R1+0xcfc] ;  /* 0x000cfc00012b7983 */ /* 0x000f220000300800 */
[----:B------:R-:W-:-:S02]  /*43b80*/  IMAD R3, R52, 0x100, R51 ;  /* 0x0000010034037824 */ /* 0x000fc400078e0233 */
[----:B------:R-:W-:Y:S02]  /*43b90*/  IMAD R60, R60, 0x100, R53 ;  /* 0x000001003c3c7824 */ /* 0x000fe400078e0235 */
[----:B------:R-:W-:Y:S02]  /*43ba0*/  IMAD R61, R61, 0x100, R54 ;  /* 0x000001003d3d7824 */ /* 0x000fe400078e0236 */
[----:B------:R-:W-:Y:S01]  /*43bb0*/  IMAD R0, R0, 0x100, R55 ;  /* 0x0000010000007824 */ /* 0x000fe200078e0237 */
[----:B------:R-:W-:Y:S02]  /*43bc0*/  F2FP.F16.E4M3.UNPACK_B R28, R3 ;  /* 0x00000003ff1c723e */ /* 0x000fe400020006ff */
[----:B------:R-:W-:Y:S02]  /*43bd0*/  F2FP.F16.E4M3.UNPACK_B R29, R60 ;  /* 0x0000003cff1d723e */ /* 0x000fe400020006ff */
[----:B------:R-:W-:Y:S01]  /*43be0*/  F2FP.F16.E4M3.UNPACK_B R30, R61 ;  /* 0x0000003dff1e723e */ /* 0x000fe200020006ff */
[----:B----4-:R-:W-:Y:S04]  /*43bf0*/  STL.64 [R1+0x3088], R42 ;  /* 0x0030882a01007387 */ /* 0x010fe80000100a00 */
[----:B---3--:R3:W-:Y:S04]  /*43c00*/  STL.64 [R1+0x3080], R40 ;  /* 0x0030802801007387 */ /* 0x0087e80000100a00 */
[----:B------:R-:W4:Y:S04]  /*43c10*/  LDL.LU R56, [R1+0xd00] ;  /* 0x000d000001387983 */ /* 0x000f280000300800 */
[----:B------:R-:W4:Y:S04]  /*43c20*/  LDL.LU R57, [R1+0xd04] ;  /* 0x000d040001397983 */ /* 0x000f280000300800 */
[----:B------:R-:W4:Y:S04]  /*43c30*/  LDL.LU R58, [R1+0xd08] ;  /* 0x000d0800013a7983 */ /* 0x000f280000300800 */
[----:B------:R-:W4:Y:S04]  /*43c40*/  LDL.LU R59, [R1+0xd0c] ;  /* 0x000d0c00013b7983 */ /* 0x000f280000300800 */
[----:B------:R-:W4:Y:S04]  /*43c50*/  LDL R38, [R1] ;  /* 0x0000000001267983 */ /* 0x000f280000100800 */
[----:B------:R-:W4:Y:S04]  /*43c60*/  LDL R39, [R1+0x4] ;  /* 0x0000040001277983 */ /* 0x000f280000100800 */
[----:B0-----:R-:W4:Y:S04]  /*43c70*/  LDL.LU R32, [R1+0xd10] ;  /* 0x000d100001207983 */ /* 0x001f280000300800 */
[----:B------:R-:W4:Y:S04]  /*43c80*/  LDL.LU R33, [R1+0xd14] ;  /* 0x000d140001217983 */ /* 0x000f280000300800 */
[----:B------:R-:W4:Y:S04]  /*43c90*/  LDL.LU R34, [R1+0xd18] ;  /* 0x000d180001227983 */ /* 0x000f280000300800 */
[----:B------:R-:W4:Y:S04]  /*43ca0*/  LDL.LU R35, [R1+0xd1c] ;  /* 0x000d1c0001237983 */ /* 0x000f280000300800 */
[----:B------:R-:W4:Y:S04]  /*43cb0*/  LDL R36, [R1+0x8] ;  /* 0x0000080001247983 */ /* 0x000f280000100800 */
[----:B------:R-:W4:Y:S04]  /*43cc0*/  LDL R37, [R1+0xc] ;  /* 0x00000c0001257983 */ /* 0x000f280000100800 */
[----:B-1----:R-:W4:Y:S04]  /*43cd0*/  LDL R18, [R1+0x10] ;  /* 0x0000100001127983 */ /* 0x002f280000100800 */
[----:B------:R-:W4:Y:S04]  /*43ce0*/  LDL R19, [R1+0x14] ;  /* 0x0000140001137983 */ /* 0x000f280000100800 */
[----:B--2---:R-:W4:Y:S04]  /*43cf0*/  LDL.LU R24, [R1+0xd30] ;  /* 0x000d300001187983 */ /* 0x004f280000300800 */
[----:B------:R-:W4:Y:S04]  /*43d00*/  LDL.LU R25, [R1+0xd34] ;  /* 0x000d340001197983 */ /* 0x000f280000300800 */
[----:B------:R-:W4:Y:S04]  /*43d10*/  LDL.LU R26, [R1+0xd38] ;  /* 0x000d3800011a7983 */ /* 0x000f280000300800 */
[----:B------:R-:W4:Y:S04]  /*43d20*/  LDL.LU R27, [R1+0xd3c] ;  /* 0x000d3c00011b7983 */ /* 0x000f280000300800 */
[----:B------:R-:W2:Y:S04]  /*43d30*/  LDL R16, [R1+0x18] ;  /* 0x0000180001107983 */ /* 0x000ea80000100800 */
[----:B------:R-:W2:Y:S04]  /*43d40*/  LDL R17, [R1+0x1c] ;  /* 0x00001c0001117983 */ /* 0x000ea80000100800 */
[----:B---3--:R-:W2:Y:S04]  /*43d50*/  LDL.LU R40, [R1+0xd40] ;  /* 0x000d400001287983 */ /* 0x008ea80000300800 */
[----:B------:R-:W2:Y:S04]  /*43d60*/  LDL.LU R41, [R1+0xd44] ;  /* 0x000d440001297983 */ /* 0x000ea80000300800 */
[----:B------:R-:W2:Y:S04]  /*43d70*/  LDL.LU R42, [R1+0xd48] ;  /* 0x000d4800012a7983 */ /* 0x000ea80000300800 */
        /* <DEDUP_REMOVED lines=32> */
[----:B------:R-:W-:-:S07]  /*43f80*/  F2FP.F16.E4M3.UNPACK_B R31, R0 ;  /* 0x00000000ff1f723e */ /* 0x000fce00020006ff */
[C---:B--2---:R-:W-:Y:S08]  /*43f90*/  HMMA.16816.F32 R40, R28.reuse, R16, R40 ;  /* 0x000000101c28723c */ /* 0x044ff00000001828 */
[C---:B----4-:R-:W-:Y:S08]  /*43fa0*/  HMMA.16816.F32 R16, R28.reuse, R18, R24 ;  /* 0x000000121c10723c */ /* 0x050ff00000001818 */
[C---:B---3--:R-:W-:Y:S08]  /*43fb0*/  HMMA.16816.F32 R8, R28.reuse, R36, R8 ;  /* 0x000000241c08723c */ /* 0x048ff00000001808 */
[C---:B------:R-:W-:Y:S01]  /*43fc0*/  HMMA.16816.F32 R36, R28.reuse, R38, R32 ;  /* 0x000000261c24723c */ /* 0x040fe20000001820 */
[----:B------:R-:W-:Y:S04]  /*43fd0*/  STL.64 [R1+0xd40], R40 ;  /* 0x000d402801007387 */ /* 0x000fe80000100a00 */
[----:B------:R0:W-:Y:S03]  /*43fe0*/  STL.64 [R1+0xd48], R42 ;  /* 0x000d482a01007387 */ /* 0x0001e60000100a00 */
[C---:B------:R-:W-:Y:S01]  /*43ff0*/  HMMA.16816.F32 R56, R28.reuse, R60, R56 ;  /* 0x0000003c1c38723c */ /* 0x040fe20000001838 */
[----:B0-----:R-:W2:Y:S04]  /*44000*/  LDL.LU.64 R42, [R1+0x3088] ;  /* 0x00308800012a7983 */ /* 0x001ea80000300a00 */
[----:B------:R-:W2:Y:S04]  /*44010*/  LDL.LU.64 R40, [R1+0x3080] ;  /* 0x0030800001287983 */ /* 0x000ea80000300a00 */
[----:B------:R-:W3:Y:S04]  /*44020*/  LDL.LU.64 R26, [R1+0x3078] ;  /* 0x00307800011a7983 */ /* 0x000ee80000300a00 */
[----:B------:R-:W3:Y:S04]  /*44030*/  LDL.LU.64 R24, [R1+0x3070] ;  /* 0x0030700001187983 */ /* 0x000ee80000300a00 */
[----:B------:R-:W-:Y:S04]  /*44040*/  STL.64 [R1+0xd30], R16 ;  /* 0x000d301001007387 */ /* 0x000fe80000100a00 */
[----:B------:R0:W-:Y:S04]  /*44050*/  STL.64 [R1+0xd38], R18 ;  /* 0x000d381201007387 */ /* 0x0001e80000100a00 */
[----:B0-----:R-:W4:Y:S04]  /*44060*/  LDL.LU.64 R18, [R1+0x3068] ;  /* 0x0030680001127983 */ /* 0x001f280000300a00 */
[----:B------:R-:W4:Y:S04]  /*44070*/  LDL.LU.64 R16, [R1+0x3060] ;  /* 0x0030600001107983 */ /* 0x000f280000300a00 */
        /* <DEDUP_REMOVED lines=18> */
[----:B0-----:R-:W4:Y:S04]  /*441a0*/  LDL.LU.64 R42, [R1+0x3018] ;  /* 0x00301800012a7983 */ /* 0x001f280000300a00 */
[----:B------:R-:W2:Y:S04]  /*441b0*/  LDL.LU.64 R40, [R1+0x3010] ;  /* 0x0030100001287983 */ /* 0x000ea80000300a00 */
[----:B------:R-:W-:Y:S04]  /*441c0*/  STL.64 [R1+0xce0], R52 ;  /* 0x000ce03401007387 */ /* 0x000fe80000100a00 */
[----:B------:R0:W-:Y:S04]  /*441d0*/  STL.64 [R1+0xce8], R54 ;  /* 0x000ce83601007387 */ /* 0x0001e80000100a00 */
[----:B0-----:R-:W3:Y:S04]  /*441e0*/  LDL.LU.64 R54, [R1+0x3008] ;  /* 0x0030080001367983 */ /* 0x001ee80000300a00 */
[----:B------:R-:W2:Y:S04]  /*441f0*/  LDL.LU.64 R52, [R1+0x3000] ;  /* 0x0030000001347983 */ /* 0x000ea80000300a00 */
[----:B------:R-:W-:Y:S04]  /*44200*/  STL.64 [R1+0x2f48], R58 ;  /* 0x002f483a01007387 */ /* 0x000fe80000100a00 */
[----:B------:R0:W-:Y:S04]  /*44210*/  STL.64 [R1+0x2f40], R56 ;  /* 0x002f403801007387 */ /* 0x0001e80000100a00 */
[----:B0-----:R-:W4:Y:S04]  /*44220*/  LDL.LU R56, [R1+0xca0] ;  /* 0x000ca00001387983 */ /* 0x001f280000300800 */
[----:B------:R-:W4:Y:S04]  /*44230*/  LDL.LU R57, [R1+0xca4] ;  /* 0x000ca40001397983 */ /* 0x000f280000300800 */
[----:B------:R-:W4:Y:S04]  /*44240*/  LDL.LU R58, [R1+0xca8] ;  /* 0x000ca800013a7983 */ /* 0x000f280000300800 */
[----:B------:R-:W4:Y:S01]  /*44250*/  LDL.LU R59, [R1+0xcac] ;  /* 0x000cac00013b7983 */ /* 0x000f220000300800 */
        /* <DEDUP_REMOVED lines=8> */
[----:B0-----:R-:W3:Y:S04]  /*442e0*/  LDL.LU.64 R50, [R1+0x2fe8] ;  /* 0x002fe80001327983 */ /* 0x001ee80000300a00 */
[----:B------:R-:W3:Y:S04]  /*442f0*/  LDL.LU.64 R48, [R1+0x2fe0] ;  /* 0x002fe00001307983 */ /* 0x000ee80000300a00 */
[----:B------:R-:W-:Y:S04]  /*44300*/  STL.64 [R1+0x2f58], R54 ;  /* 0x002f583601007387 */ /* 0x000fe80000100a00 */
[----:B------:R0:W-:Y:S04]  /*44310*/  STL.64 [R1+0x2f50], R52 ;  /* 0x002f503401007387 */ /* 0x0001e80000100a00 */
[----:B0-----:R-:W3:Y:S04]  /*44320*/  LDL.LU R52, [R1+0xcb0] ;  /* 0x000cb00001347983 */ /* 0x001ee80000300800 */
[----:B------:R-:W3:Y:S04]  /*44330*/  LDL.LU R53, [R1+0xcb4] ;  /* 0x000cb40001357983 */ /* 0x000ee80000300800 */
[----:B------:R-:W3:Y:S04]  /*44340*/  LDL.LU R54, [R1+0xcb8] ;  /* 0x000cb80001367983 */ /* 0x000ee80000300800 */
[----:B------:R-:W3:Y:S01]  /*44350*/  LDL.LU R55, [R1+0xcbc] ;  /* 0x000cbc0001377983 */ /* 0x000ee20000300800 */
[C---:B----4-:R-:W-:Y:S08]  /*44360*/  HMMA.16816.F32 R16, R28.reuse, R42, R16 ;  /* 0x0000002a1c10723c */ /* 0x050ff00000001810 */
[C---:B------:R-:W-:Y:S08]  /*44370*/  HMMA.16816.F32 R12, R28.reuse, R40, R12 ;  /* 0x000000281c0c723c */ /* 0x040ff0000000180c */
[C---:B------:R-:W-:Y:S08]  /*44380*/  HMMA.16816.F32 R8, R28.reuse, R38, R8 ;  /* 0x000000261c08723c */ /* 0x040ff00000001808 */
[C---:B------:R-:W-:Y:S08]  /*44390*/  HMMA.16816.F32 R4, R28.reuse, R36, R4 ;  /* 0x000000241c04723c */ /* 0x040ff00000001804 */
[C---:B--2---:R-:W-:Y:S08]  /*443a0*/  HMMA.16816.F32 R24, R28.reuse, R46, R24 ;  /* 0x0000002e1c18723c */ /* 0x044ff00000001818 */
[C---:B---3--:R-:W-:Y:S08]  /*443b0*/  HMMA.16816.F32 R20, R28.reuse, R44, R20 ;  /* 0x0000002c1c14723c */ /* 0x048ff00000001814 */
[----:B------:R-:W-:-:S15]  /*443c0*/  HMMA.16816.F32 R52, R28, R50, R52 ;  /* 0x000000321c34723c */ /* 0x000fde0000001834 */
[----:B------:R-:W-:-:S04]  /*443d0*/  NOP ;  /* 0x0000000000007918 */ /* 0x000fc80000000000 */
[----:B------:R-:W-:Y:S04]  /*443e0*/  STL.64 [R1+0xcb0], R52 ;  /* 0x000cb03401007387 */ /* 0x000fe80000100a00 */
[----:B------:R0:W-:Y:S02]  /*443f0*/  STL.64 [R1+0xcb8], R54 ;  /* 0x000cb83601007387 */ /* 0x0001e40000100a00 */
[----:B0-----:R-:W-:Y:S02]  /*44400*/  HMMA.16816.F32 R52, R28, R48, R56 ;  /* 0x000000301c34723c */ /* 0x001fe40000001838 */
[----:B------:R-:W-:Y:S04]  /*44410*/  STL.64 [R1+0x2fb8], R50 ;  /* 0x002fb83201007387 */ /* 0x000fe80000100a00 */
[----:B------:R-:W-:-:S13]  /*44420*/  STL.64 [R1+0x2fb0], R48 ;  /* 0x002fb03001007387 */ /* 0x000fda0000100a00 */
        /* <DEDUP_REMOVED lines=14> */
[----:B0-----:R-:W2:Y:S04]  /*44510*/  LDL.LU R44, [R1+0xb60] ;  /* 0x000b6000012c7983 */ /* 0x001ea80000300800 */
[----:B------:R0:W-:Y:S04]  /*44520*/  STL.64 [R1+0xc50], R8 ;  /* 0x000c500801007387 */ /* 0x0001e80000100a00 */
[----:B------:R3:W-:Y:S04]  /*44530*/  STL.64 [R1+0xc58], R10 ;  /* 0x000c580a01007387 */ /* 0x0007e80000100a00 */
[----:B------:R4:W-:Y:S04]  /*44540*/  STL.64 [R1+0xc40], R4 ;  /* 0x000c400401007387 */ /* 0x0009e80000100a00 */
[----:B------:R0:W-:Y:S04]  /*44550*/  STL.64 [R1+0xc48], R6 ;  /* 0x000c480601007387 */ /* 0x0001e80000100a00 */
[----:B------:R-:W2:Y:S04]  /*44560*/  LDL.LU R45, [R1+0xb64] ;  /* 0x000b6400012d7983 */ /* 0x000ea80000300800 */
[----:B------:R-:W2:Y:S04]  /*44570*/  LDL.LU R46, [R1+0xb68] ;  /* 0x000b6800012e7983 */ /* 0x000ea80000300800 */
[----:B------:R-:W2:Y:S04]  /*44580*/  LDL.LU R47, [R1+0xb6c] ;  /* 0x000b6c00012f7983 */ /* 0x000ea80000300800 */
[----:B--2---:R-:W-:Y:S04]  /*44590*/  STL.64 [R1+0x2fd8], R46 ;  /* 0x002fd82e01007387 */ /* 0x004fe80000100a00 */
[----:B------:R2:W-:Y:S04]  /*445a0*/  STL.64 [R1+0x2fd0], R44 ;  /* 0x002fd02c01007387 */ /* 0x0005e80000100a00 */
[----:B-1----:R-:W2:Y:S04]  /*445b0*/  LDL.LU R40, [R1+0xb70] ;  /* 0x000b700001287983 */ /* 0x002ea80000300800 */
[----:B------:R-:W2:Y:S04]  /*445c0*/  LDL.LU R41, [R1+0xb74] ;  /* 0x000b740001297983 */ /* 0x000ea80000300800 */
[----:B------:R-:W2:Y:S04]  /*445d0*/  LDL.LU R42, [R1+0xb78] ;  /* 0x000b7800012a7983 */ /* 0x000ea80000300800 */
[----:B------:R-:W2:Y:S04]  /*445e0*/  LDL.LU R43, [R1+0xb7c] ;  /* 0x000b7c00012b7983 */ /* 0x000ea80000300800 */
[----:B0-----:R-:W2:Y:S04]  /*445f0*/  LDL.LU R8, [R1+0xc00] ;  /* 0x000c000001087983 */ /* 0x001ea80000300800 */
[----:B------:R-:W2:Y:S04]  /*44600*/  LDL.LU R9, [R1+0xc04] ;  /* 0x000c040001097983 */ /* 0x000ea80000300800 */
[----:B---3--:R-:W3:Y:S04]  /*44610*/  LDL.LU R10, [R1+0xc08] ;  /* 0x000c0800010a7983 */ /* 0x008ee80000300800 */
[----:B------:R-:W3:Y:S04]  /*44620*/  LDL.LU R11, [R1+0xc0c] ;  /* 0x000c0c00010b7983 */ /* 0x000ee80000300800 */
[----:B------:R-:W3:Y:S04]  /*44630*/  LDL.LU R48, [R1+0xc10] ;  /* 0x000c100001307983 */ /* 0x000ee80000300800 */
[----:B------:R-:W3:Y:S04]  /*44640*/  LDL.LU R49, [R1+0xc14] ;  /* 0x000c140001317983 */ /* 0x000ee80000300800 */
[----:B------:R-:W3:Y:S04]  /*44650*/  LDL.LU R50, [R1+0xc18] ;  /* 0x000c180001327983 */ /* 0x000ee80000300800 */
[----:B------:R-:W3:Y:S04]  /*44660*/  LDL.LU R51, [R1+0xc1c] ;  /* 0x000c1c0001337983 */ /* 0x000ee80000300800 */
[----:B----4-:R-:W4:Y:S04]  /*44670*/  LDL.LU R4, [R1+0xc20] ;  /* 0x000c200001047983 */ /* 0x010f280000300800 */
[----:B------:R-:W4:Y:S04]  /*44680*/  LDL.LU R5, [R1+0xc24] ;  /* 0x000c240001057983 */ /* 0x000f280000300800 */
[----:B------:R-:W4:Y:S04]  /*44690*/  LDL.LU R6, [R1+0xc28] ;  /* 0x000c280001067983 */ /* 0x000f280000300800 */
[----:B------:R-:W4:Y:S04]  /*446a0*/  LDL.LU R7, [R1+0xc2c] ;  /* 0x000c2c0001077983 */ /* 0x000f280000300800 */
[----:B--2---:R-:W2:Y:S04]  /*446b0*/  LDL.LU R44, [R1+0xc30] ;  /* 0x000c3000012c7983 */ /* 0x004ea80000300800 */
        /* <DEDUP_REMOVED lines=29> */
[----:B0-----:R-:W3:Y:S04]  /*44890*/  LDL.LU R36, [R1+0xb80] ;  /* 0x000b800001247983 */ /* 0x001ee80000300800 */
[----:B------:R-:W3:Y:S04]  /*448a0*/  LDL.LU R37, [R1+0xb84] ;  /* 0x000b840001257983 */ /* 0x000ee80000300800 */
[----:B------:R-:W3:Y:S04]  /*448b0*/  LDL.LU R38, [R1+0xb88] ;  /* 0x000b880001267983 */ /* 0x000ee80000300800 */
[----:B------:R-:W3:Y:S01]  /*448c0*/  LDL.LU R39, [R1+0xb8c] ;  /* 0x000b8c0001277983 */ /* 0x000ee20000300800 */
[C---:B----4-:R-:W-:Y:S08]  /*448d0*/  HMMA.16816.F32 R4, R28.reuse, R2, R4 ;  /* 0x000000021c04723c */ /* 0x050ff00000001804 */
[----:B--2---:R-:W-:-:S15]  /*448e0*/  HMMA.16816.F32 R44, R28, R34, R44 ;  /* 0x000000221c2c723c */ /* 0x004fde000000182c */
[----:B------:R-:W-:-:S04]  /*448f0*/  NOP ;  /* 0x0000000000007918 */ /* 0x000fc80000000000 */
[----:B------:R-:W-:Y:S04]  /*44900*/  STL.64 [R1+0xc30], R44 ;  /* 0x000c302c01007387 */ /* 0x000fe80000100a00 */
[----:B------:R0:W-:Y:S04]  /*44910*/  STL.64 [R1+0xc38], R46 ;  /* 0x000c382e01007387 */ /* 0x0001e80000100a00 */
[----:B0-----:R-:W2:Y:S04]  /*44920*/  LDL.LU.64 R46, [R1+0x2fd8] ;  /* 0x002fd800012e7983 */ /* 0x001ea80000300a00 */
[----:B------:R-:W2:Y:S04]  /*44930*/  LDL.LU.64 R44, [R1+0x2fd0] ;  /* 0x002fd000012c7983 */ /* 0x000ea80000300a00 */
[----:B------:R-:W-:Y:S04]  /*44940*/  STL.64 [R1+0xc20], R4 ;  /* 0x000c200401007387 */ /* 0x000fe80000100a00 */
[----:B------:R0:W-:Y:S04]  /*44950*/  STL.64 [R1+0xc28], R6 ;  /* 0x000c280601007387 */ /* 0x0001e80000100a00 */
[----:B0-----:R-:W4:Y:S04]  /*44960*/  LDL.LU.64 R6, [R1+0x2fc8] ;  /* 0x002fc80001067983 */ /* 0x001f280000300a00 */
[----:B------:R-:W3:Y:S02]  /*44970*/  LDL.LU.64 R4, [R1+0x2fc0] ;  /* 0x002fc00001047983 */ /* 0x000ee40000300a00 */
        /* <DEDUP_REMOVED lines=48> */
[----:B------:R-:W-:Y:S01]  /*44c80*/  IMAD R0, R0, 0x100, R59 ;  /* 0x0000010000007824 */ /* 0x000fe200078e023b */
        /* <DEDUP_REMOVED lines=17> */
[C---:B0-----:R-:W-:Y:S08]  /*44da0*/  HMMA.16816.F32 R8, R28.reuse, R24, R40 ;  /* 0x000000181c08723c */ /* 0x041ff00000001828 */
[----:B-1----:R-:W-:Y:S01]  /*44db0*/  HMMA.16816.F32 R4, R28, R26, R44 ;  /* 0x0000001a1c04723c */ /* 0x002fe2000000182c */
[----:B------:R-:W-:Y:S01]  /*44dc0*/  STL.64 [R1+0x2e68], R26 ;  /* 0x002e681a01007387 */ /* 0x000fe20000100a00 */
[----:B------:R-:W-:-:S09]  /*44dd0*/  IMAD R17, R56, 0x100, R55 ;  /* 0x0000010038117824 */ /* 0x000fd200078e0237 */
[----:B------:R-:W-:Y:S04]  /*44de0*/  STL.64 [R1+0xb70], R8 ;  /* 0x000b700801007387 */ /* 0x000fe80000100a00 */
[----:B------:R-:W-:Y:S04]  /*44df0*/  STL.64 [R1+0xb78], R10 ;  /* 0x000b780a01007387 */ /* 0x000fe80000100a00 */
[----:B------:R-:W-:Y:S04]  /*44e00*/  STL.64 [R1+0x2e60], R24 ;  /* 0x002e601801007387 */ /* 0x000fe80000100a00 */
[----:B------:R0:W-:Y:S04]  /*44e10*/  STL.64 [R1+0xb60], R4 ;  /* 0x000b600401007387 */ /* 0x0001e80000100a00 */
[----:B------:R1:W-:Y:S04]  /*44e20*/  STL.64 [R1+0xb68], R6 ;  /* 0x000b680601007387 */ /* 0x0003e80000100a00 */
[----:B------:R-:W2:Y:S04]  /*44e30*/  LDL.LU R44, [R1+0x540] ;  /* 0x00054000012c7983 */ /* 0x000ea80000300800 */
[----:B------:R-:W2:Y:S04]  /*44e40*/  LDL.LU R45, [R1+0x544] ;  /* 0x00054400012d7983 */ /* 0x000ea80000300800 */
[----:B------:R-:W2:Y:S04]  /*44e50*/  LDL.LU R46, [R1+0x548] ;  /* 0x00054800012e7983 */ /* 0x000ea80000300800 */
[----:B------:R-:W2:Y:S04]  /*44e60*/  LDL.LU R47, [R1+0x54c] ;  /* 0x00054c00012f7983 */ /* 0x000ea80000300800 */
[----:B0-----:R-:W3:Y:S04]  /*44e70*/  LDL.LU R4, [R1+0xb00] ;  /* 0x000b000001047983 */ /* 0x001ee80000300800 */
[----:B------:R-:W3:Y:S04]  /*44e80*/  LDL.LU R5, [R1+0xb04] ;  /* 0x000b040001057983 */ /* 0x000ee80000300800 */
[----:B-1----:R-:W3:Y:S04]  /*44e90*/  LDL.LU R6, [R1+0xb08] ;  /* 0x000b080001067983 */ /* 0x002ee80000300800 */
[----:B------:R-:W3:Y:S04]  /*44ea0*/  LDL.LU R7, [R1+0xb0c] ;  /* 0x000b0c0001077983 */ /* 0x000ee80000300800 */
[----:B------:R-:W3:Y:S04]  /*44eb0*/  LDL.LU R8, [R1+0xb10] ;  /* 0x000b100001087983 */ /* 0x000ee80000300800 */
[----:B------:R-:W3:Y:S04]  /*44ec0*/  LDL.LU R9, [R1+0xb14] ;  /* 0x000b140001097983 */ /* 0x000ee80000300800 */
[----:B------:R-:W3:Y:S04]  /*44ed0*/  LDL.LU R10, [R1+0xb18] ;  /* 0x000b1800010a7983 */ /* 0x000ee80000300800 */
[----:B------:R-:W3:Y:S01]  /*44ee0*/  LDL.LU R11, [R1+0xb1c] ;  /* 0x000b1c00010b7983 */ /* 0x000ee20000300800 */
[----:B------:R-:W-:-:S03]  /*44ef0*/  IMAD R16, R58, 0x100, R57 ;  /* 0x000001003a107824 */ /* 0x000fc600078e0239 */
        /* <DEDUP_REMOVED lines=8> */
[----:B------:R-:W3:Y:S04]  /*44f80*/  LDL.LU R55, [R1+0xb5c] ;  /* 0x000b5c0001377983 */ /* 0x000ee80000300800 */
[----:B------:R-:W3:Y:S04]  /*44f90*/  LDL.64 R18, [R1+0x18] ;  /* 0x0000180001127983 */ /* 0x000ee80000100a00 */
        /* <DEDUP_REMOVED lines=10> */
[----:B------:R-:W4:Y:S04]  /*45040*/  LDL.LU R36, [R1+0xaf0] ;  /* 0x000af00001247983 */ /* 0x000f280000300800 */
[----:B------:R-:W4:Y:S04]  /*45050*/  LDL.LU R37, [R1+0xaf4] ;  /* 0x000af40001257983 */ /* 0x000f280000300800 */
[----:B------:R-:W4:Y:S04]  /*45060*/  LDL.LU R38, [R1+0xaf8] ;  /* 0x000af80001267983 */ /* 0x000f280000300800 */
[----:B------:R-:W4:Y:S04]  /*45070*/  LDL.LU R39, [R1+0xafc] ;  /* 0x000afc0001277983 */ /* 0x000f280000300800 */
[----:B------:R0:W-:Y:S04]  /*45080*/  STL.64 [R1+0x2f18], R34 ;  /* 0x002f182201007387 */ /* 0x0001e80000100a00 */
[----:B0-----:R-:W4:Y:S01]  /*45090*/  LDL.64 R34, [R1+0x10] ;  /* 0x0000100001227983 */ /* 0x001f220000100a00 */
[----:B--2---:R-:W-:-:S15]  /*450a0*/  HMMA.16816.F32 R28, R28, R32, R44 ;  /* 0x000000201c1c723c */ /* 0x004fde000000182c */
[----:B------:R-:W-:-:S04]  /*450b0*/  NOP ;  /* 0x0000000000007918 */ /* 0x000fc80000000000 */
[----:B------:R0:W-:Y:S04]  /*450c0*/  STL.64 [R1+0x540], R28 ;  /* 0x0005401c01007387 */ /* 0x0001e80000100a00 */
[----:B------:R1:W-:Y:S01]  /*450d0*/  STL.64 [R1+0x548], R30 ;  /* 0x0005481e01007387 */ /* 0x0003e20000100a00 */
[----:B0-----:R-:W-:Y:S02]  /*450e0*/  F2FP.F16.E4M3.UNPACK_B R28, R40 ;  /* 0x00000028ff1c723e */ /* 0x001fe400020006ff */
[----:B------:R-:W-:Y:S02]  /*450f0*/  F2FP.F16.E4M3.UNPACK_B R29, R17 ;  /* 0x00000011ff1d723e */ /* 0x000fe400020006ff */
[----:B-1----:R-:W-:Y:S02]  /*45100*/  F2FP.F16.E4M3.UNPACK_B R30, R16 ;  /* 0x00000010ff1e723e */ /* 0x002fe400020006ff */
[----:B------:R-:W-:-:S07]  /*45110*/  F2FP.F16.E4M3.UNPACK_B R31, R0 ;  /* 0x00000000ff1f723e */ /* 0x000fce00020006ff */
[C---:B---3--:R-:W-:Y:S01]  /*45120*/  HMMA.16816.F32 R52, R28.reuse, R18, R52 ;  /* 0x000000121c34723c */ /* 0x048fe20000001834 */
[----:B------:R-:W-:Y:S04]  /*45130*/  STL.64 [R1+0x2f10], R32 ;  /* 0x002f102001007387 */ /* 0x000fe80000100a00 */
[----:B------:R-:W2:Y:S04]  /*45140*/  LDL.LU R40, [R1+0xae0] ;  /* 0x000ae00001287983 */ /* 0x000ea80000300800 */
[----:B------:R-:W2:Y:S04]  /*45150*/  LDL.LU R41, [R1+0xae4] ;  /* 0x000ae40001297983 */ /* 0x000ea80000300800 */
[----:B------:R-:W2:Y:S04]  /*45160*/  LDL.LU R42, [R1+0xae8] ;  /* 0x000ae800012a7983 */ /* 0x000ea80000300800 */
[----:B------:R-:W2:Y:S04]  /*45170*/  LDL.LU R43, [R1+0xaec] ;  /* 0x000aec00012b7983 */ /* 0x000ea80000300800 */
[----:B------:R-:W3:Y:S04]  /*45180*/  LDL.LU R44, [R1+0xad0] ;  /* 0x000ad000012c7983 */ /* 0x000ee80000300800 */
[----:B------:R-:W3:Y:S04]  /*45190*/  LDL.LU R45, [R1+0xad4] ;  /* 0x000ad400012d7983 */ /* 0x000ee80000300800 */
[----:B------:R-:W3:Y:S04]  /*451a0*/  LDL.LU R46, [R1+0xad8] ;  /* 0x000ad800012e7983 */ /* 0x000ee80000300800 */
[----:B------:R-:W3:Y:S01]  /*451b0*/  LDL.LU R47, [R1+0xadc] ;  /* 0x000adc00012f7983 */ /* 0x000ee20000300800 */
[----:B----4-:R-:W-:Y:S03]  /*451c0*/  HMMA.16816.F32 R56, R28, R34, R56 ;  /* 0x000000221c38723c */ /* 0x010fe60000001838 */
[----:B------:R-:W-:Y:S04]  /*451d0*/  STL.64 [R1+0xb50], R52 ;  /* 0x000b503401007387 */ /* 0x000fe80000100a00 */
[----:B------:R0:W-:Y:S04]  /*451e0*/  STL.64 [R1+0xb58], R54 ;  /* 0x000b583601007387 */ /* 0x0001e80000100a00 */
[----:B0-----:R-:W2:Y:S04]  /*451f0*/  LDL.LU.64 R54, [R1+0x2f58] ;  /* 0x002f580001367983 */ /* 0x001ea80000300a00 */
[----:B------:R-:W3:Y:S04]  /*45200*/  LDL.LU.64 R52, [R1+0x2f50] ;  /* 0x002f500001347983 */ /* 0x000ee80000300a00 */
[----:B------:R-:W-:Y:S04]  /*45210*/  STL.64 [R1+0xb40], R56 ;  /* 0x000b403801007387 */ /* 0x000fe80000100a00 */
[----:B------:R0:W-:Y:S04]  /*45220*/  STL.64 [R1+0xb48], R58 ;  /* 0x000b483a01007387 */ /* 0x0001e80000100a00 */
[----:B0-----:R-:W4:Y:S04]  /*45230*/  LDL.LU.64 R58, [R1+0x2f48] ;  /* 0x002f4800013a7983 */ /* 0x001f280000300a00 */
[----:B------:R-:W2:Y:S01]  /*45240*/  LDL.LU.64 R56, [R1+0x2f40] ;  /* 0x002f400001387983 */ /* 0x000ea20000300a00 */
[----:B------:R-:W-:-:S02]  /*45250*/  IMAD.MOV.U32 R17, RZ, RZ, R18 ;  /* 0x000000ffff117224 */ /* 0x000fc400078e0012 */
[----:B------:R-:W-:Y:S02]  /*45260*/  IMAD.MOV.U32 R16, RZ, RZ, R19 ;  /* 0x000000ffff107224 */ /* 0x000fe400078e0013 */
[----:B------:R-:W-:Y:S02]  /*45270*/  IMAD.MOV.U32 R19, RZ, RZ, R34 ;  /* 0x000000ffff137224 */ /* 0x000fe400078e0022 */
[----:B------:R-:W-:-:S05]  /*45280*/  IMAD.MOV.U32 R18, RZ, RZ, R35 ;  /* 0x000000ffff127224 */ /* 0x000fca00078e0023 */
[----:B------:R-:W-:Y:S04]  /*45290*/  STL.64 [R1+0x2f38], R18 ;  /* 0x002f381201007387 */ /* 0x000fe80000100a00 */
[----:B------:R0:W-:Y:S02]  /*452a0*/  STL.64 [R1+0x2f30], R16 ;  /* 0x002f301001007387 */ /* 0x0001e40000100a00 */
[----:B0-----:R-:W-:Y:S01]  /*452b0*/  HMMA.16816.F32 R16, R28, R12, R20 ;  /* 0x0000000c1c10723c */ /* 0x001fe20000001814 */
[----:B------:R-:W-:Y:S02]  /*452c0*/  IMAD.MOV.U32 R21, RZ, RZ, R12 ;  /* 0x000000ffff157224 */ /* 0x000fe400078e000c */
[----:B------:R-:W-:Y:S02]  /*452d0*/  IMAD.MOV.U32 R20, RZ, RZ, R13 ;  /* 0x000000ffff147224 */ /* 0x000fe400078e000d */
[----:B------:R-:W-:-:S14]  /*452e0*/  IMAD.MOV.U32 R0, RZ, RZ, R15 ;  /* 0x000000ffff007224 */ /* 0x000fdc00078e000f */
[----:B------:R-:W-:Y:S04]  /*452f0*/  STL.64 [R1+0xb30], R16 ;  /* 0x000b301001007387 */ /* 0x000fe80000100a00 */
[----:B------:R0:W-:Y:S02]  /*45300*/  STL.64 [R1+0xb38], R18 ;  /* 0x000b381201007387 */ /* 0x0001e40000100a00 */
[C---:B0-----:R-:W-:Y:S08]  /*45310*/  HMMA.16816.F32 R16, R28.reuse, R14, R24 ;  /* 0x0000000e1c10723c */ /* 0x041ff00000001818 */
[C---:B------:R-:W-:Y:S11]  /*45320*/  HMMA.16816.F32 R12, R28.reuse, R60, R8 ;  /* 0x0000003c1c0c723c */ /* 0x040ff60000001808 */
[----:B------:R-:W-:Y:S04]  /*45330*/  STL.64 [R1+0xb20], R16 ;  /* 0x000b201001007387 */ /* 0x000fe80000100a00 */
[----:B------:R-:W-:Y:S04]  /*45340*/  STL.64 [R1+0xb28], R18 ;  /* 0x000b281201007387 */ /* 0x000fe80000100a00 */
[----:B------:R-:W-:Y:S04]  /*45350*/  STL.64 [R1+0xb10], R12 ;  /* 0x000b100c01007387 */ /* 0x000fe80000100a00 */
[----:B------:R-:W-:Y:S04]  /*45360*/  STL.64 [R1+0xb18], R14 ;  /* 0x000b180e01007387 */ /* 0x000fe80000100a00 */
[----:B------:R-:W3:Y:S01]  /*45370*/  LDL.LU R24, [R1+0x9f0] ;  /* 0x0009f00001187983 */ /* 0x000ee20000300800 */
[C---:B----4-:R-:W-:Y:S08]  /*45380*/  HMMA.16816.F32 R8, R28.reuse, R58, R4 ;  /* 0x0000003a1c08723c */ /* 0x050ff00000001804 */
[C---:B--2---:R-:W-:Y:S11]  /*45390*/  HMMA.16816.F32 R4, R28.reuse, R56, R36 ;  /* 0x000000381c04723c */ /* 0x044ff60000001824 */
[----:B------:R-:W-:Y:S04]  /*453a0*/  STL.64 [R1+0xb00], R8 ;  /* 0x000b000801007387 */ /* 0x000fe80000100a00 */
[----:B------:R0:W-:Y:S04]  /*453b0*/  STL.64 [R1+0xb08], R10 ;  /* 0x000b080a01007387 */ /* 0x0001e80000100a00 */
[----:B------:R-:W-:Y:S04]  /*453c0*/  STL.64 [R1+0xaf0], R4 ;  /* 0x000af00401007387 */ /* 0x000fe80000100a00 */
[----:B------:R3:W-:Y:S04]  /*453d0*/  STL.64 [R1+0xaf8], R6 ;  /* 0x000af80601007387 */ /* 0x0007e80000100a00 */
[----:B------:R-:W2:Y:S04]  /*453e0*/  LDL.LU R25, [R1+0x9f4] ;  /* 0x0009f40001197983 */ /* 0x000ea80000300800 */
[----:B------:R-:W2:Y:S04]  /*453f0*/  LDL.LU R26, [R1+0x9f8] ;  /* 0x0009f800011a7983 */ /* 0x000ea80000300800 */
[----:B------:R-:W2:Y:S01]  /*45400*/  LDL.LU R27, [R1+0x9fc] ;  /* 0x0009fc00011b7983 */ /* 0x000ea20000300800 */
[C---:B0-----:R-:W-:Y:S08]  /*45410*/  HMMA.16816.F32 R8, R28.reuse, R54, R40 ;  /* 0x000000361c08723c */ /* 0x041ff00000001828 */
[C---:B---3--:R-:W-:Y:S01]  /*45420*/  HMMA.16816.F32 R4, R28.reuse, R52, R44 ;  /* 0x000000341c04723c */ /* 0x048fe2000000182c */
[----:B------:R-:W-:Y:S04]  /*45430*/  STL.64 [R1+0x2e38], R58 ;  /* 0x002e383a01007387 */ /* 0x000fe80000100a00 */
[----:B------:R0:W-:Y:S04]  /*45440*/  STL.64 [R1+0x2e30], R56 ;  /* 0x002e303801007387 */ /* 0x0001e80000100a00 */
[----:B0-----:R-:W3:Y:S04]  /*45450*/  LDL.LU R56, [R1+0xa00] ;  /* 0x000a000001387983 */ /* 0x001ee80000300800 */
[----:B------:R-:W3:Y:S04]  /*45460*/  LDL.LU R57, [R1+0xa04] ;  /* 0x000a040001397983 */ /* 0x000ee80000300800 */
[----:B------:R-:W3:Y:S04]  /*45470*/  LDL.LU R58, [R1+0xa08] ;  /* 0x000a0800013a7983 */ /* 0x000ee80000300800 */
[----:B------:R-:W3:Y:S04]  /*45480*/  LDL.LU R59, [R1+0xa0c] ;  /* 0x000a0c00013b7983 */ /* 0x000ee80000300800 */
[----:B------:R-:W4:Y:S04]  /*45490*/  LDL.LU R44, [R1+0xab0] ;  /* 0x000ab000012c7983 */ /* 0x000f280000300800 */
[----:B------:R-:W-:Y:S04]  /*454a0*/  STL.64 [R1+0xae0], R8 ;  /* 0x000ae00801007387 */ /* 0x000fe80000100a00 */
[----:B------:R-:W-:Y:S04]  /*454b0*/  STL.64 [R1+0xae8], R10 ;  /* 0x000ae80a01007387 */ /* 0x000fe80000100a00 */
[----:B------:R0:W-:Y:S04]  /*454c0*/  STL.64 [R1+0xad0], R4 ;  /* 0x000ad00401007387 */ /* 0x0001e80000100a00 */
[----:B------:R1:W-:Y:S04]  /*454d0*/  STL.64 [R1+0xad8], R6 ;  /* 0x000ad80601007387 */ /* 0x0003e80000100a00 */
[----:B------:R-:W4:Y:S04]  /*454e0*/  LDL.LU R45, [R1+0xab4] ;  /* 0x000ab400012d7983 */ /* 0x000f280000300800 */
[----:B------:R-:W4:Y:S04]  /*454f0*/  LDL.LU R46, [R1+0xab8] ;  /* 0x000ab800012e7983 */ /* 0x000f280000300800 */
[----:B------:R-:W4:Y:S04]  /*45500*/  LDL.LU R47, [R1+0xabc] ;  /* 0x000abc00012f7983 */ /* 0x000f280000300800 */
        /* <DEDUP_REMOVED lines=20> */
[----:B0-----:R-:W3:Y:S04]  /*45650*/  LDL.LU R4, [R1+0xa50] ;  /* 0x000a500001047983 */ /* 0x001ee80000300800 */
[----:B------:R-:W3:Y:S04]  /*45660*/  LDL.LU R5, [R1+0xa54] ;  /* 0x000a540001057983 */ /* 0x000ee80000300800 */
[----:B-1----:R-:W3:Y:S04]  /*45670*/  LDL.LU R6, [R1+0xa58] ;  /* 0x000a580001067983 */ /* 0x002ee80000300800 */
        /* <DEDUP_REMOVED lines=69> */
[----:B------:R-:W2:Y:S04]  /*45ad0*/  LDL.LU.64 R4, [R1+0x2ec0] ;  /* 0x002ec00001047983 */ /* 0x000ea80000300a00 */
[----:B------:R-:W-:Y:S04]  /*45ae0*/  STL.64 [R1+0x2e08], R38 ;  /* 0x002e082601007387 */ /* 0x000fe80000100a00 */
[----:B------:R4:W-:Y:S02]  /*45af0*/  STL.64 [R1+0x2e00], R36 ;  /* 0x002e002401007387 */ /* 0x0009e40000100a00 */
[C---:B----4-:R-:W-:Y:S02]  /*45b00*/  HMMA.16816.F32 R36, R28.reuse, R34, R40 ;  /* 0x000000221c24723c */ /* 0x050fe40000001828 */
[----:B------:R-:W-:Y:S04]  /*45b10*/  STL.64 [R1+0x2e78], R34 ;  /* 0x002e782201007387 */ /* 0x000fe80000100a00 */
[----:B------:R-:W-:Y:S02]  /*45b20*/  STL.64 [R1+0x2e70], R32 ;  /* 0x002e702001007387 */ /* 0x000fe40000100a00 */
[C---:B------:R-:W-:Y:S11]  /*45b30*/  HMMA.16816.F32 R40, R28.reuse, R2, R44 ;  /* 0x000000021c28723c */ /* 0x040ff6000000182c */
[----:B------:R-:W-:Y:S04]  /*45b40*/  STL.64 [R1+0xa40], R36 ;  /* 0x000a402401007387 */ /* 0x000fe80000100a00 */
[----:B------:R2:W-:Y:S04]  /*45b50*/  STL.64 [R1+0xa48], R38 ;  /* 0x000a482601007387 */ /* 0x0005e80000100a00 */
[----:B------:R-:W-:Y:S04]  /*45b60*/  STL.64 [R1+0xa30], R40 ;  /* 0x000a302801007387 */ /* 0x000fe80000100a00 */
[----:B------:R-:W-:Y:S01]  /*45b70*/  STL.64 [R1+0xa38], R42 ;  /* 0x000a382a01007387 */ /* 0x000fe20000100a00 */
[C---:B--2---:R-:W-:Y:S08]  /*45b80*/  HMMA.16816.F32 R36, R28.reuse, R4, R48 ;  /* 0x000000041c24723c */ /* 0x044ff00000001830 */
[C---:B------:R-:W-:Y:S01]  /*45b90*/  HMMA.16816.F32 R32, R28.reuse, R6, R52 ;  /* 0x000000061c20723c */ /* 0x040fe20000001834 */
[----:B------:R-:W-:Y:S10]  /*45ba0*/  STL.64 [R1+0x2e28], R6 ;  /* 0x002e280601007387 */ /* 0x000ff40000100a00 */
[----:B------:R-:W-:Y:S04]  /*45bb0*/  STL.64 [R1+0xa20], R36 ;  /* 0x000a202401007387 */ /* 0x000fe80000100a00 */
[----:B------:R-:W-:Y:S04]  /*45bc0*/  STL.64 [R1+0xa28], R38 ;  /* 0x000a282601007387 */ /* 0x000fe80000100a00 */
[----:B------:R0:W-:Y:S04]  /*45bd0*/  STL.64 [R1+0x2e20], R4 ;  /* 0x002e200401007387 */ /* 0x0001e80000100a00 */
[----:B------:R-:W-:Y:S04]  /*45be0*/  STL.64 [R1+0xa10], R32 ;  /* 0x000a102001007387 */ /* 0x000fe80000100a00 */
[----:B------:R3:W-:Y:S01]  /*45bf0*/  STL.64 [R1+0xa18], R34 ;  /* 0x000a182201007387 */ /* 0x0007e20000100a00 */
[C---:B0-----:R-:W-:Y:S08]  /*45c00*/  HMMA.16816.F32 R4, R28.reuse, R10, R24 ;  /* 0x0000000a1c04723c */ /* 0x041ff00000001818 */
[----:B---3--:R-:W-:-:S15]  /*45c10*/  HMMA.16816.F32 R32, R28, R8, R56 ;  /* 0x000000081c20723c */ /* 0x008fde0000001838 */
[----:B------:R-:W-:-:S04]  /*45c20*/  NOP ;  /* 0x0000000000007918 */ /* 0x000fc80000000000 */
[----:B------:R0:W-:Y:S04]  /*45c30*/  STL.64 [R1+0xa00], R32 ;  /* 0x000a002001007387 */ /* 0x0001e80000100a00 */
[----:B------:R1:W-:Y:S04]  /*45c40*/  STL.64 [R1+0xa08], R34 ;  /* 0x000a082201007387 */ /* 0x0003e80000100a00 */
[----:B------:R-:W-:Y:S04]  /*45c50*/  STL.64 [R1+0x9f0], R4 ;  /* 0x0009f00401007387 */ /* 0x000fe80000100a00 */
[----:B------:R-:W-:Y:S04]  /*45c60*/  STL.64 [R1+0x9f8], R6 ;  /* 0x0009f80601007387 */ /* 0x000fe80000100a00 */
[----:B------:R-:W2:Y:S04]  /*45c70*/  LDL.LU R52, [R1+0x940] ;  /* 0x0009400001347983 */ /* 0x000ea80000300800 */
[----:B------:R-:W2:Y:S04]  /*45c80*/  LDL.LU R53, [R1+0x944] ;  /* 0x0009440001357983 */ /* 0x000ea80000300800 */
[----:B------:R-:W3:Y:S04]  /*45c90*/  LDL.LU R54, [R1+0x948] ;  /* 0x0009480001367983 */ /* 0x000ee80000300800 */
[----:B------:R-:W3:Y:S01]  /*45ca0*/  LDL.LU R55, [R1+0x94c] ;  /* 0x00094c0001377983 */ /* 0x000ee20000300800 */
[----:B------:R-:W-:-:S02]  /*45cb0*/  IMAD.MOV.U32 R58, RZ, RZ, R21 ;  /* 0x000000ffff3a7224 */ /* 0x000fc400078e0015 */
[----:B------:R-:W-:Y:S02]  /*45cc0*/  IMAD.MOV.U32 R59, RZ, RZ, R20 ;  /* 0x000000ffff3b7224 */ /* 0x000fe400078e0014 */
[----:B------:R-:W-:Y:S02]  /*45cd0*/  IMAD.MOV.U32 R56, RZ, RZ, R19 ;  /* 0x000000ffff387224 */ /* 0x000fe400078e0013 */
[----:B------:R-:W-:Y:S02]  /*45ce0*/  IMAD.MOV.U32 R57, RZ, RZ, R18 ;  /* 0x000000ffff397224 */ /* 0x000fe400078e0012 */
[----:B------:R-:W-:Y:S02]  /*45cf0*/  IMAD.MOV.U32 R47, RZ, RZ, R16 ;  /* 0x000000ffff2f7224 */ /* 0x000fe400078e0010 */
[----:B------:R-:W-:Y:S01]  /*45d00*/  IMAD.MOV.U32 R46, RZ, RZ, R17 ;  /* 0x000000ffff2e7224 */ /* 0x000fe200078e0011 */
[----:B---3--:R-:W-:Y:S04]  /*45d10*/  STL.64 [R1+0x2e98], R54 ;  /* 0x002e983601007387 */ /* 0x008fe80000100a00 */
[----:B--2---:R-:W-:Y:S04]  /*45d20*/  STL.64 [R1+0x2e90], R52 ;  /* 0x002e903401007387 */ /* 0x004fe80000100a00 */
[----:B------:R-:W-:Y:S04]  /*45d30*/  STL.64 [R1+0x2eb8], R58 ;  /* 0x002eb83a01007387 */ /* 0x000fe80000100a00 */
[----:B------:R2:W-:Y:S04]  /*45d40*/  STL.64 [R1+0x2eb0], R56 ;  /* 0x002eb03801007387 */ /* 0x0005e80000100a00 */
[----:B------:R-:W3:Y:S04]  /*45d50*/  LDL.LU R24, [R1+0x990] ;  /* 0x0009900001187983 */ /* 0x000ee80000300800 */
[----:B------:R-:W3:Y:S04]  /*45d60*/  LDL.LU R25, [R1+0x994] ;  /* 0x0009940001197983 */ /* 0x000ee80000300800 */
[----:B------:R-:W3:Y:S04]  /*45d70*/  LDL.LU R26, [R1+0x998] ;  /* 0x00099800011a7983 */ /* 0x000ee80000300800 */
        /* <DEDUP_REMOVED lines=9> */
[----:B--2---:R-:W2:Y:S04]  /*45e10*/  LDL.LU R56, [R1+0x9e0] ;  /* 0x0009e00001387983 */ /* 0x004ea80000300800 */
[----:B------:R-:W2:Y:S04]  /*45e20*/  LDL.LU R57, [R1+0x9e4] ;  /* 0x0009e40001397983 */ /* 0x000ea80000300800 */
[----:B------:R-:W2:Y:S04]  /*45e30*/  LDL.LU R58, [R1+0x9e8] ;  /* 0x0009e800013a7983 */ /* 0x000ea80000300800 */
[----:B------:R-:W2:Y:S04]  /*45e40*/  LDL.LU R59, [R1+0x9ec] ;  /* 0x0009ec00013b7983 */ /* 0x000ea80000300800 */
        /* <DEDUP_REMOVED lines=26> */
[----:B------:R0:W-:Y:S04]  /*45ff0*/  STL.64 [R1+0x2db8], R10 ;  /* 0x002db80a01007387 */ /* 0x0001e80000100a00 */
[----:B0-----:R-:W4:Y:S04]  /*46000*/  LDL.LU R10, [R1+0x20e0] ;  /* 0x0020e000010a7983 */ /* 0x001f280000300800 */
[----:B------:R-:W4:Y:S04]  /*46010*/  LDL.LU R11, [R1+0x20e8] ;  /* 0x0020e800010b7983 */ /* 0x000f280000300800 */
[----:B------:R-:W-:Y:S01]  /*46020*/  STL.64 [R1+0x2db0], R8 ;  /* 0x002db00801007387 */ /* 0x000fe20000100a00 */
[C---:B---3--:R-:W-:Y:S08]  /*46030*/  HMMA.16816.F32 R16, R28.reuse, R14, R16 ;  /* 0x0000000e1c10723c */ /* 0x048ff00000001810 */
[----:B--2---:R-:W-:-:S15]  /*46040*/  HMMA.16816.F32 R56, R28, R12, R56 ;  /* 0x0000000c1c38723c */ /* 0x004fde0000001838 */
[----:B------:R-:W-:-:S04]  /*46050*/  NOP ;  /* 0x0000000000007918 */ /* 0x000fc80000000000 */
        /* <DEDUP_REMOVED lines=10> */
[----:B0-----:R-:W3:Y:S04]  /*46100*/  LDL.LU R12, [R1+0x970] ;  /* 0x00097000010c7983 */ /* 0x001ee80000300800 */
[----:B------:R-:W3:Y:S04]  /*46110*/  LDL.LU R13, [R1+0x974] ;  /* 0x00097400010d7983 */ /* 0x000ee80000300800 */
[----:B------:R-:W3:Y:S04]  /*46120*/  LDL.LU R14, [R1+0x978] ;  /* 0x00097800010e7983 */ /* 0x000ee80000300800 */
[----:B------:R-:W3:Y:S01]  /*46130*/  LDL.LU R15, [R1+0x97c] ;  /* 0x00097c00010f7983 */ /* 0x000ee20000300800 */
[C---:B----4-:R-:W-:Y:S08]  /*46140*/  HMMA.16816.F32 R52, R28.reuse, R16, R52 ;  /* 0x000000101c34723c */ /* 0x050ff00000001834 */
[C---:B--2---:R-:W-:Y:S11]  /*46150*/  HMMA.16816.F32 R20, R28.reuse, R18, R20 ;  /* 0x000000121c14723c */ /* 0x044ff60000001814 */
[----:B------:R-:W-:Y:S04]  /*46160*/  STL.64 [R1+0x9c0], R52 ;  /* 0x0009c03401007387 */ /* 0x000fe80000100a00 */
[----:B------:R0:W-:Y:S04]  /*46170*/  STL.64 [R1+0x9c8], R54 ;  /* 0x0009c83601007387 */ /* 0x0001e80000100a00 */
[----:B0-----:R-:W2:Y:S04]  /*46180*/  LDL.LU.64 R54, [R1+0x2e98] ;  /* 0x002e980001367983 */ /* 0x001ea80000300a00 */
[----:B------:R-:W2:Y:S04]  /*46190*/  LDL.LU.64 R52, [R1+0x2e90] ;  /* 0x002e900001347983 */ /* 0x000ea80000300a00 */
        /* <DEDUP_REMOVED lines=11> */
[----:B----4-:R-:W-:Y:S11]  /*46250*/  HMMA.16816.F32 R24, R28, R22, R24 ;  /* 0x000000161c18723c */ /* 0x010ff60000001818 */
        /* <DEDUP_REMOVED lines=8> */
[----:B------:R-:W-:-:S02]  /*462e0*/  IMAD R7, R7, 0x100, R10 ;  /* 0x0000010007077824 */ /* 0x000fc400078e020a */
[----:B------:R-:W-:Y:S02]  /*462f0*/  IMAD R6, R6, 0x100, R11 ;  /* 0x0000010006067824 */ /* 0x000fe400078e020b */
[----:B------:R-:W-:Y:S02]  /*46300*/  IMAD R5, R5, 0x100, R4 ;  /* 0x0000010005057824 */ /* 0x000fe400078e0204 */
[----:B------:R-:W-:Y:S01]  /*46310*/  IMAD R4, R45, 0x100, R44 ;  /* 0x000001002d047824 */ /* 0x000fe200078e022c */
[----:B------:R-:W-:Y:S04]  /*46320*/  STL.64 [R1+0x2d70], R22 ;  /* 0x002d701601007387 */ /* 0x000fe80000100a00 */
[----:B------:R-:W-:Y:S01]  /*46330*/  STL.64 [R1+0x2d68], R20 ;  /* 0x002d681401007387 */ /* 0x000fe20000100a00 */
[C---:B----4-:R-:W-:Y:S08]  /*46340*/  HMMA.16816.F32 R8, R28.reuse, R32, R36 ;  /* 0x000000201c08723c */ /* 0x050ff00000001824 */
[C---:B---3--:R-:W-:Y:S08]  /*46350*/  HMMA.16816.F32 R16, R28.reuse, R24, R16 ;  /* 0x000000181c10723c */ /* 0x048ff00000001810 */
[----:B--2---:R-:W-:Y:S01]  /*46360*/  HMMA.16816.F32 R12, R28, R26, R12 ;  /* 0x0000001a1c0c723c */ /* 0x004fe2000000180c */
[----:B------:R-:W-:Y:S01]  /*46370*/  STL.64 [R1+0x2d90], R26 ;  /* 0x002d901a01007387 */ /* 0x000fe20000100a00 */
[----:B------:R-:W-:-:S02]  /*46380*/  F2FP.F16.E4M3.UNPACK_B R28, R7 ;  /* 0x00000007ff1c723e */ /* 0x000fc400020006ff */
[----:B------:R-:W-:Y:S02]  /*46390*/  F2FP.F16.E4M3.UNPACK_B R29, R6 ;  /* 0x00000006ff1d723e */ /* 0x000fe400020006ff */
[----:B------:R-:W-:Y:S02]  /*463a0*/  F2FP.F16.E4M3.UNPACK_B R30, R5 ;  /* 0x00000005ff1e723e */ /* 0x000fe400020006ff */
[----:B------:R-:W-:-:S03]  /*463b0*/  F2FP.F16.E4M3.UNPACK_B R31, R4 ;  /* 0x00000004ff1f723e */ /* 0x000fc600020006ff */
        /* <DEDUP_REMOVED lines=8> */
[----:B------:R1:W-:Y:S01]  /*46440*/  STL.64 [R1+0x538], R10 ;  /* 0x0005380a01007387 */ /* 0x0003e20000100a00 */
[C---:B------:R-:W-:Y:S08]  /*46450*/  HMMA.16816.F32 R4, R28.reuse, R58, R52 ;  /* 0x0000003a1c04723c */ /* 0x040ff00000001834 */
[C---:B0-----:R-:W-:Y:S08]  /*46460*/  HMMA.16816.F32 R12, R28.reuse, R46, R40 ;  /* 0x0000002e1c0c723c */ /* 0x041ff00000001828 */
[----:B-1----:R-:W-:Y:S11]  /*46470*/  HMMA.16816.F32 R8, R28, R56, R48 ;  /* 0x000000381c08723c */ /* 0x002ff60000001830 */
[----:B------:R-:W-:Y:S04]  /*46480*/  STL.64 [R1+0x960], R12 ;  /* 0x0009600c01007387 */ /* 0x000fe80000100a00 */
[----:B------:R-:W-:Y:S04]  /*46490*/  STL.64 [R1+0x968], R14 ;  /* 0x0009680e01007387 */ /* 0x000fe80000100a00 */
[----:B------:R-:W2:Y:S04]  /*464a0*/  LDL.LU R16, [R1+0x860] ;  /* 0x0008600001107983 */ /* 0x000ea80000300800 */
[----:B------:R-:W-:Y:S04]  /*464b0*/  STL.64 [R1+0x950], R8 ;  /* 0x0009500801007387 */ /* 0x000fe80000100a00 */
[----:B------:R-:W-:Y:S04]  /*464c0*/  STL.64 [R1+0x958], R10 ;  /* 0x0009580a01007387 */ /* 0x000fe80000100a00 */
[----:B------:R-:W-:Y:S04]  /*464d0*/  STL.64 [R1+0x940], R4 ;  /* 0x0009400401007387 */ /* 0x000fe80000100a00 */
[----:B------:R-:W-:Y:S04]  /*464e0*/  STL.64 [R1+0x948], R6 ;  /* 0x0009480601007387 */ /* 0x000fe80000100a00 */
[----:B------:R-:W2:Y:S04]  /*464f0*/  LDL.LU R17, [R1+0x864] ;  /* 0x0008640001117983 */ /* 0x000ea80000300800 */
[----:B------:R-:W3:Y:S04]  /*46500*/  LDL.LU R18, [R1+0x868] ;  /* 0x0008680001127983 */ /* 0x000ee80000300800 */
[----:B------:R-:W3:Y:S04]  /*46510*/  LDL.LU R19, [R1+0x86c] ;  /* 0x00086c0001137983 */ /* 0x000ee80000300800 */
        /* <DEDUP_REMOVED lines=14> */
[----:B------:R-:W2:Y:S04]  /*46600*/  LDL R34, [R1] ;  /* 0x0000000001227983 */ /* 0x000ea80000100800 */
[----:B0-----:R-:W2:Y:S04]  /*46610*/  LDL.LU R16, [R1+0x930] ;  /* 0x0009300001107983 */ /* 0x001ea80000300800 */
        /* <DEDUP_REMOVED lines=11> */
[----:B------:R-:W-:-:S03]  /*466d0*/  IMAD.MOV.U32 R35, RZ, RZ, R0 ;  /* 0x000000ffff237224 */ /* 0x000fc600078e0000 */
        /* <DEDUP_REMOVED lines=24> */
[C---:B----4-:R-:W-:Y:S08]  /*46860*/  HMMA.16816.F32 R56, R28.reuse, R60, R56 ;  /* 0x0000003c1c38723c */ /* 0x050ff00000001838 */
[----:B--2---:R-:W-:Y:S01]  /*46870*/  HMMA.16816.F32 R32, R28, R34, R16 ;  /* 0x000000221c20723c */ /* 0x004fe20000001810 */
[----:B------:R-:W2:Y:S04]  /*46880*/  LDL.LU.64 R18, [R1+0x2e58] ;  /* 0x002e580001127983 */ /* 0x000ea80000300a00 */
[----:B------:R-:W2:-:S14]  /*46890*/  LDL.LU.64 R16, [R1+0x2e50] ;  /* 0x002e500001107983 */ /* 0x000e9c0000300a00 */
        /* <DEDUP_REMOVED lines=8> */
[----:B------:R-:W-:Y:S01]  /*46920*/  STL.64 [R1+0x2d18], R60 ;  /* 0x002d183c01007387 */ /* 0x000fe20000100a00 */
        /* <DEDUP_REMOVED lines=50> */
[C---:B----4-:R-:W-:Y:S08]  /*46c50*/  HMMA.16816.F32 R12, R28.reuse, R34, R12 ;  /* 0x000000221c0c723c */ /* 0x050ff0000000180c */
[C---:B------:R-:W-:Y:S08]  /*46c60*/  HMMA.16816.F32 R8, R28.reuse, R2, R8 ;  /* 0x000000021c08723c */ /* 0x040ff00000001808 */
[C---:B---3--:R-:W-:Y:S01]  /*46c70*/  HMMA.16816.F32 R24, R28.reuse, R40, R24 ;  /* 0x000000281c18723c */ /* 0x048fe20000001818 */
[----:B--2---:R-:W-:Y:S07]  /*46c80*/  STL.64 [R1+0x2d50], R46 ;  /* 0x002d502e01007387 */ /* 0x004fee0000100a00 */
[----:B------:R-:W-:-:S15]  /*46c90*/  HMMA.16816.F32 R48, R28, R46, R48 ;  /* 0x0000002e1c30723c */ /* 0x000fde0000001830 */
[----:B------:R-:W-:-:S04]  /*46ca0*/  NOP ;  /* 0x0000000000007918 */ /* 0x000fc80000000000 */
[----:B------:R-:W-:Y:S04]  /*46cb0*/  STL.64 [R1+0x8b0], R48 ;  /* 0x0008b03001007387 */ /* 0x000fe80000100a00 */
[----:B------:R0:W-:Y:S04]  /*46cc0*/  STL.64 [R1+0x8b8], R50 ;  /* 0x0008b83201007387 */ /* 0x0001e80000100a00 */
[----:B------:R1:W-:Y:S01]  /*46cd0*/  STL.64 [R1+0x2da8], R44 ;  /* 0x002da82c01007387 */ /* 0x0003e20000100a00 */
[C---:B0-----:R-:W-:Y:S08]  /*46ce0*/  HMMA.16816.F32 R48, R28.reuse, R44, R52 ;  /* 0x0000002c1c30723c */ /* 0x041ff00000001834 */
[C---:B-1----:R-:W-:Y:S11]  /*46cf0*/  HMMA.16816.F32 R44, R28.reuse, R42, R56 ;  /* 0x0000002a1c2c723c */ /* 0x042ff60000001838 */
        /* <DEDUP_REMOVED lines=18> */
[----:B0-----:R-:W2:Y:S04]  /*46e20*/  LDL.LU R40, [R1+0x780] ;  /* 0x0007800001287983 */ /* 0x001ea80000300800 */
[----:B------:R0:W-:Y:S04]  /*46e30*/  STL.64 [R1+0x840], R8 ;  /* 0x0008400801007387 */ /* 0x0001e80000100a00 */
[----:B------:R3:W-:Y:S04]  /*46e40*/  STL.64 [R1+0x848], R10 ;  /* 0x0008480a01007387 */ /* 0x0007e80000100a00 */
[----:B------:R-:W2:Y:S04]  /*46e50*/  LDL.LU R41, [R1+0x784] ;  /* 0x0007840001297983 */ /* 0x000ea80000300800 */
[----:B------:R-:W2:Y:S04]  /*46e60*/  LDL.LU R42, [R1+0x788] ;  /* 0x00078800012a7983 */ /* 0x000ea80000300800 */
[----:B------:R-:W2:Y:S04]  /*46e70*/  LDL.LU R43, [R1+0x78c] ;  /* 0x00078c00012b7983 */ /* 0x000ea80000300800 */
[----:B-1----:R-:W4:Y:S04]  /*46e80*/  LDL.LU R36, [R1+0x790] ;  /* 0x0007900001247983 */ /* 0x002f280000300800 */
[----:B------:R-:W4:Y:S04]  /*46e90*/  LDL.LU R37, [R1+0x794] ;  /* 0x0007940001257983 */ /* 0x000f280000300800 */
[----:B------:R-:W4:Y:S04]  /*46ea0*/  LDL.LU R38, [R1+0x798] ;  /* 0x0007980001267983 */ /* 0x000f280000300800 */
[----:B------:R-:W4:Y:S04]  /*46eb0*/  LDL.LU R39, [R1+0x79c] ;  /* 0x00079c0001277983 */ /* 0x000f280000300800 */
[----:B0-----:R-:W2:Y:S04]  /*46ec0*/  LDL.LU R8, [R1+0x820] ;  /* 0x0008200001087983 */ /* 0x001ea80000300800 */
[----:B------:R-:W2:Y:S04]  /*46ed0*/  LDL.LU R9, [R1+0x824] ;  /* 0x0008240001097983 */ /* 0x000ea80000300800 */
[----:B---3--:R-:W2:Y:S04]  /*46ee0*/  LDL.LU R10, [R1+0x828] ;  /* 0x00082800010a7983 */ /* 0x008ea80000300800 */
        /* <DEDUP_REMOVED lines=37> */
[C---:B--2---:R-:W-:Y:S08]  /*47140*/  HMMA.16816.F32 R8, R28.reuse, R6, R8 ;  /* 0x000000061c08723c */ /* 0x044ff00000001808 */
[----:B---3--:R-:W-:-:S15]  /*47150*/  HMMA.16816.F32 R32, R28, R4, R32 ;  /* 0x000000041c20723c */ /* 0x008fde0000001820 */
        /* <DEDUP_REMOVED lines=17> */
[----:B------:R0:W-:Y:S04]  /*47270*/  STL.64 [R1+0x810], R44 ;  /* 0x0008102c01007387 */ /* 0x0001e80000100a00 */
[----:B------:R-:W-:Y:S04]  /*47280*/  STL.64 [R1+0x818], R46 ;  /* 0x0008182e01007387 */ /* 0x000fe80000100a00 */
[----:B0-----:R-:W2:Y:S04]  /*47290*/  LDL.LU.64 R44, [R1+0x2da8] ;  /* 0x002da800012c7983 */ /* 0x001ea80000300a00 */
        /* <DEDUP_REMOVED lines=26> */
[----:B--2---:R-:W-:-:S15]  /*47440*/  HMMA.16816.F32 R20, R28, R16, R20 ;  /* 0x000000101c14723c */ /* 0x004fde0000001814 */
[----:B------:R-:W-:-:S04]  /*47450*/  NOP ;  /* 0x0000000000007918 */ /* 0x000fc80000000000 */
[----:B------:R-:W-:Y:S04]  /*47460*/  STL.64 [R1+0x7d0], R20 ;  /* 0x0007d01401007387 */ /* 0x000fe80000100a00 */
[----:B------:R0:W-:Y:S04]  /*47470*/  STL.64 [R1+0x7d8], R22 ;  /* 0x0007d81601007387 */ /* 0x0001e80000100a00 */
[----:B0-----:R-:W2:Y:S04]  /*47480*/  LDL.LU.64 R22, [R1+0x2d70] ;  /* 0x002d700001167983 */ /* 0x001ea80000300a00 */
[----:B------:R-:W2:Y:S01]  /*47490*/  LDL.LU.64 R20, [R1+0x2d68] ;  /* 0x002d680001147983 */ /* 0x000ea20000300a00 */
[----:B---3--:R-:W-:Y:S03]  /*474a0*/  HMMA.16816.F32 R12, R28, R18, R12 ;  /* 0x000000121c0c723c */ /* 0x008fe6000000180c */
[----:B------:R-:W-:Y:S04]  /*474b0*/  STL.64 [R1+0x2cb0], R18 ;  /* 0x002cb01201007387 */ /* 0x000fe80000100a00 */
[----:B------:R-:W-:-:S12]  /*474c0*/  STL.64 [R1+0x2ca8], R16 ;  /* 0x002ca81001007387 */ /* 0x000fd80000100a00 */
[----:B------:R-:W-:Y:S04]  /*474d0*/  STL.64 [R1+0x7c0], R12 ;  /* 0x0007c00c01007387 */ /* 0x000fe80000100a00 */
[----:B------:R-:W-:Y:S01]  /*474e0*/  STL.64 [R1+0x7c8], R14 ;  /* 0x0007c80e01007387 */ /* 0x000fe20000100a00 */
[----:B------:R-:W-:Y:S01]  /*474f0*/  IMAD R0, R0, 0x100, R61 ;  /* 0x0000010000007824 */ /* 0x000fe200078e023d */
[C---:B--2---:R-:W-:Y:S08]  /*47500*/  HMMA.16816.F32 R8, R28.reuse, R20, R8 ;  /* 0x000000141c08723c */ /* 0x044ff00000001808 */
[C---:B------:R-:W-:Y:S01]  /*47510*/  HMMA.16816.F32 R4, R28.reuse, R22, R4 ;  /* 0x000000161c04723c */ /* 0x040fe20000001804 */
[----:B------:R-:W-:Y:S10]  /*47520*/  STL.64 [R1+0x2cd0], R22 ;  /* 0x002cd01601007387 */ /* 0x000ff40000100a00 */
[----:B------:R-:W-:Y:S04]  /*47530*/  STL.64 [R1+0x7b0], R8 ;  /* 0x0007b00801007387 */ /* 0x000fe80000100a00 */
[----:B------:R-:W-:Y:S04]  /*47540*/  STL.64 [R1+0x7b8], R10 ;  /* 0x0007b80a01007387 */ /* 0x000fe80000100a00 */
[----:B------:R-:W-:Y:S04]  /*47550*/  STL.64 [R1+0x2cc8], R20 ;  /* 0x002cc81401007387 */ /* 0x000fe80000100a00 */
[----:B------:R-:W-:Y:S04]  /*47560*/  STL.64 [R1+0x7a0], R4 ;  /* 0x0007a00401007387 */ /* 0x000fe80000100a00 */
[----:B------:R4:W-:Y:S02]  /*47570*/  STL.64 [R1+0x7a8], R6 ;  /* 0x0007a80601007387 */ /* 0x0009e40000100a00 */
[C---:B----4-:R-:W-:Y:S02]  /*47580*/  HMMA.16816.F32 R4, R28.reuse, R24, R36 ;  /* 0x000000181c04723c */ /* 0x050fe40000001824 */
[----:B------:R-:W-:Y:S04]  /*47590*/  STL [R1+0x2c7c], R24 ;  /* 0x002c7c1801007387 */ /* 0x000fe80000100800 */
[----:B------:R-:W-:Y:S02]  /*475a0*/  STL [R1+0x2c78], R25 ;  /* 0x002c781901007387 */ /* 0x000fe40000100800 */
[C---:B------:R-:W-:Y:S11]  /*475b0*/  HMMA.16816.F32 R8, R28.reuse, R32, R56 ;  /* 0x000000201c08723c */ /* 0x040ff60000001838 */
[----:B------:R-:W-:Y:S04]  /*475c0*/  STL.64 [R1+0x790], R4 ;  /* 0x0007900401007387 */ /* 0x000fe80000100a00 */
[----:B------:R0:W-:Y:S02]  /*475d0*/  STL.64 [R1+0x798], R6 ;  /* 0x0007980601007387 */ /* 0x0001e40000100a00 */
[----:B0-----:R-:W-:Y:S02]  /*475e0*/  HMMA.16816.F32 R4, R28, R26, R40 ;  /* 0x0000001a1c04723c */ /* 0x001fe40000001828 */
[----:B------:R-:W-:Y:S04]  /*475f0*/  STL [R1+0x2c84], R26 ;  /* 0x002c841a01007387 */ /* 0x000fe80000100800 */
[----:B------:R-:W-:Y:S01]  /*47600*/  STL [R1+0x2c80], R27 ;  /* 0x002c801b01007387 */ /* 0x000fe20000100800 */
[----:B------:R-:W-:-:S12]  /*47610*/  IMAD R24, R60, 0x100, R55 ;  /* 0x000001003c187824 */ /* 0x000fd800078e0237 */
[----:B------:R0:W-:Y:S04]  /*47620*/  STL.64 [R1+0x780], R4 ;  /* 0x0007800401007387 */ /* 0x0001e80000100a00 */
[----:B------:R1:W-:Y:S04]  /*47630*/  STL.64 [R1+0x788], R6 ;  /* 0x0007880601007387 */ /* 0x0003e80000100a00 */
[----:B------:R-:W-:Y:S04]  /*47640*/  STL [R1+0x2c54], R32 ;  /* 0x002c542001007387 */ /* 0x000fe80000100800 */
[----:B------:R2:W-:Y:S04]  /*47650*/  STL [R1+0x2c50], R33 ;  /* 0x002c502101007387 */ /* 0x0005e80000100800 */
[----:B------:R3:W-:Y:S04]  /*47660*/  STL.64 [R1+0x520], R8 ;  /* 0x0005200801007387 */ /* 0x0007e80000100a00 */
[----:B------:R4:W-:Y:S01]  /*47670*/  STL.64 [R1+0x528], R10 ;  /* 0x0005280a01007387 */ /* 0x0009e20000100a00 */
[----:B0-----:R-:W-:-:S02]  /*47680*/  IMAD R4, R54, 0x100, R53 ;  /* 0x0000010036047824 */ /* 0x001fc400078e0235 */
[----:B------:R-:W-:-:S03]  /*47690*/  IMAD R5, R52, 0x100, R51 ;  /* 0x0000010034057824 */ /* 0x000fc600078e0233 */
[----:B------:R-:W-:Y:S02]  /*476a0*/  F2FP.F16.E4M3.UNPACK_B R29, R4 ;  /* 0x00000004ff1d723e */ /* 0x000fe400020006ff */
[----:B------:R-:W-:Y:S01]  /*476b0*/  F2FP.F16.E4M3.UNPACK_B R28, R5 ;  /* 0x00000005ff1c723e */ /* 0x000fe200020006ff */
[----:B------:R-:W4:Y:S04]  /*476c0*/  LDL.LU R4, [R1+0x6d0] ;  /* 0x0006d00001047983 */ /* 0x000f280000300800 */
        /* <DEDUP_REMOVED lines=12> */
[----:B------:R-:W4:Y:S04]  /*47790*/  LDL.LU R48, [R1+0x760] ;  /* 0x0007600001307983 */ /* 0x000f280000300800 */
[----:B------:R-:W4:Y:S04]  /*477a0*/  LDL.LU R49, [R1+0x764] ;  /* 0x0007640001317983 */ /* 0x000f280000300800 */
[----:B------:R-:W4:Y:S04]  /*477b0*/  LDL.LU R50, [R1+0x768] ;  /* 0x0007680001327983 */ /* 0x000f280000300800 */
[----:B------:R-:W4:Y:S04]  /*477c0*/  LDL.LU R51, [R1+0x76c] ;  /* 0x00076c0001337983 */ /* 0x000f280000300800 */
[----:B------:R-:W4:Y:S04]  /*477d0*/  LDL.64 R26, [R1+0x10] ;  /* 0x00001000011a7983 */ /* 0x000f280000100a00 */
[----:B--2---:R-:W2:Y:S04]  /*477e0*/  LDL.LU.64 R32, [R1+0x8] ;  /* 0x0000080001207983 */ /* 0x004ea80000300a00 */
        /* <DEDUP_REMOVED lines=8> */
[----:B------:R-:W2:Y:S01]  /*47870*/  LDL.LU.64 R60, [R1] ;  /* 0x00000000013c7983 */ /* 0x000ea20000300a00 */
[----:B------:R-:W-:-:S02]  /*47880*/  F2FP.F16.E4M3.UNPACK_B R30, R24 ;  /* 0x00000018ff1e723e */ /* 0x000fc400020006ff */
[----:B------:R-:W-:Y:S01]  /*47890*/  F2FP.F16.E4M3.UNPACK_B R31, R0 ;  /* 0x00000000ff1f723e */ /* 0x000fe200020006ff */
        /* <DEDUP_REMOVED lines=15> */
[----:B------:R-:W4:Y:S01]  /*47990*/  LDL.LU R39, [R1+0x6cc] ;  /* 0x0006cc0001277983 */ /* 0x000f220000300800 */
[C---:B------:R-:W-:Y:S08]  /*479a0*/  HMMA.16816.F32 R40, R28.reuse, R46, R40 ;  /* 0x0000002e1c28723c */ /* 0x040ff00000001828 */
[C---:B------:R-:W-:Y:S08]  /*479b0*/  HMMA.16816.F32 R48, R28.reuse, R26, R48 ;  /* 0x0000001a1c30723c */ /* 0x040ff00000001830 */
[----:B--2---:R-:W-:Y:S01]  /*479c0*/  HMMA.16816.F32 R52, R28, R32, R52 ;  /* 0x000000201c34723c */ /* 0x004fe20000001834 */
[----:B------:R-:W-:-:S02]  /*479d0*/  IMAD.MOV.U32 R24, RZ, RZ, R46 ;  /* 0x000000ffff187224 */ /* 0x000fc400078e002e */
[----:B------:R-:W-:Y:S02]  /*479e0*/  IMAD.MOV.U32 R25, RZ, RZ, R47 ;  /* 0x000000ffff197224 */ /* 0x000fe400078e002f */
[----:B------:R-:W-:Y:S02]  /*479f0*/  IMAD.MOV.U32 R0, RZ, RZ, R27 ;  /* 0x000000ffff007224 */ /* 0x000fe400078e001b */
[----:B------:R-:W-:Y:S02]  /*47a00*/  IMAD.MOV.U32 R26, RZ, RZ, R32 ;  /* 0x000000ffff1a7224 */ /* 0x000fe400078e0020 */
[----:B------:R-:W-:Y:S01]  /*47a10*/  IMAD.MOV.U32 R27, RZ, RZ, R33 ;  /* 0x000000ffff1b7224 */ /* 0x000fe200078e0021 */
[----:B------:R-:W-:Y:S01]  /*47a20*/  HMMA.16816.F32 R56, R28, R60, R56 ;  /* 0x0000003c1c38723c */ /* 0x000fe20000001838 */
[----:B------:R-:W-:Y:S04]  /*47a30*/  STL.64 [R1+0x770], R40 ;  /* 0x0007702801007387 */ /* 0x000fe80000100a00 */
[----:B------:R0:W-:Y:S04]  /*47a40*/  STL.64 [R1+0x778], R42 ;  /* 0x0007782a01007387 */ /* 0x0001e80000100a00 */
[----:B0-----:R-:W2:Y:S04]  /*47a50*/  LDL.LU.64 R42, [R1+0x2d60] ;  /* 0x002d6000012a7983 */ /* 0x001ea80000300a00 */
[----:B------:R-:W2:Y:S04]  /*47a60*/  LDL.LU.64 R40, [R1+0x2d58] ;  /* 0x002d580001287983 */ /* 0x000ea80000300a00 */
[----:B------:R-:W4:Y:S04]  /*47a70*/  LDL.LU.64 R46, [R1+0x2d50] ;  /* 0x002d5000012e7983 */ /* 0x000f280000300a00 */
[----:B------:R-:W-:Y:S04]  /*47a80*/  STL.64 [R1+0x760], R48 ;  /* 0x0007603001007387 */ /* 0x000fe80000100a00 */
[----:B------:R0:W-:Y:S04]  /*47a90*/  STL.64 [R1+0x768], R50 ;  /* 0x0007683201007387 */ /* 0x0001e80000100a00 */
[----:B0-----:R-:W3:Y:S04]  /*47aa0*/  LDL.LU.64 R50, [R1+0x2d48] ;  /* 0x002d480001327983 */ /* 0x001ee80000300a00 */
[----:B------:R-:W2:Y:S04]  /*47ab0*/  LDL.LU.64 R48, [R1+0x2d40] ;  /* 0x002d400001307983 */ /* 0x000ea80000300a00 */
[----:B------:R-:W-:Y:S04]  /*47ac0*/  STL.64 [R1+0x750], R52 ;  /* 0x0007503401007387 */ /* 0x000fe80000100a00 */
[----:B------:R0:W-:Y:S01]  /*47ad0*/  STL.64 [R1+0x758], R54 ;  /* 0x0007583601007387 */ /* 0x0001e20000100a00 */
[----:B------:R-:W-:-:S02]  /*47ae0*/  IMAD.MOV.U32 R33, RZ, RZ, R60 ;  /* 0x000000ffff217224 */ /* 0x000fc400078e003c */
[----:B------:R-:W-:Y:S01]  /*47af0*/  IMAD.MOV.U32 R32, RZ, RZ, R61 ;  /* 0x000000ffff207224 */ /* 0x000fe200078e003d */
[----:B0-----:R-:W4:Y:S04]  /*47b00*/  LDL.LU.64 R54, [R1+0x2d38] ;  /* 0x002d380001367983 */ /* 0x001f280000300a00 */
[----:B------:R-:W4:Y:S04]  /*47b10*/  LDL.LU.64 R52, [R1+0x2d30] ;  /* 0x002d300001347983 */ /* 0x000f280000300a00 */
[----:B------:R-:W-:Y:S04]  /*47b20*/  STL.64 [R1+0x2ce0], R26 ;  /* 0x002ce01a01007387 */ /* 0x000fe80000100a00 */
[----:B------:R0:W-:Y:S04]  /*47b30*/  STL.64 [R1+0x2cd8], R24 ;  /* 0x002cd81801007387 */ /* 0x0001e80000100a00 */
[----:B0-----:R-:W4:Y:S04]  /*47b40*/  LDL.LU R24, [R1+0x720] ;  /* 0x0007200001187983 */ /* 0x001f280000300800 */
        /* <DEDUP_REMOVED lines=8> */
[----:B------:R-:W-:Y:S04]  /*47bd0*/  STL.64 [R1+0x2cf0], R34 ;  /* 0x002cf02201007387 */ /* 0x000fe80000100a00 */
[----:B------:R0:W-:Y:S04]  /*47be0*/  STL.64 [R1+0x2ce8], R32 ;  /* 0x002ce82001007387 */ /* 0x0001e80000100a00 */
[----:B0-----:R-:W4:Y:S04]  /*47bf0*/  LDL.LU R32, [R1+0x730] ;  /* 0x0007300001207983 */ /* 0x001f280000300800 */
[----:B------:R-:W4:Y:S04]  /*47c00*/  LDL.LU R33, [R1+0x734] ;  /* 0x0007340001217983 */ /* 0x000f280000300800 */
[----:B------:R-:W4:Y:S04]  /*47c10*/  LDL.LU R34, [R1+0x738] ;  /* 0x0007380001227983 */ /* 0x000f280000300800 */
[----:B------:R-:W4:Y:S01]  /*47c20*/  LDL.LU R35, [R1+0x73c] ;  /* 0x00073c0001237983 */ /* 0x000f220000300800 */
[C---:B---3--:R-:W-:Y:S08]  /*47c30*/  HMMA.16816.F32 R8, R28.reuse, R50, R8 ;  /* 0x000000321c08723c */ /* 0x048ff00000001808 */
[C---:B--2---:R-:W-:Y:S08]  /*47c40*/  HMMA.16816.F32 R4, R28.reuse, R48, R4 ;  /* 0x000000301c04723c */ /* 0x044ff00000001804 */
[C---:B----4-:R-:W-:Y:S08]  /*47c50*/  HMMA.16816.F32 R16, R28.reuse, R54, R16 ;  /* 0x000000361c10723c */ /* 0x050ff00000001810 */
[C---:B------:R-:W-:Y:S08]  /*47c60*/  HMMA.16816.F32 R12, R28.reuse, R52, R12 ;  /* 0x000000341c0c723c */ /* 0x040ff0000000180c */
[C---:B------:R-:W-:Y:S08]  /*47c70*/  HMMA.16816.F32 R24, R28.reuse, R58, R24 ;  /* 0x0000003a1c18723c */ /* 0x040ff00000001818 */
[C---:B------:R-:W-:Y:S08]  /*47c80*/  HMMA.16816.F32 R20, R28.reuse, R56, R20 ;  /* 0x000000381c14723c */ /* 0x040ff00000001814 */
[----:B------:R-:W-:-:S15]  /*47c90*/  HMMA.16816.F32 R32, R28, R60, R32 ;  /* 0x0000003c1c20723c */ /* 0x000fde0000001820 */
[----:B------:R-:W-:-:S04]  /*47ca0*/  NOP ;  /* 0x0000000000007918 */ /* 0x000fc80000000000 */
        /* <DEDUP_REMOVED lines=20> */
[----:B0-----:R-:W2:Y:S01]  /*47df0*/  LDL.LU R52, [R1+0x5c0] ;  /* 0x0005c00001347983 */ /* 0x001ea20000300800 */
[----:B-1----:R-:W-:-:S15]  /*47e00*/  HMMA.16816.F32 R4, R28, R46, R36 ;  /* 0x0000002e1c04723c */ /* 0x002fde0000001824 */
[----:B------:R-:W-:-:S04]  /*47e10*/  NOP ;  /* 0x0000000000007918 */ /* 0x000fc80000000000 */
        /* <DEDUP_REMOVED lines=27> */
[----:B0-----:R-:W3:Y:S04]  /*47fd0*/  LDL.LU R52, [R1+0x6a0] ;  /* 0x0006a00001347983 */ /* 0x001ee80000300800 */
        /* <DEDUP_REMOVED lines=24> */
[C---:B--2---:R-:W-:Y:S08]  /*48160*/  HMMA.16816.F32 R36, R28.reuse, R40, R36 ;  /* 0x000000281c24723c */ /* 0x044ff00000001824 */
[C---:B---3--:R-:W-:Y:S03]  /*48170*/  HMMA.16816.F32 R52, R28.reuse, R42, R52 ;  /* 0x0000002a1c34723c */ /* 0x048fe60000001834 */
[----:B------:R0:W-:Y:S04]  /*48180*/  STL.64 [R1+0x6b0], R12 ;  /* 0x0006b00c01007387 */ /* 0x0001e80000100a00 */
[----:B------:R1:W-:Y:S04]  /*48190*/  STL.64 [R1+0x6b8], R14 ;  /* 0x0006b80e01007387 */ /* 0x0003e80000100a00 */
[----:B0-----:R-:W2:Y:S04]  /*481a0*/  LDL.LU R12, [R1+0x620] ;  /* 0x00062000010c7983 */ /* 0x001ea80000300800 */
[----:B------:R-:W2:Y:S04]  /*481b0*/  LDL.LU R13, [R1+0x624] ;  /* 0x00062400010d7983 */ /* 0x000ea80000300800 */
[----:B-1----:R-:W2:Y:S04]  /*481c0*/  LDL.LU R14, [R1+0x628] ;  /* 0x00062800010e7983 */ /* 0x002ea80000300800 */
[----:B------:R-:W2:Y:S04]  /*481d0*/  LDL.LU R15, [R1+0x62c] ;  /* 0x00062c00010f7983 */ /* 0x000ea80000300800 */
[----:B------:R-:W-:Y:S04]  /*481e0*/  STL.64 [R1+0x2c00], R46 ;  /* 0x002c002e01007387 */ /* 0x000fe80000100a00 */
[----:B------:R0:W-:Y:S04]  /*481f0*/  STL.64 [R1+0x2bf8], R44 ;  /* 0x002bf82c01007387 */ /* 0x0001e80000100a00 */
[----:B0-----:R-:W3:Y:S04]  /*48200*/  LDL.LU R44, [R1+0x5e0] ;  /* 0x0005e000012c7983 */ /* 0x001ee80000300800 */
[----:B------:R-:W3:Y:S04]  /*48210*/  LDL.LU R45, [R1+0x5e4] ;  /* 0x0005e400012d7983 */ /* 0x000ee80000300800 */
[----:B------:R-:W3:Y:S04]  /*48220*/  LDL.LU R46, [R1+0x5e8] ;  /* 0x0005e800012e7983 */ /* 0x000ee80000300800 */
[----:B------:R-:W3:Y:S04]  /*48230*/  LDL.LU R47, [R1+0x5ec] ;  /* 0x0005ec00012f7983 */ /* 0x000ee80000300800 */
[----:B------:R-:W-:Y:S04]  /*48240*/  STL.64 [R1+0x6a0], R52 ;  /* 0x0006a03401007387 */ /* 0x000fe80000100a00 */
[----:B------:R0:W-:Y:S04]  /*48250*/  STL.64 [R1+0x6a8], R54 ;  /* 0x0006a83601007387 */ /* 0x0001e80000100a00 */
[----:B0-----:R-:W4:Y:S04]  /*48260*/  LDL.LU.64 R54, [R1+0x2d10] ;  /* 0x002d100001367983 */ /* 0x001f280000300a00 */
[----:B------:R-:W4:Y:S04]  /*48270*/  LDL.LU.64 R52, [R1+0x2d08] ;  /* 0x002d080001347983 */ /* 0x000f280000300a00 */
[----:B------:R-:W-:Y:S04]  /*48280*/  STL.64 [R1+0x690], R36 ;  /* 0x0006902401007387 */ /* 0x000fe80000100a00 */
[----:B------:R0:W-:Y:S04]  /*48290*/  STL.64 [R1+0x698], R38 ;  /* 0x0006982601007387 */ /* 0x0001e80000100a00 */
[----:B0-----:R-:W2:Y:S04]  /*482a0*/  LDL.LU.64 R38, [R1+0x2d00] ;  /* 0x002d000001267983 */ /* 0x001ea80000300a00 */
[----:B------:R-:W3:Y:S04]  /*482b0*/  LDL.LU.64 R36, [R1+0x2cf8] ;  /* 0x002cf80001247983 */ /* 0x000ee80000300a00 */
        /* <DEDUP_REMOVED lines=10> */
[----:B0-----:R-:W2:Y:S01]  /*48360*/  LDL.LU.64 R34, [R1+0x2cf0] ;  /* 0x002cf00001227983 */ /* 0x001ea20000300a00 */
[C---:B---3--:R-:W-:Y:S08]  /*48370*/  HMMA.16816.F32 R24, R28.reuse, R36, R24 ;  /* 0x000000241c18723c */ /* 0x048ff00000001818 */
[C---:B------:R-:W-:Y:S01]  /*48380*/  HMMA.16816.F32 R4, R28.reuse, R2, R4 ;  /* 0x000000021c04723c */ /* 0x040fe20000001804 */
[----:B------:R-:W3:Y:S10]  /*48390*/  LDL.LU.64 R32, [R1+0x2ce8] ;  /* 0x002ce80001207983 */ /* 0x000ef40000300a00 */
        /* <DEDUP_REMOVED lines=44> */
[----:B------:R2:W-:-:S12]  /*48660*/  STL.64 [R1+0x2b78], R8 ;  /* 0x002b780801007387 */ /* 0x0005d80000100a00 */
[----:B------:R-:W-:Y:S04]  /*48670*/  STL.64 [R1+0x610], R4 ;  /* 0x0006100401007387 */ /* 0x000fe80000100a00 */
[----:B------:R0:W-:Y:S01]  /*48680*/  STL.64 [R1+0x618], R6 ;  /* 0x0006180601007387 */ /* 0x0001e20000100a00 */
[C---:B--2---:R-:W-:Y:S08]  /*48690*/  HMMA.16816.F32 R8, R28.reuse, R12, R36 ;  /* 0x0000000c1c08723c */ /* 0x044ff00000001824 */
[C---:B0-----:R-:W-:Y:S01]  /*486a0*/  HMMA.16816.F32 R4, R28.reuse, R14, R40 ;  /* 0x0000000e1c04723c */ /* 0x041fe20000001828 */
[----:B------:R-:W-:Y:S10]  /*486b0*/  STL.64 [R1+0x2ba0], R14 ;  /* 0x002ba00e01007387 */ /* 0x000ff40000100a00 */
[----:B------:R-:W-:Y:S04]  /*486c0*/  STL.64 [R1+0x600], R8 ;  /* 0x0006000801007387 */ /* 0x000fe80000100a00 */
[----:B------:R0:W-:Y:S04]  /*486d0*/  STL.64 [R1+0x608], R10 ;  /* 0x0006080a01007387 */ /* 0x0001e80000100a00 */
[----:B------:R-:W-:Y:S04]  /*486e0*/  STL.64 [R1+0x2b98], R12 ;  /* 0x002b980c01007387 */ /* 0x000fe80000100a00 */
[----:B------:R-:W-:Y:S04]  /*486f0*/  STL.64 [R1+0x5f0], R4 ;  /* 0x0005f00401007387 */ /* 0x000fe80000100a00 */
[----:B------:R1:W-:Y:S01]  /*48700*/  STL.64 [R1+0x5f8], R6 ;  /* 0x0005f80601007387 */ /* 0x0003e20000100a00 */
[C---:B0-----:R-:W-:Y:S08]  /*48710*/  HMMA.16816.F32 R8, R28.reuse, R16, R44 ;  /* 0x000000101c08723c */ /* 0x041ff0000000182c */
[C---:B-1----:R-:W-:Y:S01]  /*48720*/  HMMA.16816.F32 R4, R28.reuse, R18, R48 ;  /* 0x000000121c04723c */ /* 0x042fe20000001830 */
[----:B------:R-:W-:Y:S10]  /*48730*/  STL.64 [R1+0x2bb0], R18 ;  /* 0x002bb01201007387 */ /* 0x000ff40000100a00 */
[----:B------:R-:W-:Y:S04]  /*48740*/  STL.64 [R1+0x5e0], R8 ;  /* 0x0005e00801007387 */ /* 0x000fe80000100a00 */
[----:B------:R4:W-:Y:S04]  /*48750*/  STL.64 [R1+0x5e8], R10 ;  /* 0x0005e80a01007387 */ /* 0x0009e80000100a00 */
[----:B------:R-:W-:Y:S04]  /*48760*/  STL.64 [R1+0x2ba8], R16 ;  /* 0x002ba81001007387 */ /* 0x000fe80000100a00 */
[----:B------:R-:W-:Y:S04]  /*48770*/  STL.64 [R1+0x5d0], R4 ;  /* 0x0005d00401007387 */ /* 0x000fe80000100a00 */
[----:B------:R0:W-:Y:S04]  /*48780*/  STL.64 [R1+0x5d8], R6 ;  /* 0x0005d80601007387 */ /* 0x0001e80000100a00 */
[----:B------:R-:W2:Y:S01]  /*48790*/  LDL.LU R44, [R1+0x3f0] ;  /* 0x0003f000012c7983 */ /* 0x000ea20000300800 */
[C---:B----4-:R-:W-:Y:S08]  /*487a0*/  HMMA.16816.F32 R8, R28.reuse, R20, R52 ;  /* 0x000000141c08723c */ /* 0x050ff00000001834 */
[----:B0-----:R-:W-:Y:S11]  /*487b0*/  HMMA.16816.F32 R4, R28, R22, R56 ;  /* 0x000000161c04723c */ /* 0x001ff60000001838 */
[----:B------:R-:W-:Y:S04]  /*487c0*/  STL.64 [R1+0x5c0], R8 ;  /* 0x0005c00801007387 */ /* 0x000fe80000100a00 */
[----:B------:R-:W-:Y:S04]  /*487d0*/  STL.64 [R1+0x5c8], R10 ;  /* 0x0005c80a01007387 */ /* 0x000fe80000100a00 */
[----:B------:R0:W-:Y:S04]  /*487e0*/  STL.64 [R1+0x5b0], R4 ;  /* 0x0005b00401007387 */ /* 0x0001e80000100a00 */
[----:B------:R1:W-:Y:S04]  /*487f0*/  STL.64 [R1+0x5b8], R6 ;  /* 0x0005b80601007387 */ /* 0x0003e80000100a00 */
        /* <DEDUP_REMOVED lines=9> */
[----:B------:R-:W-:-:S02]  /*48890*/  IMAD.MOV.U32 R15, RZ, RZ, R32 ;  /* 0x000000ffff0f7224 */ /* 0x000fc400078e0020 */
[----:B------:R-:W-:Y:S02]  /*488a0*/  IMAD.MOV.U32 R14, RZ, RZ, R33 ;  /* 0x000000ffff0e7224 */ /* 0x000fe400078e0021 */
[----:B------:R-:W-:Y:S02]  /*488b0*/  IMAD.MOV.U32 R12, RZ, RZ, R26 ;  /* 0x000000ffff0c7224 */ /* 0x000fe400078e001a */
[----:B------:R-:W-:Y:S02]  /*488c0*/  IMAD.MOV.U32 R13, RZ, RZ, R27 ;  /* 0x000000ffff0d7224 */ /* 0x000fe400078e001b */
[----:B------:R-:W-:Y:S02]  /*488d0*/  IMAD.MOV.U32 R58, RZ, RZ, R24 ;  /* 0x000000ffff3a7224 */ /* 0x000fe400078e0018 */
[----:B------:R-:W-:Y:S01]  /*488e0*/  IMAD.MOV.U32 R59, RZ, RZ, R25 ;  /* 0x000000ffff3b7224 */ /* 0x000fe200078e0019 */
[----:B----4-:R-:W-:Y:S04]  /*488f0*/  STL.64 [R1+0x2c70], R38 ;  /* 0x002c702601007387 */ /* 0x010fe80000100a00 */
[----:B---3--:R3:W-:Y:S04]  /*48900*/  STL.64 [R1+0x2c68], R36 ;  /* 0x002c682401007387 */ /* 0x0087e80000100a00 */
        /* <DEDUP_REMOVED lines=14> */
[----:B------:R-:W3:Y:S04]  /*489f0*/  LDL.LU R38, [R1+0x5a8] ;  /* 0x0005a80001267983 */ /* 0x000ee80000300800 */
[----:B------:R-:W3:Y:S04]  /*48a00*/  LDL.LU R39, [R1+0x5ac] ;  /* 0x0005ac0001277983 */ /* 0x000ee80000300800 */
        /* <DEDUP_REMOVED lines=39> */
[----:B0-----:R-:W3:Y:S04]  /*48c80*/  LDL.LU.64 R46, [R1+0x2c60] ;  /* 0x002c6000012e7983 */ /* 0x001ee80000300a00 */
[----:B------:R-:W3:Y:S04]  /*48c90*/  LDL.LU.64 R44, [R1+0x2c58] ;  /* 0x002c5800012c7983 */ /* 0x000ee80000300a00 */
[----:B------:R0:W-:Y:S04]  /*48ca0*/  STL.64 [R1+0x2b68], R26 ;  /* 0x002b681a01007387 */ /* 0x0001e80000100a00 */
[----:B0-----:R-:W2:Y:S04]  /*48cb0*/  LDL.LU R26, [R1+0x2124] ;  /* 0x00212400011a7983 */ /* 0x001ea80000300800 */
[----:B------:R-:W3:Y:S04]  /*48cc0*/  LDL.LU R27, [R1+0x2138] ;  /* 0x00213800011b7983 */ /* 0x000ee80000300800 */
[----:B------:R0:W-:Y:S01]  /*48cd0*/  STL.64 [R1+0x2b60], R24 ;  /* 0x002b601801007387 */ /* 0x0001e20000100a00 */
[----:B------:R-:W-:-:S03]  /*48ce0*/  IMAD R56, R56, 0x100, R32 ;  /* 0x0000010038387824 */ /* 0x000fc600078e0220 */
[----:B0-----:R-:W3:Y:S04]  /*48cf0*/  LDL.LU R24, [R1+0x2130] ;  /* 0x0021300001187983 */ /* 0x001ee80000300800 */
[----:B------:R-:W3:Y:S04]  /*48d00*/  LDL.LU R25, [R1+0x212c] ;  /* 0x00212c0001197983 */ /* 0x000ee80000300800 */
[----:B------:R-:W4:Y:S01]  /*48d10*/  LDL.LU R32, [R1+0x2c54] ;  /* 0x002c540001207983 */ /* 0x000f220000300800 */
[----:B--2---:R-:W-:-:S03]  /*48d20*/  IMAD R26, R26, 0x100, R33 ;  /* 0x000001001a1a7824 */ /* 0x004fc600078e0221 */
[----:B------:R-:W4:Y:S01]  /*48d30*/  LDL.LU R33, [R1+0x2c50] ;  /* 0x002c500001217983 */ /* 0x000f220000300800 */
[----:B---3--:R-:W-:Y:S02]  /*48d40*/  IMAD R25, R25, 0x100, R24 ;  /* 0x0000010019197824 */ /* 0x008fe400078e0218 */
[----:B------:R-:W-:Y:S01]  /*48d50*/  IMAD R24, R57, 0x100, R27 ;  /* 0x0000010039187824 */ /* 0x000fe200078e021b */
[----:B----4-:R-:W-:Y:S01]  /*48d60*/  HMMA.16816.F32 R28, R28, R32, R48 ;  /* 0x000000201c1c723c */ /* 0x010fe20000001830 */
[----:B------:R-:W2:Y:S04]  /*48d70*/  LDL.LU.64 R50, [R1+0x2c48] ;  /* 0x002c480001327983 */ /* 0x000ea80000300a00 */
[----:B------:R-:W3:Y:S04]  /*48d80*/  LDL.LU.64 R48, [R1+0x2c40] ;  /* 0x002c400001307983 */ /* 0x000ee80000300a00 */
[----:B------:R0:W-:Y:S04]  /*48d90*/  STL.64 [R1+0x2be0], R34 ;  /* 0x002be02201007387 */ /* 0x0001e80000100a00 */
[----:B0-----:R-:W4:Y:S01]  /*48da0*/  LDL.LU R34, [R1+0x10] ;  /* 0x0000100001227983 */ /* 0x001f220000300800 */
[----:B------:R-:W-:-:S05]  /*48db0*/  IMAD.MOV.U32 R35, RZ, RZ, R0 ;  /* 0x000000ffff237224 */ /* 0x000fca00078e0000 */
[----:B------:R-:W-:Y:S04]  /*48dc0*/  STL.64 [R1+0x510], R28 ;  /* 0x0005101c01007387 */ /* 0x000fe80000100a00 */
[----:B------:R0:W-:Y:S04]  /*48dd0*/  STL.64 [R1+0x518], R30 ;  /* 0x0005181e01007387 */ /* 0x0001e80000100a00 */
[----:B------:R-:W2:Y:S04]  /*48de0*/  LDL.LU R0, [R1+0x2c38] ;  /* 0x002c380001007983 */ /* 0x000ea80000300800 */
[----:B------:R-:W-:Y:S01]  /*48df0*/  STL.64 [R1+0x2bd8], R32 ;  /* 0x002bd82001007387 */ /* 0x000fe20000100a00 */
[----:B0-----:R-:W-:-:S02]  /*48e00*/  F2FP.F16.E4M3.UNPACK_B R31, R24 ;  /* 0x00000018ff1f723e */ /* 0x001fc400020006ff */
[----:B------:R-:W-:Y:S01]  /*48e10*/  F2FP.F16.E4M3.UNPACK_B R30, R25 ;  /* 0x00000019ff1e723e */ /* 0x000fe200020006ff */
[----:B------:R-:W2:Y:S01]  /*48e20*/  LDL.LU R24, [R1+0x1d0] ;  /* 0x0001d00001187983 */ /* 0x000ea20000300800 */
[----:B------:R-:W-:-:S03]  /*48e30*/  F2FP.F16.E4M3.UNPACK_B R29, R26 ;  /* 0x0000001aff1d723e */ /* 0x000fc600020006ff */
[----:B------:R-:W2:Y:S04]  /*48e40*/  LDL.LU R25, [R1+0x1d4] ;  /* 0x0001d40001197983 */ /* 0x000ea80000300800 */
[----:B------:R-:W2:Y:S04]  /*48e50*/  LDL.LU R26, [R1+0x1d8] ;  /* 0x0001d800011a7983 */ /* 0x000ea80000300800 */
[----:B------:R-:W2:Y:S01]  /*48e60*/  LDL.LU R27, [R1+0x1dc] ;  /* 0x0001dc00011b7983 */ /* 0x000ea20000300800 */
[----:B------:R-:W-:-:S07]  /*48e70*/  F2FP.F16.E4M3.UNPACK_B R28, R56 ;  /* 0x00000038ff1c723e */ /* 0x000fce00020006ff */
[C---:B------:R-:W-:Y:S01]  /*48e80*/  HMMA.16816.F32 R56, R28.reuse, R58, R52 ;  /* 0x0000003a1c38723c */ /* 0x040fe20000001834 */
[----:B--2---:R-:W-:Y:S04]  /*48e90*/  STL.64 [R1+0x2c10], R26 ;  /* 0x002c101a01007387 */ /* 0x004fe80000100a00 */
[----:B------:R0:W-:Y:S04]  /*48ea0*/  STL.64 [R1+0x2c08], R24 ;  /* 0x002c081801007387 */ /* 0x0001e80000100a00 */
[----:B0-----:R-:W4:Y:S04]  /*48eb0*/  LDL.LU R24, [R1+0x4e0] ;  /* 0x0004e00001187983 */ /* 0x001f280000300800 */
[----:B------:R-:W4:Y:S04]  /*48ec0*/  LDL.LU R25, [R1+0x4e4] ;  /* 0x0004e40001197983 */ /* 0x000f280000300800 */
[----:B------:R-:W4:Y:S04]  /*48ed0*/  LDL.LU R26, [R1+0x4e8] ;  /* 0x0004e800011a7983 */ /* 0x000f280000300800 */
[----:B------:R-:W4:Y:S04]  /*48ee0*/  LDL.LU R27, [R1+0x4ec] ;  /* 0x0004ec00011b7983 */ /* 0x000f280000300800 */
[----:B------:R-:W2:Y:S04]  /*48ef0*/  LDL.LU.64 R54, [R1+0x2c30] ;  /* 0x002c300001367983 */ /* 0x000ea80000300a00 */
[----:B------:R-:W2:Y:S04]  /*48f00*/  LDL.LU.64 R52, [R1+0x2c28] ;  /* 0x002c280001347983 */ /* 0x000ea80000300a00 */
[----:B------:R-:W-:Y:S04]  /*48f10*/  STL.64 [R1+0x500], R56 ;  /* 0x0005003801007387 */ /* 0x000fe80000100a00 */
[----:B------:R0:W-:Y:S04]  /*48f20*/  STL.64 [R1+0x508], R58 ;  /* 0x0005083a01007387 */ /* 0x0001e80000100a00 */
[----:B0-----:R-:W2:Y:S04]  /*48f30*/  LDL.LU.64 R58, [R1+0x2c20] ;  /* 0x002c2000013a7983 */ /* 0x001ea80000300a00 */
[----:B------:R-:W3:Y:S01]  /*48f40*/  LDL.LU.64 R56, [R1+0x2c18] ;  /* 0x002c180001387983 */ /* 0x000ee20000300a00 */
[C---:B------:R-:W-:Y:S08]  /*48f50*/  HMMA.16816.F32 R20, R28.reuse, R12, R20 ;  /* 0x0000000c1c14723c */ /* 0x040ff00000001814 */
[C---:B------:R-:W-:Y:S08]  /*48f60*/  HMMA.16816.F32 R12, R28.reuse, R14, R16 ;  /* 0x0000000e1c0c723c */ /* 0x040ff00000001810 */
[C---:B------:R-:W-:Y:S08]  /*48f70*/  HMMA.16816.F32 R8, R28.reuse, R60, R8 ;  /* 0x0000003c1c08723c */ /* 0x040ff00000001808 */
[C---:B----4-:R-:W-:Y:S08]  /*48f80*/  HMMA.16816.F32 R24, R28.reuse, R34, R24 ;  /* 0x000000221c18723c */ /* 0x050ff00000001818 */
[C---:B--2---:R-:W-:Y:S11]  /*48f90*/  HMMA.16816.F32 R4, R28.reuse, R58, R4 ;  /* 0x0000003a1c04723c */ /* 0x044ff60000001804 */
[----:B------:R-:W-:Y:S04]  /*48fa0*/  STL.64 [R1+0x4e0], R24 ;  /* 0x0004e01801007387 */ /* 0x000fe80000100a00 */
[----:B------:R-:W-:Y:S04]  /*48fb0*/  STL.64 [R1+0x4e8], R26 ;  /* 0x0004e81a01007387 */ /* 0x000fe80000100a00 */
[----:B------:R-:W-:Y:S04]  /*48fc0*/  STL.64 [R1+0x4c0], R20 ;  /* 0x0004c01401007387 */ /* 0x000fe80000100a00 */
[----:B------:R-:W-:Y:S04]  /*48fd0*/  STL.64 [R1+0x4c8], R22 ;  /* 0x0004c81601007387 */ /* 0x000fe80000100a00 */
[----:B------:R-:W-:Y:S04]  /*48fe0*/  STL.64 [R1+0x4a0], R12 ;  /* 0x0004a00c01007387 */ /* 0x000fe80000100a00 */
[----:B------:R3:W-:Y:S04]  /*48ff0*/  STL.64 [R1+0x4a8], R14 ;  /* 0x0004a80e01007387 */ /* 0x0007e80000100a00 */
[----:B------:R-:W-:Y:S04]  /*49000*/  STL.64 [R1+0x470], R8 ;  /* 0x0004700801007387 */ /* 0x000fe80000100a00 */
[----:B------:R0:W-:Y:S01]  /*49010*/  STL.64 [R1+0x478], R10 ;  /* 0x0004780a01007387 */ /* 0x0001e20000100a00 */
[C---:B---3--:R-:W-:Y:S08]  /*49020*/  HMMA.16816.F32 R12, R28.reuse, R56, R36 ;  /* 0x000000381c0c723c */ /* 0x048ff00000001824 */
[C---:B0-----:R-:W-:Y:S01]  /*49030*/  HMMA.16816.F32 R8, R28.reuse, R54, R40 ;  /* 0x000000361c08723c */ /* 0x041fe20000001828 */
[----:B------:R-:W-:Y:S04]  /*49040*/  STL.64 [R1+0x450], R4 ;  /* 0x0004500401007387 */ /* 0x000fe80000100a00 */
[----:B------:R0:W-:Y:S03]  /*49050*/  STL.64 [R1+0x458], R6 ;  /* 0x0004580601007387 */ /* 0x0001e60000100a00 */
[C---:B0-----:R-:W-:Y:S03]  /*49060*/  HMMA.16816.F32 R4, R28.reuse, R52, R44 ;  /* 0x000000341c04723c */ /* 0x041fe6000000182c */
[----:B------:R-:W-:Y:S04]  /*49070*/  STL.64 [R1+0x430], R12 ;  /* 0x0004300c01007387 */ /* 0x000fe80000100a00 */
[----:B------:R-:W-:Y:S04]  /*49080*/  STL.64 [R1+0x438], R14 ;  /* 0x0004380e01007387 */ /* 0x000fe80000100a00 */
[----:B------:R-:W2:Y:S04]  /*49090*/  LDL.LU R52, [R1+0x1f0] ;  /* 0x0001f00001347983 */ /* 0x000ea80000300800 */
[----:B------:R-:W-:Y:S04]  /*490a0*/  STL.64 [R1+0x410], R8 ;  /* 0x0004100801007387 */ /* 0x000fe80000100a00 */
[----:B------:R-:W-:Y:S04]  /*490b0*/  STL.64 [R1+0x418], R10 ;  /* 0x0004180a01007387 */ /* 0x000fe80000100a00 */
[----:B------:R0:W-:Y:S04]  /*490c0*/  STL.64 [R1+0x3f0], R4 ;  /* 0x0003f00401007387 */ /* 0x0001e80000100a00 */
[----:B------:R1:W-:Y:S04]  /*490d0*/  STL.64 [R1+0x3f8], R6 ;  /* 0x0003f80601007387 */ /* 0x0003e80000100a00 */
[----:B------:R-:W2:Y:S04]  /*490e0*/  LDL.LU R53, [R1+0x1f4] ;  /* 0x0001f40001357983 */ /* 0x000ea80000300800 */
[----:B------:R-:W2:Y:S04]  /*490f0*/  LDL.LU R54, [R1+0x1f8] ;  /* 0x0001f80001367983 */ /* 0x000ea80000300800 */
[----:B------:R-:W2:Y:S04]  /*49100*/  LDL.LU R55, [R1+0x1fc] ;  /* 0x0001fc0001377983 */ /* 0x000ea80000300800 */
[----:B0-----:R-:W3:Y:S04]  /*49110*/  LDL.LU R4, [R1+0x2b0] ;  /* 0x0002b00001047983 */ /* 0x001ee80000300800 */
[----:B------:R-:W3:Y:S04]  /*49120*/  LDL.LU R5, [R1+0x2b4] ;  /* 0x0002b40001057983 */ /* 0x000ee80000300800 */
[----:B-1----:R-:W3:Y:S04]  /*49130*/  LDL.LU R6, [R1+0x2b8] ;  /* 0x0002b80001067983 */ /* 0x002ee80000300800 */
        /* <DEDUP_REMOVED lines=46> */
[----:B------:R-:W2:Y:S04]  /*49420*/  LDL.LU.64 R24, [R1+0x2c08] ;  /* 0x002c080001187983 */ /* 0x000ea80000300a00 */
[----:B------:R-:W3:Y:S04]  /*49430*/  LDL.LU.64 R46, [R1+0x2c00] ;  /* 0x002c0000012e7983 */ /* 0x000ee80000300a00 */
[----:B------:R-:W4:Y:S04]  /*49440*/  LDL.LU.64 R44, [R1+0x2bf8] ;  /* 0x002bf800012c7983 */ /* 0x000f280000300a00 */
[----:B------:R0:W-:Y:S04]  /*49450*/  STL.64 [R1+0x3b0], R48 ;  /* 0x0003b03001007387 */ /* 0x0001e80000100a00 */
[----:B------:R1:W-:Y:S04]  /*49460*/  STL.64 [R1+0x3b8], R50 ;  /* 0x0003b83201007387 */ /* 0x0003e80000100a00 */
[----:B0-----:R-:W2:Y:S04]  /*49470*/  LDL.LU R48, [R1+0x210] ;  /* 0x0002100001307983 */ /* 0x001ea80000300800 */
[----:B------:R-:W2:Y:S04]  /*49480*/  LDL.LU R49, [R1+0x214] ;  /* 0x0002140001317983 */ /* 0x000ea80000300800 */
[----:B-1----:R-:W2:Y:S04]  /*49490*/  LDL.LU R50, [R1+0x218] ;  /* 0x0002180001327983 */ /* 0x002ea80000300800 */
[----:B------:R-:W2:Y:S01]  /*494a0*/  LDL.LU R51, [R1+0x21c] ;  /* 0x00021c0001337983 */ /* 0x000ea20000300800 */
[----:B---3--:R-:W-:-:S15]  /*494b0*/  HMMA.16816.F32 R40, R28, R46, R40 ;  /* 0x0000002e1c28723c */ /* 0x008fde0000001828 */
[----:B------:R-:W-:-:S04]  /*494c0*/  NOP ;  /* 0x0000000000007918 */ /* 0x000fc80000000000 */
[----:B------:R-:W-:Y:S04]  /*494d0*/  STL.64 [R1+0x390], R40 ;  /* 0x0003902801007387 */ /* 0x000fe80000100a00 */
[----:B------:R0:W-:Y:S04]  /*494e0*/  STL.64 [R1+0x398], R42 ;  /* 0x0003982a01007387 */ /* 0x0001e80000100a00 */
[----:B0-----:R-:W3:Y:S04]  /*494f0*/  LDL.LU.64 R42, [R1+0x2bf0] ;  /* 0x002bf000012a7983 */ /* 0x001ee80000300a00 */
[----:B------:R-:W2:Y:S01]  /*49500*/  LDL.LU.64 R40, [R1+0x2be8] ;  /* 0x002be80001287983 */ /* 0x000ea20000300a00 */
[----:B----4-:R-:W-:Y:S03]  /*49510*/  HMMA.16816.F32 R56, R28, R44, R56 ;  /* 0x0000002c1c38723c */ /* 0x010fe60000001838 */
[----:B------:R-:W4:-:S15]  /*49520*/  LDL.LU R44, [R1+0x230] ;  /* 0x00023000012c7983 */ /* 0x000f1e0000300800 */
[----:B------:R-:W-:Y:S01]  /*49530*/  NOP ;  /* 0x0000000000007918 */ /* 0x000fe20000000000 */
[----:B------:R0:W-:Y:S04]  /*49540*/  STL.64 [R1+0x370], R56 ;  /* 0x0003703801007387 */ /* 0x0001e80000100a00 */
[----:B------:R1:W-:Y:S04]  /*49550*/  STL.64 [R1+0x378], R58 ;  /* 0x0003783a01007387 */ /* 0x0003e80000100a00 */
[----:B------:R-:W4:Y:S04]  /*49560*/  LDL.LU R45, [R1+0x234] ;  /* 0x00023400012d7983 */ /* 0x000f280000300800 */
[----:B------:R-:W4:Y:S04]  /*49570*/  LDL.LU R46, [R1+0x238] ;  /* 0x00023800012e7983 */ /* 0x000f280000300800 */
[----:B------:R-:W4:Y:S04]  /*49580*/  LDL.LU R47, [R1+0x23c] ;  /* 0x00023c00012f7983 */ /* 0x000f280000300800 */
[----:B0-----:R-:W4:Y:S04]  /*49590*/  LDL.LU R56, [R1+0x1b0] ;  /* 0x0001b00001387983 */ /* 0x001f280000300800 */
[----:B------:R-:W4:Y:S04]  /*495a0*/  LDL.LU R57, [R1+0x1b4] ;  /* 0x0001b40001397983 */ /* 0x000f280000300800 */
[----:B-1----:R-:W4:Y:S04]  /*495b0*/  LDL.LU R58, [R1+0x1b8] ;  /* 0x0001b800013a7983 */ /* 0x002f280000300800 */
[----:B------:R-:W4:Y:S01]  /*495c0*/  LDL.LU R59, [R1+0x1bc] ;  /* 0x0001bc00013b7983 */ /* 0x000f220000300800 */
[C---:B---3--:R-:W-:Y:S08]  /*495d0*/  HMMA.16816.F32 R32, R28.reuse, R42, R32 ;  /* 0x0000002a1c20723c */ /* 0x048ff00000001820 */
[C---:B--2---:R-:W-:Y:S11]  /*495e0*/  HMMA.16816.F32 R40, R28.reuse, R40, R36 ;  /* 0x000000281c28723c */ /* 0x044ff60000001824 */
[----:B------:R-:W-:Y:S04]  /*495f0*/  STL.64 [R1+0x350], R32 ;  /* 0x0003502001007387 */ /* 0x000fe80000100a00 */
[----:B------:R0:W-:Y:S04]  /*49600*/  STL.64 [R1+0x358], R34 ;  /* 0x0003582201007387 */ /* 0x0001e80000100a00 */
[----:B0-----:R-:W2:Y:S04]  /*49610*/  LDL.LU.64 R34, [R1+0x2be0] ;  /* 0x002be00001227983 */ /* 0x001ea80000300a00 */
[----:B------:R-:W3:Y:S04]  /*49620*/  LDL.LU.64 R32, [R1+0x2bd8] ;  /* 0x002bd80001207983 */ /* 0x000ee80000300a00 */
[----:B------:R-:W2:Y:S04]  /*49630*/  LDL.LU.64 R38, [R1+0x2bd0] ;  /* 0x002bd00001267983 */ /* 0x000ea80000300a00 */
[----:B------:R-:W3:Y:S04]  /*49640*/  LDL.LU.64 R36, [R1+0x2bc8] ;  /* 0x002bc80001247983 */ /* 0x000ee80000300a00 */
[----:B------:R0:W-:Y:S04]  /*49650*/  STL.64 [R1+0x330], R40 ;  /* 0x0003302801007387 */ /* 0x0001e80000100a00 */
[----:B------:R1:W-:Y:S01]  /*49660*/  STL.64 [R1+0x338], R42 ;  /* 0x0003382a01007387 */ /* 0x0003e20000100a00 */
[C---:B------:R-:W-:Y:S03]  /*49670*/  HMMA.16816.F32 R4, R28.reuse, R2, R4 ;  /* 0x000000021c04723c */ /* 0x040fe60000001804 */
[----:B0-----:R-:W4:Y:S04]  /*49680*/  LDL.LU R40, [R1+0x250] ;  /* 0x0002500001287983 */ /* 0x001f280000300800 */
[----:B------:R-:W4:Y:S04]  /*49690*/  LDL.LU R41, [R1+0x254] ;  /* 0x0002540001297983 */ /* 0x000f280000300800 */
[----:B-1----:R-:W4:Y:S04]  /*496a0*/  LDL.LU R42, [R1+0x258] ;  /* 0x00025800012a7983 */ /* 0x002f280000300800 */
[----:B------:R-:W4:Y:S01]  /*496b0*/  LDL.LU R43, [R1+0x25c] ;  /* 0x00025c00012b7983 */ /* 0x000f220000300800 */
[C---:B--2---:R-:W-:Y:S08]  /*496c0*/  HMMA.16816.F32 R20, R28.reuse, R38, R20 ;  /* 0x000000261c14723c */ /* 0x044ff00000001814 */
[C---:B---3--:R-:W-:Y:S08]  /*496d0*/  HMMA.16816.F32 R36, R28.reuse, R36, R16 ;  /* 0x000000241c24723c */ /* 0x048ff00000001810 */
[C---:B------:R-:W-:Y:S03]  /*496e0*/  HMMA.16816.F32 R12, R28.reuse, R34, R12 ;  /* 0x000000221c0c723c */ /* 0x040fe6000000180c */
[----:B------:R-:W-:Y:S04]  /*496f0*/  STL.64 [R1+0x310], R20 ;  /* 0x0003101401007387 */ /* 0x000fe80000100a00 */
[----:B------:R0:W-:Y:S04]  /*49700*/  STL.64 [R1+0x318], R22 ;  /* 0x0003181601007387 */ /* 0x0001e80000100a00 */
[----:B0-----:R-:W2:Y:S04]  /*49710*/  LDL.LU.64 R22, [R1+0x2bc0] ;  /* 0x002bc00001167983 */ /* 0x001ea80000300a00 */
[----:B------:R-:W3:Y:S04]  /*49720*/  LDL.LU.64 R20, [R1+0x2bb8] ;  /* 0x002bb80001147983 */ /* 0x000ee80000300a00 */
[----:B------:R-:W2:Y:S04]  /*49730*/  LDL.LU.64 R18, [R1+0x2bb0] ;  /* 0x002bb00001127983 */ /* 0x000ea80000300a00 */
[----:B------:R-:W2:Y:S04]  /*49740*/  LDL.LU.64 R16, [R1+0x2ba8] ;  /* 0x002ba80001107983 */ /* 0x000ea80000300a00 */
        /* <DEDUP_REMOVED lines=8> */
[----:B0-----:R-:W2:Y:S04]  /*497d0*/  LDL.LU.64 R14, [R1+0x2ba0] ;  /* 0x002ba000010e7983 */ /* 0x001ea80000300a00 */
[----:B------:R-:W2:Y:S04]  /*497e0*/  LDL.LU.64 R12, [R1+0x2b98] ;  /* 0x002b9800010c7983 */ /* 0x000ea80000300a00 */
        /* <DEDUP_REMOVED lines=8> */
[----:B0-----:R-:W2:Y:S04]  /*49870*/  LDL.LU.64 R10, [R1+0x2b80] ;  /* 0x002b8000010a7983 */ /* 0x001ea80000300a00 */
[----:B------:R-:W4:Y:S01]  /*49880*/  LDL.LU.64 R8, [R1+0x2b78] ;  /* 0x002b780001087983 */ /* 0x000f220000300a00 */
[----:B------:R-:W-:-:S15]  /*49890*/  HMMA.16816.F32 R4, R28, R6, R36 ;  /* 0x000000061c04723c */ /* 0x000fde0000001824 */
[----:B------:R-:W-:-:S04]  /*498a0*/  NOP ;  /* 0x0000000000007918 */ /* 0x000fc80000000000 */
[----:B------:R-:W-:Y:S04]  /*498b0*/  STL.64 [R1+0x270], R4 ;  /* 0x0002700401007387 */ /* 0x000fe80000100a00 */
[----:B------:R0:W-:Y:S02]  /*498c0*/  STL.64 [R1+0x278], R6 ;  /* 0x0002780601007387 */ /* 0x0001e40000100a00 */
[C---:B0-----:R-:W-:Y:S08]  /*498d0*/  HMMA.16816.F32 R4, R28.reuse, R12, R48 ;  /* 0x0000000c1c04723c */ /* 0x041ff00000001830 */
[C---:B----4-:R-:W-:Y:S08]  /*498e0*/  HMMA.16816.F32 R40, R28.reuse, R8, R40 ;  /* 0x000000081c28723c */ /* 0x050ff00000001828 */
[C---:B--2---:R-:W-:Y:S08]  /*498f0*/  HMMA.16816.F32 R36, R28.reuse, R10, R44 ;  /* 0x0000000a1c24723c */ /* 0x044ff0000000182c */
[C---:B------:R-:W-:Y:S03]  /*49900*/  HMMA.16816.F32 R8, R28.reuse, R14, R52 ;  /* 0x0000000e1c08723c */ /* 0x040fe60000001834 */
[----:B------:R-:W-:Y:S04]  /*49910*/  STL.64 [R1+0x250], R40 ;  /* 0x0002502801007387 */ /* 0x000fe80000100a00 */
[----:B------:R-:W-:Y:S04]  /*49920*/  STL.64 [R1+0x258], R42 ;  /* 0x0002582a01007387 */ /* 0x000fe80000100a00 */
[----:B------:R0:W-:Y:S04]  /*49930*/  STL.64 [R1+0x230], R36 ;  /* 0x0002302401007387 */ /* 0x0001e80000100a00 */
[----:B------:R-:W-:Y:S04]  /*49940*/  STL.64 [R1+0x238], R38 ;  /* 0x0002382601007387 */ /* 0x000fe80000100a00 */
[----:B0-----:R-:W2:Y:S04]  /*49950*/  LDL.LU R37, [R1+0x13b0] ;  /* 0x0013b00001257983 */ /* 0x001ea80000300800 */
[----:B------:R-:W-:Y:S04]  /*49960*/  STL.64 [R1+0x210], R4 ;  /* 0x0002100401007387 */ /* 0x000fe80000100a00 */
[----:B------:R0:W-:Y:S02]  /*49970*/  STL.64 [R1+0x218], R6 ;  /* 0x0002180601007387 */ /* 0x0001e40000100a00 */
[----:B0-----:R-:W-:Y:S02]  /*49980*/  HMMA.16816.F32 R4, R28, R16, R24 ;  /* 0x000000101c04723c */ /* 0x001fe40000001818 */
[----:B------:R0:W-:Y:S04]  /*49990*/  STL.64 [R1+0x1f0], R8 ;  /* 0x0001f00801007387 */ /* 0x0001e80000100a00 */
[----:B------:R1:W-:Y:S04]  /*499a0*/  STL.64 [R1+0x1f8], R10 ;  /* 0x0001f80a01007387 */ /* 0x0003e80000100a00 */
[----:B0-----:R-:W4:Y:S09]  /*499b0*/  LDL.LU R8, [R1+0xf0] ;  /* 0x0000f00001087983 */ /* 0x001f320000300800 */
[----:B------:R0:W-:Y:S04]  /*499c0*/  STL.64 [R1+0x1d0], R4 ;  /* 0x0001d00401007387 */ /* 0x0001e80000100a00 */
[----:B------:R0:W-:Y:S04]  /*499d0*/  STL.64 [R1+0x1d8], R6 ;  /* 0x0001d80601007387 */ /* 0x0001e80000100a00 */
[----:B------:R-:W4:Y:S04]  /*499e0*/  LDL.LU R9, [R1+0xf4] ;  /* 0x0000f40001097983 */ /* 0x000f280000300800 */
[----:B-1----:R-:W4:Y:S04]  /*499f0*/  LDL.LU R10, [R1+0xf8] ;  /* 0x0000f800010a7983 */ /* 0x002f280000300800 */
        /* <DEDUP_REMOVED lines=9> */
[----:B0-----:R-:W2:Y:S04]  /*49a90*/  LDL.LU R4, [R1+0xc0] ;  /* 0x0000c00001047983 */ /* 0x001ea80000300800 */
[----:B------:R-:W2:Y:S01]  /*49aa0*/  LDL.LU R5, [R1+0xc4] ;  /* 0x0000c40001057983 */ /* 0x000ea20000300800 */
[----:B------:R-:W-:-:S03]  /*49ab0*/  IMAD.MOV.U32 R6, RZ, RZ, R0 ;  /* 0x000000ffff067224 */ /* 0x000fc600078e0000 */
[----:B------:R-:W2:Y:S01]  /*49ac0*/  LDL.LU R0, [R1+0x2b74] ;  /* 0x002b740001007983 */ /* 0x000ea20000300800 */
[----:B------:R-:W-:Y:S03]  /*49ad0*/  HMMA.16816.F32 R40, R28, R18, R56 ;  /* 0x000000121c28723c */ /* 0x000fe60000001838 */
[----:B------:R-:W3:Y:S04]  /*49ae0*/  LDL.LU R7, [R1+0xcc] ;  /* 0x0000cc0001077983 */ /* 0x000ee80000300800 */
[----:B------:R-:W3:-:S12]  /*49af0*/  LDL.LU R16, [R1+0x140] ;  /* 0x0001400001107983 */ /* 0x000ed80000300800 */
[----:B------:R0:W-:Y:S04]  /*49b00*/  STL.64 [R1+0x1b0], R40 ;  /* 0x0001b02801007387 */ /* 0x0001e80000100a00 */
[----:B------:R1:W-:Y:S04]  /*49b10*/  STL.64 [R1+0x1b8], R42 ;  /* 0x0001b82a01007387 */ /* 0x0003e80000100a00 */
[----:B------:R-:W3:Y:S04]  /*49b20*/  LDL.LU R17, [R1+0x144] ;  /* 0x0001440001117983 */ /* 0x000ee80000300800 */
[----:B------:R-:W4:Y:S01]  /*49b30*/  LDL.LU R18, [R1+0x148] ;  /* 0x0001480001127983 */ /* 0x000f220000300800 */
[----:B--2---:R-:W-:-:S03]  /*49b40*/  IMAD.MOV.U32 R19, RZ, RZ, R0 ;  /* 0x000000ffff137224 */ /* 0x004fc600078e0000 */
[----:B------:R2:W5:Y:S04]  /*49b50*/  LDL.LU R0, [R1+0x2b70] ;  /* 0x002b700001007983 */ /* 0x0005680000300800 */
[----:B------:R-:W2:Y:S04]  /*49b60*/  LDL.LU R38, [R1+0x136c] ;  /* 0x00136c0001267983 */ /* 0x000ea80000300800 */
[----:B------:R-:W2:Y:S04]  /*49b70*/  LDL.LU R39, [R1+0x1364] ;  /* 0x0013640001277983 */ /* 0x000ea80000300800 */
[----:B0-----:R-:W2:Y:S04]  /*49b80*/  LDL.LU R40, [R1+0x135c] ;  /* 0x00135c0001287983 */ /* 0x001ea80000300800 */
[----:B------:R-:W2:Y:S04]  /*49b90*/  LDL.LU R41, [R1+0x1354] ;  /* 0x0013540001297983 */ /* 0x000ea80000300800 */
[----:B-1----:R-:W2:Y:S04]  /*49ba0*/  LDL.LU R42, [R1+0x17dc] ;  /* 0x0017dc00012a7983 */ /* 0x002ea80000300800 */
[----:B------:R-:W2:Y:S01]  /*49bb0*/  LDL.LU R43, [R1+0x17d4] ;  /* 0x0017d400012b7983 */ /* 0x000ea20000300800 */
[C---:B---3--:R-:W-:Y:S03]  /*49bc0*/  HMMA.16816.F32 R24, R28.reuse, R20, R24 ;  /* 0x000000141c18723c */ /* 0x048fe60000001818 */
        /* <DEDUP_REMOVED lines=22> */
[C---:B----4-:R-:W-:Y:S08]  /*49d30*/  HMMA.16816.F32 R16, R28.reuse, R22, R16 ;  /* 0x000000161c10723c */ /* 0x050ff00000001810 */
[----:B------:R-:W-:Y:S01]  /*49d40*/  HMMA.16816.F32 R4, R28, R32, R4 ;  /* 0x000000201c04723c */ /* 0x000fe20000001804 */
[----:B------:R-:W-:-:S10]  /*49d50*/  VIADD R37, R37, 0x1 ;  /* 0x0000000125257836 */ /* 0x000fd40000000000 */
[----:B------:R-:W-:Y:S04]  /*49d60*/  STL.64 [R1+0x140], R16 ;  /* 0x0001401001007387 */ /* 0x000fe80000100a00 */
[----:B------:R-:W-:Y:S01]  /*49d70*/  STL.64 [R1+0x148], R18 ;  /* 0x0001481201007387 */ /* 0x000fe20000100a00 */
[----:B------:R-:W-:Y:S02]  /*49d80*/  ISETP.NE.U32.AND P0, PT, R37, UR7, PT ;  /* 0x0000000725007c0c */ /* 0x000fe4000bf05070 */
[----:B--2---:R-:W-:Y:S02]  /*49d90*/  IADD3 R38, P4, PT, R38, UR41, RZ ;  /* 0x0000002926267c10 */ /* 0x004fe4000ff9e0ff */
[----:B------:R-:W-:Y:S02]  /*49da0*/  IADD3 R39, P5, PT, R39, UR41, RZ ;  /* 0x0000002927277c10 */ /* 0x000fe4000ffbe0ff */
[----:B------:R-:W-:-:S02]  /*49db0*/  IADD3 R40, P6, PT, R40, UR41, RZ ;  /* 0x0000002928287c10 */ /* 0x000fc4000ffde0ff */
[----:B------:R-:W-:Y:S02]  /*49dc0*/  IADD3 R41, P1, PT, R41, UR41, RZ ;  /* 0x0000002929297c10 */ /* 0x000fe4000ff3e0ff */
[----:B------:R-:W-:Y:S02]  /*49dd0*/  IADD3 R42, P2, PT, R42, UR41, RZ ;  /* 0x000000292a2a7c10 */ /* 0x000fe4000ff5e0ff */
[----:B------:R-:W-:Y:S02]  /*49de0*/  IADD3 R43, P3, PT, R43, UR41, RZ ;  /* 0x000000292b2b7c10 */ /* 0x000fe4000ff7e0ff */
[----:B---3--:R-:W-:Y:S02]  /*49df0*/  IADD3.X R44, PT, PT, R44, UR72, RZ, P4, !PT ;  /* 0x000000482c2c7c10 */ /* 0x008fe4000a7fe4ff */
[----:B------:R-:W-:Y:S02]  /*49e00*/  IADD3 R45, P4, PT, R45, UR41, RZ ;  /* 0x000000292d2d7c10 */ /* 0x000fe4000ff9e0ff */
[----:B------:R-:W-:Y:S01]  /*49e10*/  IADD3.X R46, PT, PT, R46, UR72, RZ, P5, !PT ;  /* 0x000000482e2e7c10 */ /* 0x000fe2000affe4ff */
[C---:B------:R-:W-:Y:S08]  /*49e20*/  HMMA.16816.F32 R12, R28.reuse, R24, R12 ;  /* 0x000000181c0c723c */ /* 0x040ff0000000180c */
[----:B------:R-:W-:Y:S01]  /*49e30*/  HMMA.16816.F32 R8, R28, R26, R8 ;  /* 0x0000001a1c08723c */ /* 0x000fe20000001808 */
[----:B------:R-:W-:-:S02]  /*49e40*/  IADD3 R47, P5, PT, R47, UR41, RZ ;  /* 0x000000292f2f7c10 */ /* 0x000fc4000ffbe0ff */
[----:B------:R-:W-:Y:S02]  /*49e50*/  IADD3.X R48, PT, PT, R48, UR72, RZ, P6, !PT ;  /* 0x0000004830307c10 */ /* 0x000fe4000b7fe4ff */
[----:B------:R-:W-:Y:S02]  /*49e60*/  IADD3 R49, P6, PT, R49, UR41, RZ ;  /* 0x0000002931317c10 */ /* 0x000fe4000ffde0ff */
[----:B------:R-:W-:-:S04]  /*49e70*/  IADD3.X R50, PT, PT, R50, UR72, RZ, P1, !PT ;  /* 0x0000004832327c10 */ /* 0x000fc80008ffe4ff */
[----:B------:R-:W-:Y:S04]  /*49e80*/  STL.64 [R1+0x110], R12 ;  /* 0x0001100c01007387 */ /* 0x000fe80000100a00 */
[----:B------:R-:W-:Y:S04]  /*49e90*/  STL.64 [R1+0x118], R14 ;  /* 0x0001180e01007387 */ /* 0x000fe80000100a00 */
[----:B------:R-:W-:Y:S04]  /*49ea0*/  STL.64 [R1+0xf0], R8 ;  /* 0x0000f00801007387 */ /* 0x000fe80000100a00 */
[----:B------:R-:W-:Y:S04]  /*49eb0*/  STL.64 [R1+0xf8], R10 ;  /* 0x0000f80a01007387 */ /* 0x000fe80000100a00 */
[----:B------:R-:W-:Y:S04]  /*49ec0*/  STL [R1+0x13b0], R37 ;  /* 0x0013b02501007387 */ /* 0x000fe80000100800 */
[----:B------:R0:W-:Y:S04]  /*49ed0*/  STL.64 [R1+0xc0], R4 ;  /* 0x0000c00401007387 */ /* 0x0001e80000100a00 */
[----:B------:R-:W-:Y:S04]  /*49ee0*/  STL.64 [R1+0xc8], R6 ;  /* 0x0000c80601007387 */ /* 0x000fe80000100a00 */
[----:B------:R1:W-:Y:S04]  /*49ef0*/  STL [R1+0x136c], R38 ;  /* 0x00136c2601007387 */ /* 0x0003e80000100800 */
[----:B------:R2:W-:Y:S04]  /*49f00*/  STL [R1+0x1364], R39 ;  /* 0x0013642701007387 */ /* 0x0005e80000100800 */
[----:B------:R3:W-:Y:S04]  /*49f10*/  STL [R1+0x135c], R40 ;  /* 0x00135c2801007387 */ /* 0x0007e80000100800 */
[----:B------:R4:W-:Y:S04]  /*49f20*/  STL [R1+0x1354], R41 ;  /* 0x0013542901007387 */ /* 0x0009e80000100800 */
[----:B------:R0:W-:Y:S04]  /*49f30*/  STL [R1+0x17dc], R42 ;  /* 0x0017dc2a01007387 */ /* 0x0001e80000100800 */
[----:B------:R0:W-:Y:S04]  /*49f40*/  STL [R1+0x17d4], R43 ;  /* 0x0017d42b01007387 */ /* 0x0001e80000100800 */
[----:B------:R0:W-:Y:S04]  /*49f50*/  STL [R1+0x1368], R44 ;  /* 0x0013682c01007387 */ /* 0x0001e80000100800 */
[----:B------:R0:W-:Y:S04]  /*49f60*/  STL [R1+0x17cc], R45 ;  /* 0x0017cc2d01007387 */ /* 0x0001e80000100800 */
[----:B------:R0:W-:Y:S01]  /*49f70*/  STL [R1+0x1360], R46 ;  /* 0x0013602e01007387 */ /* 0x0001e20000100800 */
[----:B------:R-:W-:-:S03]  /*49f80*/  IADD3 R51, P1, PT, R51, UR41, RZ ;  /* 0x0000002933337c10 */ /* 0x000fc6000ff3e0ff */
[----:B------:R0:W-:Y:S01]  /*49f90*/  STL [R1+0x17c4], R47 ;  /* 0x0017c42f01007387 */ /* 0x0001e20000100800 */
[----:B------:R-:W-:-:S03]  /*49fa0*/  IADD3.X R52, PT, PT, R52, UR72, RZ, P2, !PT ;  /* 0x0000004834347c10 */ /* 0x000fc600097fe4ff */
        /* <DEDUP_REMOVED lines=12> */
[----:B------:R0:W-:Y:S04]  /*4a070*/  STL [R1+0x17d0], R54 ;  /* 0x0017d03601007387 */ /* 0x0001e80000100800 */
[----:B------:R0:W-:Y:S01]  /*4a080*/  STL [R1+0x17a4], R55 ;  /* 0x0017a43701007387 */ /* 0x0001e20000100800 */
[----:B------:R-:W-:-:S03]  /*4a090*/  IADD3 R59, P5, PT, R59, UR41, RZ ;  /* 0x000000293b3b7c10 */ /* 0x000fc6000ffbe0ff */
[----:B------:R0:W-:Y:S01]  /*4a0a0*/  STL [R1+0x17c8], R56 ;  /* 0x0017c83801007387 */ /* 0x0001e20000100800 */
[----:B------:R-:W-:-:S03]  /*4a0b0*/  IADD3.X R60, PT, PT, R60, UR72, RZ, P6, !PT ;  /* 0x000000483c3c7c10 */ /* 0x000fc6000b7fe4ff */
[----:B------:R1:W-:Y:S04]  /*4a0c0*/  STL [R1+0x179c], R57 ;  /* 0x00179c3901007387 */ /* 0x0003e80000100800 */
[----:B------:R1:W-:Y:S01]  /*4a0d0*/  STL [R1+0x17c0], R58 ;  /* 0x0017c03a01007387 */ /* 0x0003e20000100800 */
[----:B------:R-:W-:-:S03]  /*4a0e0*/  IADD3 R61, P6, PT, R61, UR41, RZ ;  /* 0x000000293d3d7c10 */ /* 0x000fc6000ffde0ff */
[----:B0-----:R-:W4:Y:S04]  /*4a0f0*/  LDL.LU R5, [R1+0x17b0] ;  /* 0x0017b00001057983 */ /* 0x001f280000300800 */
[----:B------:R0:W-:Y:S04]  /*4a100*/  STL [R1+0x1794], R59 ;  /* 0x0017943b01007387 */ /* 0x0001e80000100800 */
[----:B------:R-:W4:Y:S04]  /*4a110*/  LDL.LU R2, [R1+0x1784] ;  /* 0x0017840001027983 */ /* 0x000f280000300800 */
[----:B------:R0:W-:Y:S04]  /*4a120*/  STL [R1+0x17b8], R60 ;  /* 0x0017b83c01007387 */ /* 0x0001e80000100800 */
[----:B------:R-:W4:Y:S04]  /*4a130*/  LDL.LU R3, [R1+0x17a8] ;  /* 0x0017a80001037983 */ /* 0x000f280000300800 */
[----:B------:R0:W-:Y:S04]  /*4a140*/  STL [R1+0x178c], R61 ;  /* 0x00178c3d01007387 */ /* 0x0001e80000100800 */
[----:B------:R-:W4:Y:S04]  /*4a150*/  LDL.LU R34, [R1+0x177c] ;  /* 0x00177c0001227983 */ /* 0x000f280000300800 */
[----:B------:R-:W4:Y:S04]  /*4a160*/  LDL.LU R35, [R1+0x17a0] ;  /* 0x0017a00001237983 */ /* 0x000f280000300800 */
[----:B------:R-:W4:Y:S04]  /*4a170*/  LDL.LU R36, [R1+0x1774] ;  /* 0x0017740001247983 */ /* 0x000f280000300800 */
[----:B------:R-:W4:Y:S04]  /*4a180*/  LDL.LU R37, [R1+0x1798] ;  /* 0x0017980001257983 */ /* 0x000f280000300800 */
[----:B-1----:R-:W4:Y:S04]  /*4a190*/  LDL.LU R38, [R1+0x176c] ;  /* 0x00176c0001267983 */ /* 0x002f280000300800 */
[----:B--2---:R-:W2:Y:S04]  /*4a1a0*/  LDL.LU R39, [R1+0x1790] ;  /* 0x0017900001277983 */ /* 0x004ea80000300800 */
[----:B---3--:R-:W3:Y:S04]  /*4a1b0*/  LDL.LU R40, [R1+0x1764] ;  /* 0x0017640001287983 */ /* 0x008ee80000300800 */
[----:B----4-:R-:W4:Y:S04]  /*4a1c0*/  LDL.LU R41, [R1+0x1788] ;  /* 0x0017880001297983 */ /* 0x010f280000300800 */
        /* <DEDUP_REMOVED lines=20> */
[----:B------:R-:W-:-:S02]  /*4a310*/  IADD3.X R5, PT, PT, R5, UR72, RZ, P1, !PT ;  /* 0x0000004805057c10 */ /* 0x000fc40008ffe4ff */
[----:B------:R-:W-:Y:S02]  /*4a320*/  IADD3 R2, P1, PT, R2, UR41, RZ ;  /* 0x0000002902027c10 */ /* 0x000fe4000ff3e0ff */
[----:B------:R-:W-:Y:S02]  /*4a330*/  IADD3.X R3, PT, PT, R3, UR72, RZ, P2, !PT ;  /* 0x0000004803037c10 */ /* 0x000fe400097fe4ff */
[----:B------:R-:W-:Y:S02]  /*4a340*/  IADD3 R34, P2, PT, R34, UR41, RZ ;  /* 0x0000002922227c10 */ /* 0x000fe4000ff5e0ff */
[----:B------:R-:W-:Y:S01]  /*4a350*/  IADD3.X R35, PT, PT, R35, UR72, RZ, P3, !PT ;  /* 0x0000004823237c10 */ /* 0x000fe20009ffe4ff */
[----:B------:R0:W-:Y:S01]  /*4a360*/  STL [R1+0x17b0], R5 ;  /* 0x0017b00501007387 */ /* 0x0001e20000100800 */
[----:B------:R-:W-:-:S03]  /*4a370*/  IADD3 R36, P3, PT, R36, UR41, RZ ;  /* 0x0000002924247c10 */ /* 0x000fc6000ff7e0ff */
[----:B------:R1:W-:Y:S01]  /*4a380*/  STL [R1+0x1784], R2 ;  /* 0x0017840201007387 */ /* 0x0003e20000100800 */
[----:B------:R-:W-:-:S03]  /*4a390*/  IADD3.X R37, PT, PT, R37, UR72, RZ, P4, !PT ;  /* 0x0000004825257c10 */ /* 0x000fc6000a7fe4ff */
[----:B------:R0:W-:Y:S01]  /*4a3a0*/  STL [R1+0x17a8], R3 ;  /* 0x0017a80301007387 */ /* 0x0001e20000100800 */
[----:B------:R-:W-:-:S03]  /*4a3b0*/  IADD3 R38, P4, PT, R38, UR41, RZ ;  /* 0x0000002926267c10 */ /* 0x000fc6000ff9e0ff */
[----:B------:R0:W-:Y:S01]  /*4a3c0*/  STL [R1+0x177c], R34 ;  /* 0x00177c2201007387 */ /* 0x0001e20000100800 */
[----:B--2---:R-:W-:-:S03]  /*4a3d0*/  IADD3.X R39, PT, PT, R39, UR72, RZ, P5, !PT ;  /* 0x0000004827277c10 */ /* 0x004fc6000affe4ff */
[----:B------:R2:W-:Y:S01]  /*4a3e0*/  STL [R1+0x17a0], R35 ;  /* 0x0017a02301007387 */ /* 0x0005e20000100800 */
[----:B---3--:R-:W-:-:S03]  /*4a3f0*/  IADD3 R40, P5, PT, R40, UR41, RZ ;  /* 0x0000002928287c10 */ /* 0x008fc6000ffbe0ff */
[----:B------:R3:W-:Y:S01]  /*4a400*/  STL [R1+0x1774], R36 ;  /* 0x0017742401007387 */ /* 0x0007e20000100800 */
[----:B----4-:R-:W-:-:S03]  /*4a410*/  IADD3.X R41, PT, PT, R41, UR72, RZ, P6, !PT ;  /* 0x0000004829297c10 */ /* 0x010fc6000b7fe4ff */
        /* <DEDUP_REMOVED lines=34> */
[----:B------:R0:W-:Y:S04]  /*4a640*/  STL [R1+0x172c], R54 ;  /* 0x00172c3601007387 */ /* 0x0001e80000100800 */
[----:B------:R0:W-:Y:S01]  /*4a650*/  STL [R1+0x1750], R55 ;  /* 0x0017503701007387 */ /* 0x0001e20000100800 */
[----:B------:R-:W-:-:S03]  /*4a660*/  IADD3.X R59, PT, PT, R59, UR72, RZ, P3, !PT ;  /* 0x000000483b3b7c10 */ /* 0x000fc60009ffe4ff */
[----:B------:R0:W-:Y:S01]  /*4a670*/  STL [R1+0x1724], R56 ;  /* 0x0017243801007387 */ /* 0x0001e20000100800 */
[----:B------:R-:W-:-:S03]  /*4a680*/  IADD3 R60, P3, PT, R60, UR41, RZ ;  /* 0x000000293c3c7c10 */ /* 0x000fc6000ff7e0ff */
[----:B------:R1:W-:Y:S04]  /*4a690*/  STL [R1+0x1748], R57 ;  /* 0x0017483901007387 */ /* 0x0003e80000100800 */
[----:B------:R1:W-:Y:S01]  /*4a6a0*/  STL [R1+0x171c], R58 ;  /* 0x00171c3a01007387 */ /* 0x0003e20000100800 */
[----:B------:R-:W-:-:S03]  /*4a6b0*/  IADD3.X R61, PT, PT, R61, UR72, RZ, P4, !PT ;  /* 0x000000483d3d7c10 */ /* 0x000fc6000a7fe4ff */
[----:B0-----:R-:W4:Y:S04]  /*4a6c0*/  LDL.LU R5, [R1+0x170c] ;  /* 0x00170c0001057983 */ /* 0x001f280000300800 */
[----:B------:R0:W-:Y:S04]  /*4a6d0*/  STL [R1+0x1740], R59 ;  /* 0x0017403b01007387 */ /* 0x0001e80000100800 */
[----:B-1----:R-:W4:Y:S04]  /*4a6e0*/  LDL.LU R2, [R1+0x1730] ;  /* 0x0017300001027983 */ /* 0x002f280000300800 */
[----:B------:R1:W-:Y:S04]  /*4a6f0*/  STL [R1+0x1714], R60 ;  /* 0x0017143c01007387 */ /* 0x0003e80000100800 */
[----:B------:R-:W4:Y:S04]  /*4a700*/  LDL.LU R3, [R1+0x1704] ;  /* 0x0017040001037983 */ /* 0x000f280000300800 */
[----:B------:R0:W-:Y:S04]  /*4a710*/  STL [R1+0x1738], R61 ;  /* 0x0017383d01007387 */ /* 0x0001e80000100800 */
[----:B------:R-:W4:Y:S04]  /*4a720*/  LDL.LU R34, [R1+0x1728] ;  /* 0x0017280001227983 */ /* 0x000f280000300800 */
        /* <DEDUP_REMOVED lines=25> */
[----:B-1----:R-:W4:Y:S04]  /*4a8c0*/  LDL.LU R60, [R1+0x16c0] ;  /* 0x0016c000013c7983 */ /* 0x002f280000300800 */
[----:B------:R-:W4:Y:S01]  /*4a8d0*/  LDL.LU R61, [R1+0x1694] ;  /* 0x00169400013d7983 */ /* 0x000f220000300800 */
[----:B------:R-:W-:-:S02]  /*4a8e0*/  IADD3 R5, P4, PT, R5, UR41, RZ ;  /* 0x0000002905057c10 */ /* 0x000fc4000ff9e0ff */
[----:B------:R-:W-:Y:S02]  /*4a8f0*/  IADD3.X R2, PT, PT, R2, UR72, RZ, P5, !PT ;  /* 0x0000004802027c10 */ /* 0x000fe4000affe4ff */
[----:B------:R-:W-:Y:S02]  /*4a900*/  IADD3 R3, P5, PT, R3, UR41, RZ ;  /* 0x0000002903037c10 */ /* 0x000fe4000ffbe0ff */
[----:B------:R-:W-:Y:S02]  /*4a910*/  IADD3.X R34, PT, PT, R34, UR72, RZ, P6, !PT ;  /* 0x0000004822227c10 */ /* 0x000fe4000b7fe4ff */
[----:B--2---:R-:W-:Y:S01]  /*4a920*/  IADD3 R35, P6, PT, R35, UR41, RZ ;  /* 0x0000002923237c10 */ /* 0x004fe2000ffde0ff */
[----:B------:R0:W-:Y:S01]  /*4a930*/  STL [R1+0x170c], R5 ;  /* 0x00170c0501007387 */ /* 0x0001e20000100800 */
[----:B---3--:R-:W-:-:S03]  /*4a940*/  IADD3.X R36, PT, PT, R36, UR72, RZ, P1, !PT ;  /* 0x0000004824247c10 */ /* 0x008fc60008ffe4ff */
[----:B------:R1:W-:Y:S01]  /*4a950*/  STL [R1+0x1730], R2 ;  /* 0x0017300201007387 */ /* 0x0003e20000100800 */
[----:B----4-:R-:W-:-:S03]  /*4a960*/  IADD3 R37, P1, PT, R37, UR41, RZ ;  /* 0x0000002925257c10 */ /* 0x010fc6000ff3e0ff */
        /* <DEDUP_REMOVED lines=52> */
[----:B-1----:R-:W4:Y:S04]  /*4acb0*/  LDL.LU R2, [R1+0x168c] ;  /* 0x00168c0001027983 */ /* 0x002f280000300800 */
[----:B------:R1:W-:Y:S04]  /*4acc0*/  STL [R1+0x16c0], R60 ;  /* 0x0016c03c01007387 */ /* 0x0003e80000100800 */
[----:B--2---:R-:W2:Y:S04]  /*4acd0*/  LDL.LU R3, [R1+0x16b0] ;  /* 0x0016b00001037983 */ /* 0x004ea80000300800 */
[----:B------:R0:W-:Y:S04]  /*4ace0*/  STL [R1+0x1694], R61 ;  /* 0x0016943d01007387 */ /* 0x0001e80000100800 */
        /* <DEDUP_REMOVED lines=28> */
[----:B------:R-:W-:-:S02]  /*4aeb0*/  IADD3.X R5, PT, PT, R5, UR72, RZ, P2, !PT ;  /* 0x0000004805057c10 */ /* 0x000fc400097fe4ff */
[----:B------:R-:W-:Y:S02]  /*4aec0*/  IADD3 R2, P2, PT, R2, UR41, RZ ;  /* 0x0000002902027c10 */ /* 0x000fe4000ff5e0ff */
[----:B--2---:R-:W-:Y:S02]  /*4aed0*/  IADD3.X R3, PT, PT, R3, UR72, RZ, P3, !PT ;  /* 0x0000004803037c10 */ /* 0x004fe40009ffe4ff */
[----:B---3--:R-:W-:Y:S02]  /*4aee0*/  IADD3 R34, P3, PT, R34, UR41, RZ ;  /* 0x0000002922227c10 */ /* 0x008fe4000ff7e0ff */
[----:B----4-:R-:W-:Y:S01]  /*4aef0*/  IADD3.X R35, PT, PT, R35, UR72, RZ, P4, !PT ;  /* 0x0000004823237c10 */ /* 0x010fe2000a7fe4ff */
        /* <DEDUP_REMOVED lines=90> */
[----:B--2---:R-:W-:Y:S02]  /*4b4a0*/  IADD3 R3, P6, PT, R3, UR41, RZ ;  /* 0x0000002903037c10 */ /* 0x004fe4000ffde0ff */
[----:B---3--:R-:W-:Y:S02]  /*4b4b0*/  IADD3.X R34, PT, PT, R34, UR72, RZ, P1, !PT ;  /* 0x0000004822227c10 */ /* 0x008fe40008ffe4ff */
[----:B----4-:R-:W-:Y:S01]  /*4b4c0*/  IADD3 R35, P1, PT, R35, UR41, RZ ;  /* 0x0000002923237c10 */ /* 0x010fe2000ff3e0ff */
        /* <DEDUP_REMOVED lines=1912> */
[----:B------:R2:W-:Y:S04]  /*52c50*/  STL [R1+0x1f9c], R57 ;  /* 0x001f9c3901007387 */ /* 0x0005e80000100800 */
[----:B------:R2:W-:Y:S04]  /*52c60*/  STL [R1+0x1fa4], R58 ;  /* 0x001fa43a01007387 */ /* 0x0005e80000100800 */
[----:B------:R2:W-:Y:S04]  /*52c70*/  STL [R1+0x1fbc], R61 ;  /* 0x001fbc3d01007387 */ /* 0x0005e80000100800 */
[----:B------:R2:W-:Y:S04]  /*52c80*/  STL [R1+0x1fac], R59 ;  /* 0x001fac3b01007387 */ /* 0x0005e80000100800 */
[----:B------:R2:W-:Y:S01]  /*52c90*/  STL [R1+0x1fb4], R60 ;  /* 0x001fb43c01007387 */ /* 0x0005e20000100800 */
[----:B------:R-:W-:Y:S05]  /*52ca0*/  @P0 BRA `(.L_x_1) ;  /* 0xfffffd3400400947 */ /* 0x000fea000383ffff */
.L_x_0:
[----:B------:R-:W3:Y:S01]  /*52cb0*/  LDL.LU R10, [R1+0x778] ;  /* 0x00077800010a7983 */ /* 0x000ee20000300800 */
[----:B------:R-:W1:Y:S03]  /*52cc0*/  LDCU UR18, c[0x0][0x3b8] ;  /* 0x00007700ff1277ac */ /* 0x000e660008000800 */
[----:B------:R-:W4:Y:S01]  /*52cd0*/  LDL.LU R17, [R1+0x770] ;  /* 0x0007700001117983 */ /* 0x000f220000300800 */
[----:B------:R-:W0:Y:S03]  /*52ce0*/  LDCU UR19, c[0x0][0x3b8] ;  /* 0x00007700ff1377ac */ /* 0x000e260008000800 */
[----:B--2---:R-:W2:Y:S01]  /*52cf0*/  LDL.LU R4, [R1+0x774] ;  /* 0x0007740001047983 */ /* 0x004ea20000300800 */
[----:B------:R-:W0:Y:S03]  /*52d00*/  LDCU UR20, c[0x0][0x3b8] ;  /* 0x00007700ff1477ac */ /* 0x000e260008000800 */
[----:B------:R-:W3:Y:S01]  /*52d10*/  LDL.LU R18, [R1+0x77c] ;  /* 0x00077c0001127983 */ /* 0x000ee20000300800 */
        /* <DEDUP_REMOVED lines=25> */
[----:B-----5:R-:W1:Y:S01]  /*52eb0*/  LDL R0, [R1+0x70] ;  /* 0x0000700001007983 */ /* 0x020e620000100800 */
[----:B------:R-:W0:Y:S01]  /*52ec0*/  LDCU UR48, c[0x0][0x3b8] ;  /* 0x00007700ff3077ac */ /* 0x000e220008000800 */
        /* <DEDUP_REMOVED lines=28> */
[----:B------:R-:W-:Y:S01]  /*53090*/  LOP3.LUT R9, R9, 0xfffeffff, RZ, 0xc0, !PT ;  /* 0xfffeffff09097812 */ /* 0x000fe200078ec0ff */
        /* <DEDUP_REMOVED lines=27> */
[----:B--2---:R-:W-:-:S02]  /*53250*/  IMAD.MOV.U32 R19, RZ, RZ, R4 ;  /* 0x000000ffff137224 */ /* 0x004fc400078e0004 */
[----:B-1----:R-:W-:Y:S01]  /*53260*/  IMAD R58, R0, UR18, RZ ;  /* 0x00000012003a7c24 */ /* 0x002fe2000f8e02ff */
[----:B------:R-:W1:Y:S01]  /*53270*/  LDCU UR18, c[0x0][0x3b8] ;  /* 0x00007700ff1277ac */ /* 0x000e620008000800 */
[----:B------:R-:W2:Y:S01]  /*53280*/  LDL R0, [R1+0x1130] ;  /* 0x0011300001007983 */ /* 0x000ea20000100800 */
[----:B---3--:R-:W-:Y:S02]  /*53290*/  IMAD.MOV.U32 R54, RZ, RZ, R18 ;  /* 0x000000ffff367224 */ /* 0x008fe400078e0012 */
[----:B0-----:R-:W-:Y:S01]  /*532a0*/  VIADD R59, R58, UR19 ;  /* 0x000000133a3b7c36 */ /* 0x001fe20008000000 */
[----:B------:R-:W0:Y:S01]  /*532b0*/  LDCU UR19, c[0x0][0x3b8] ;  /* 0x00007700ff1377ac */ /* 0x000e220008000800 */
[----:B------:R-:W-:Y:S02]  /*532c0*/  IMAD.MOV.U32 R60, RZ, RZ, R5 ;  /* 0x000000ffff3c7224 */ /* 0x000fe400078e0005 */
[----:B------:R-:W-:Y:S01]  /*532d0*/  VIADD R57, R59, UR20 ;  /* 0x000000143b397c36 */ /* 0x000fe20008000000 */
[----:B------:R-:W3:Y:S03]  /*532e0*/  LDCU UR20, c[0x0][0x3b8] ;  /* 0x00007700ff1477ac */ /* 0x000ee60008000800 */
[----:B------:R-:W-:Y:S01]  /*532f0*/  VIADD R56, R57, UR21 ;  /* 0x0000001539387c36 */ /* 0x000fe20008000000 */
[----:B------:R-:W0:Y:S03]  /*53300*/  LDCU UR21, c[0x0][0x3b8] ;  /* 0x00007700ff1577ac */ /* 0x000e260008000800 */
[----:B------:R-:W-:Y:S01]  /*53310*/  VIADD R55, R56, UR22 ;  /* 0x0000001638377c36 */ /* 0x000fe20008000000 */
[----:B------:R-:W0:Y:S03]  /*53320*/  LDCU UR22, c[0x0][0x3b8] ;  /* 0x00007700ff1677ac */ /* 0x000e260008000800 */
[----:B------:R-:W-:Y:S01]  /*53330*/  VIADD R53, R55, UR23 ;  /* 0x0000001737357c36 */ /* 0x000fe20008000000 */
[----:B------:R-:W0:Y:S03]  /*53340*/  LDCU UR23, c[0x0][0x3b8] ;  /* 0x00007700ff1777ac */ /* 0x000e260008000800 */
[----:B------:R-:W-:Y:S01]  /*53350*/  VIADD R52, R53, UR24 ;  /* 0x0000001835347c36 */ /* 0x000fe20008000000 */
[----:B------:R-:W0:Y:S03]  /*53360*/  LDCU UR24, c[0x0][0x3b8] ;  /* 0x00007700ff1877ac */ /* 0x000e260008000800 */
[----:B------:R-:W-:Y:S01]  /*53370*/  VIADD R51, R52, UR25 ;  /* 0x0000001934337c36 */ /* 0x000fe20008000000 */
[----:B------:R1:W-:Y:S01]  /*53380*/  STL.64 [R1+0x2bf0], R52 ;  /* 0x002bf03401007387 */ /* 0x0003e20000100a00 */
[----:B------:R-:W0:Y:S02]  /*53390*/  LDCU UR25, c[0x0][0x3b8] ;  /* 0x00007700ff1977ac */ /* 0x000e240008000800 */
[----:B------:R-:W-:Y:S01]  /*533a0*/  VIADD R50, R51, UR26 ;  /* 0x0000001a33327c36 */ /* 0x000fe20008000000 */
[----:B------:R-:W0:Y:S03]  /*533b0*/  LDCU UR26, c[0x0][0x3b8] ;  /* 0x00007700ff1a77ac */ /* 0x000e260008000800 */
[----:B------:R-:W-:Y:S01]  /*533c0*/  VIADD R49, R50, UR27 ;  /* 0x0000001b32317c36 */ /* 0x000fe20008000000 */
[----:B------:R0:W-:Y:S01]  /*533d0*/  STL.64 [R1+0x2be0], R50 ;  /* 0x002be03201007387 */ /* 0x0001e20000100a00 */
[----:B------:R-:W2:Y:S02]  /*533e0*/  LDCU UR27, c[0x0][0x3b8] ;  /* 0x00007700ff1b77ac */ /* 0x000ea40008000800 */
[----:B------:R-:W-:-:S02]  /*533f0*/  VIADD R48, R49, UR28 ;  /* 0x0000001c31307c36 */ /* 0x000fc40008000000 */
[----:B-1----:R-:W-:Y:S01]  /*53400*/  IMAD.MOV.U32 R53, RZ, RZ, R6 ;  /* 0x000000ffff357224 */ /* 0x002fe200078e0006 */
[----:B------:R-:W1:Y:S01]  /*53410*/  LDCU UR28, c[0x0][0x3b8] ;  /* 0x00007700ff1c77ac */ /* 0x000e620008000800 */
[----:B------:R-:W-:Y:S01]  /*53420*/  VIADD R47, R48, UR29 ;  /* 0x0000001d302f7c36 */ /* 0x000fe20008000000 */
[----:B------:R4:W-:Y:S01]  /*53430*/  STL.64 [R1+0x2bd8], R48 ;  /* 0x002bd83001007387 */ /* 0x0009e20000100a00 */
[----:B------:R-:W1:Y:S01]  /*53440*/  LDC R6, c[0x0][0x3b4] ;  /* 0x0000ed00ff067b82 */ /* 0x000e620000000800 */
[----:B------:R-:W-:Y:S01]  /*53450*/  IMAD.MOV.U32 R52, RZ, RZ, R2 ;  /* 0x000000ffff347224 */ /* 0x000fe200078e0002 */
[----:B------:R-:W1:Y:S01]  /*53460*/  LDCU UR29, c[0x0][0x3b8] ;  /* 0x00007700ff1d77ac */ /* 0x000e620008000800 */
[----:B------:R-:W-:Y:S02]  /*53470*/  VIADD R46, R47, UR30 ;  /* 0x0000001e2f2e7c36 */ /* 0x000fe40008000000 */
[----:B0-----:R-:W-:Y:S01]  /*53480*/  IMAD.MOV.U32 R51, RZ, RZ, R3 ;  /* 0x000000ffff337224 */ /* 0x001fe200078e0003 */
[----:B------:R-:W0:Y:S01]  /*53490*/  LDCU UR30, c[0x0][0x3b8] ;  /* 0x00007700ff1e77ac */ /* 0x000e220008000800 */
[----:B------:R-:W-:Y:S01]  /*534a0*/  VIADD R45, R46, UR31 ;  /* 0x0000001f2e2d7c36 */ /* 0x000fe20008000000 */
[----:B------:R3:W-:Y:S01]  /*534b0*/  STL.64 [R1+0x2bd0], R46 ;  /* 0x002bd02e01007387 */ /* 0x0007e20000100a00 */
[----:B------:R-:W0:Y:S01]  /*534c0*/  LDC R3, c[0x0][0x3b4] ;  /* 0x0000ed00ff037b82 */ /* 0x000e220000000800 */
[----:B------:R-:W-:Y:S01]  /*534d0*/  IMAD.MOV.U32 R50, RZ, RZ, R19 ;  /* 0x000000ffff327224 */ /* 0x000fe200078e0013 */
[----:B------:R-:W0:Y:S01]  /*534e0*/  LDCU UR31, c[0x0][0x3b8] ;  /* 0x00007700ff1f77ac */ /* 0x000e220008000800 */
[----:B------:R-:W-:-:S02]  /*534f0*/  VIADD R44, R45, UR32 ;  /* 0x000000202d2c7c36 */ /* 0x000fc40008000000 */
[----:B----4-:R-:W-:Y:S01]  /*53500*/  IMAD.MOV.U32 R49, RZ, RZ, R17 ;  /* 0x000000ffff317224 */ /* 0x010fe200078e0011 */
[----:B------:R-:W4:Y:S01]  /*53510*/  LDCU UR32, c[0x0][0x3b8] ;  /* 0x00007700ff2077ac */ /* 0x000f220008000800 */
[----:B------:R-:W-:Y:S01]  /*53520*/  VIADD R43, R44, UR33 ;  /* 0x000000212c2b7c36 */ /* 0x000fe20008000000 */
[----:B------:R4:W-:Y:S01]  /*53530*/  STL.64 [R1+0x2bc0], R44 ;  /* 0x002bc02c01007387 */ /* 0x0009e20000100a00 */
[----:B------:R-:W-:Y:S01]  /*53540*/  IMAD.MOV.U32 R48, RZ, RZ, R14 ;  /* 0x000000ffff307224 */ /* 0x000fe200078e000e */
[----:B------:R-:W0:Y:S01]  /*53550*/  LDCU UR33, c[0x0][0x3b8] ;  /* 0x00007700ff2177ac */ /* 0x000e220008000800 */
[----:B------:R-:W-:Y:S02]  /*53560*/  VIADD R42, R43, UR48 ;  /* 0x000000302b2a7c36 */ /* 0x000fe40008000000 */
[----:B---3--:R-:W-:Y:S01]  /*53570*/  IMAD.MOV.U32 R46, RZ, RZ, R16 ;  /* 0x000000ffff2e7224 */ /* 0x008fe200078e0010 */
[----:B------:R-:W3:Y:S01]  /*53580*/  LDCU UR48, c[0x0][0x3b8] ;  /* 0x00007700ff3077ac */ /* 0x000ee20008000800 */
[----:B------:R-:W-:Y:S01]  /*53590*/  VIADD R41, R42, UR49 ;  /* 0x000000312a297c36 */ /* 0x000fe20008000000 */
[----:B------:R3:W-:Y:S01]  /*535a0*/  STL.64 [R1+0x2bb8], R42 ;  /* 0x002bb82a01007387 */ /* 0x0007e20000100a00 */
        /* <DEDUP_REMOVED lines=17> */
[----:B-1----:R-:W-:Y:S01]  /*536c0*/  IMAD.MOV.U32 R41, RZ, RZ, R7 ;  /* 0x000000ffff297224 */ /* 0x002fe200078e0007 */
[----:B------:R-:W1:Y:S01]  /*536d0*/  LDCU UR54, c[0x0][0x3b8] ;  /* 0x00007700ff3677ac */ /* 0x000e620008000800 */
[----:B------:R-:W-:Y:S01]  /*536e0*/  VIADD R35, R36, UR55 ;  /* 0x0000003724237c36 */ /* 0x000fe20008000000 */
[----:B------:R-:W-:Y:S01]  /*536f0*/  STL.64 [R1+0x2bc8], R36 ;  /* 0x002bc82401007387 */ /* 0x000fe20000100a00 */
[----:B------:R-:W0:Y:S01]  /*53700*/  LDC R7, c[0x0][0x3b4] ;  /* 0x0000ed00ff077b82 */ /* 0x000e220000000800 */
[----:B------:R-:W-:Y:S01]  /*53710*/  IMAD.MOV.U32 R40, RZ, RZ, R42 ;  /* 0x000000ffff287224 */ /* 0x000fe200078e002a */
[----:B------:R-:W0:Y:S01]  /*53720*/  LDCU UR55, c[0x0][0x3b8] ;  /* 0x00007700ff3777ac */ /* 0x000e220008000800 */
[----:B------:R-:W-:Y:S02]  /*53730*/  VIADD R34, R35, UR56 ;  /* 0x0000003823227c36 */ /* 0x000fe40008000000 */
[----:B----4-:R-:W-:Y:S01]  /*53740*/  IMAD.MOV.U32 R39, RZ, RZ, R41 ;  /* 0x000000ffff277224 */ /* 0x010fe200078e0029 */
[----:B------:R-:W4:Y:S01]  /*53750*/  LDCU UR56, c[0x0][0x3b8] ;  /* 0x00007700ff3877ac */ /* 0x000f220008000800 */
[----:B------:R-:W-:Y:S01]  /*53760*/  VIADD R33, R34, UR57 ;  /* 0x0000003922217c36 */ /* 0x000fe20008000000 */
[----:B------:R-:W-:Y:S01]  /*53770*/  STL.64 [R1+0x2b98], R34 ;  /* 0x002b982201007387 */ /* 0x000fe20000100a00 */
[----:B------:R-:W-:Y:S01]  /*53780*/  IMAD.MOV.U32 R42, RZ, RZ, R44 ;  /* 0x000000ffff2a7224 */ /* 0x000fe200078e002c */
[----:B------:R-:W0:Y:S01]  /*53790*/  LDCU UR57, c[0x0][0x3b8] ;  /* 0x00007700ff3977ac */ /* 0x000e220008000800 */
[----:B------:R-:W-:-:S02]  /*537a0*/  VIADD R32, R33, UR58 ;  /* 0x0000003a21207c36 */ /* 0x000fc40008000000 */
[----:B------:R-:W-:Y:S01]  /*537b0*/  IMAD.MOV.U32 R41, RZ, RZ, R43 ;  /* 0x000000ffff297224 */ /* 0x000fe200078e002b */
[----:B------:R-:W0:Y:S01]  /*537c0*/  LDCU UR58, c[0x0][0x3b8] ;  /* 0x00007700ff3a77ac */ /* 0x000e220008000800 */
[----:B------:R-:W-:Y:S01]  /*537d0*/  VIADD R31, R32, UR59 ;  /* 0x0000003b201f7c36 */ /* 0x000fe20008000000 */
[----:B------:R1:W-:Y:S01]  /*537e0*/  STL.64 [R1+0x2ba0], R32 ;  /* 0x002ba02001007387 */ /* 0x0003e20000100a00 */
[----:B------:R-:W-:Y:S01]  /*537f0*/  IMAD.MOV.U32 R44, RZ, RZ, R46 ;  /* 0x000000ffff2c7224 */ /* 0x000fe200078e002e */
[----:B------:R-:W0:Y:S01]  /*53800*/  LDCU UR59, c[0x0][0x3b8] ;  /* 0x00007700ff3b77ac */ /* 0x000e220008000800 */
[----:B------:R-:W-:Y:S02]  /*53810*/  VIADD R30, R31, UR60 ;  /* 0x0000003c1f1e7c36 */ /* 0x000fe40008000000 */
[----:B------:R-:W-:Y:S01]  /*53820*/  IMAD.MOV.U32 R43, RZ, RZ, R45 ;  /* 0x000000ffff2b7224 */ /* 0x000fe200078e002d */
[----:B------:R-:W0:Y:S01]  /*53830*/  LDCU UR60, c[0x0][0x3b8] ;  /* 0x00007700ff3c77ac */ /* 0x000e220008000800 */
[----:B------:R-:W-:Y:S01]  /*53840*/  VIADD R29, R30, UR37 ;  /* 0x000000251e1d7c36 */ /* 0x000fe20008000000 */
[----:B------:R3:W-:Y:S04]  /*53850*/  STL.64 [R1+0x2be8], R30 ;  /* 0x002be81e01007387 */ /* 0x0007e80000100a00 */
[----:B-1----:R-:W4:Y:S04]  /*53860*/  LDL.LU R33, [R1+0x2148] ;  /* 0x0021480001217983 */ /* 0x002f280000300800 */
[----:B------:R-:W4:Y:S04]  /*53870*/  LDL.LU R32, [R1+0x214c] ;  /* 0x00214c0001207983 */ /* 0x000f280000300800 */
[----:B---3--:R-:W3:Y:S04]  /*53880*/  LDL.LU R31, [R1+0x2150] ;  /* 0x00215000011f7983 */ /* 0x008ee80000300800 */
[----:B------:R-:W3:Y:S01]  /*53890*/  LDL.LU R30, [R1+0x2154] ;  /* 0x00215400011e7983 */ /* 0x000ee20000300800 */
[----:B------:R-:W-:Y:S01]  /*538a0*/  VIADD R28, R29, UR61 ;  /* 0x0000003d1d1c7c36 */ /* 0x000fe20008000000 */
[----:B------:R-:W1:Y:S03]  /*538b0*/  LDCU UR61, c[0x0][0x3b8] ;  /* 0x00007700ff3d77ac */ /* 0x000e660008000800 */
[----:B------:R-:W-:Y:S01]  /*538c0*/  VIADD R27, R28, UR62 ;  /* 0x0000003e1c1b7c36 */ /* 0x000fe20008000000 */
[----:B------:R-:W0:Y:S03]  /*538d0*/  LDCU UR62, c[0x0][0x3b8] ;  /* 0x00007700ff3e77ac */ /* 0x000e260008000800 */
[----:B------:R-:W-:Y:S01]  /*538e0*/  VIADD R26, R27, UR63 ;  /* 0x0000003f1b1a7c36 */ /* 0x000fe20008000000 */
[----:B------:R-:W0:Y:S03]  /*538f0*/  LDCU UR63, c[0x0][0x3b8] ;  /* 0x00007700ff3f77ac */ /* 0x000e260008000800 */
[----:B------:R-:W-:-:S04]  /*53900*/  VIADD R25, R26, UR39 ;  /* 0x000000271a197c36 */ /* 0x000fc80008000000 */
[----:B------:R-:W-:Y:S01]  /*53910*/  VIADD R24, R25, UR38 ;  /* 0x0000002619187c36 */ /* 0x000fe20008000000 */
[----:B------:R-:W0:Y:S03]  /*53920*/  LDCU.64 UR38, c[0x0][0x390] ;  /* 0x00007200ff2677ac */ /* 0x000e260008000a00 */
[----:B------:R-:W-:Y:S01]  /*53930*/  VIADD R23, R24, UR65 ;  /* 0x0000004118177c36 */ /* 0x000fe20008000000 */
[----:B------:R-:W0:Y:S03]  /*53940*/  LDCU UR65, c[0x0][0x3b8] ;  /* 0x00007700ff4177ac */ /* 0x000e260008000800 */
[----:B------:R-:W-:-:S04]  /*53950*/  VIADD R22, R23, UR47 ;  /* 0x0000002f17167c36 */ /* 0x000fc80008000000 */
[----:B------:R-:W-:Y:S01]  /*53960*/  VIADD R21, R22, UR46 ;  /* 0x0000002e16157c36 */ /* 0x000fe20008000000 */
[----:B------:R-:W0:Y:S03]  /*53970*/  LDCU.64 UR46, c[0x0][0x390] ;  /* 0x00007200ff2e77ac */ /* 0x000e260008000a00 */
[----:B------:R-:W-:-:S04]  /*53980*/  VIADD R20, R21, UR45 ;  /* 0x0000002d15147c36 */ /* 0x000fc80008000000 */
[----:B------:R-:W-:Y:S01]  /*53990*/  VIADD R19, R20, UR44 ;  /* 0x0000002c14137c36 */ /* 0x000fe20008000000 */
[----:B------:R-:W4:Y:S03]  /*539a0*/  LDCU.64 UR44, c[0x0][0x398] ;  /* 0x00007300ff2c77ac */ /* 0x000f260008000a00 */
[----:B------:R-:W-:-:S04]  /*539b0*/  VIADD R18, R19, UR43 ;  /* 0x0000002b13127c36 */ /* 0x000fc80008000000 */
[----:B------:R-:W-:Y:S01]  /*539c0*/  VIADD R17, R18, UR42 ;  /* 0x0000002a12117c36 */ /* 0x000fe20008000000 */
[----:B------:R-:W0:Y:S03]  /*539d0*/  LDCU.64 UR42, c[0x0][0x398] ;  /* 0x00007300ff2a77ac */ /* 0x000e260008000a00 */
[----:B------:R-:W-:-:S04]  /*539e0*/  VIADD R16, R17, UR41 ;  /* 0x0000002911107c36 */ /* 0x000fc80008000000 */
[----:B------:R-:W-:Y:S01]  /*539f0*/  VIADD R15, R16, UR40 ;  /* 0x00000028100f7c36 */ /* 0x000fe20008000000 */
[----:B------:R-:W3:Y:S01]  /*53a00*/  LDCU.64 UR40, c[0x0][0x398] ;  /* 0x00007300ff2877ac */ /* 0x000ee20008000a00 */
[----:B------:R-:W-:Y:S02]  /*53a10*/  IMAD.MOV.U32 R46, RZ, RZ, R48 ;  /* 0x000000ffff2e7224 */ /* 0x000fe400078e0030 */
[----:B------:R-:W-:Y:S02]  /*53a20*/  IMAD.MOV.U32 R45, RZ, RZ, R47 ;  /* 0x000000ffff2d7224 */ /* 0x000fe400078e002f */
[----:B------:R-:W-:Y:S02]  /*53a30*/  IMAD.MOV.U32 R48, RZ, RZ, R50 ;  /* 0x000000ffff307224 */ /* 0x000fe400078e0032 */
[----:B------:R-:W-:Y:S02]  /*53a40*/  IMAD.MOV.U32 R50, RZ, RZ, R10 ;  /* 0x000000ffff327224 */ /* 0x000fe400078e000a */
[----:B------:R-:W-:-:S02]  /*53a50*/  IMAD.MOV.U32 R47, RZ, RZ, R49 ;  /* 0x000000ffff2f7224 */ /* 0x000fc400078e0031 */
[----:B------:R-:W-:Y:S02]  /*53a60*/  IMAD.MOV.U32 R49, RZ, RZ, R54 ;  /* 0x000000ffff317224 */ /* 0x000fe400078e0036 */
[----:B--2---:R-:W-:Y:S01]  /*53a70*/  IMAD R4, R0, UR36, RZ ;  /* 0x0000002400047c24 */ /* 0x004fe2000f8e02ff */
[----:B------:R-:W2:Y:S04]  /*53a80*/  LDCU.64 UR36, c[0x0][0x390] ;  /* 0x00007200ff2477ac */ /* 0x000ea80008000a00 */
[----:B--2---:R-:W-:-:S04]  /*53a90*/  IADD3 R0, P0, PT, R4, UR36, RZ ;  /* 0x0000002404007c10 */ /* 0x004fc8000ff1e0ff */
[----:B------:R-:W-:Y:S01]  /*53aa0*/  LEA.HI.X.SX32 R2, R4, UR37, 0x1, P0 ;  /* 0x0000002504027c11 */ /* 0x000fe200080f0eff */
[----:B------:R-:W2:Y:S01]  /*53ab0*/  LDCU.64 UR36, c[0x0][0x390] ;  /* 0x00007200ff2477ac */ /* 0x000ea20008000a00 */
[----:B0-----:R-:W-:-:S04]  /*53ac0*/  IMAD R4, R3, 0x20, R4 ;  /* 0x0000002003047824 */ /* 0x001fc800078e0204 */
[----:B------:R-:W-:Y:S01]  /*53ad0*/  IMAD R6, R6, 0x20, R4 ;  /* 0x0000002006067824 */ /* 0x000fe200078e0204 */
[----:B------:R-:W-:-:S04]  /*53ae0*/  IADD3 R3, P0, PT, R4, UR38, RZ ;  /* 0x0000002604037c10 */ /* 0x000fc8000ff1e0ff */
[----:B------:R-:W-:Y:S01]  /*53af0*/  LEA.HI.X.SX32 R4, R4, UR39, 0x1, P0 ;  /* 0x0000002704047c11 */ /* 0x000fe200080f0eff */
[----:B------:R-:W-:Y:S01]  /*53b00*/  IMAD R8, R7, 0x20, R6 ;  /* 0x0000002007087824 */ /* 0x000fe200078e0206 */
[----:B------:R-:W0:Y:S01]  /*53b10*/  LDCU.64 UR38, c[0x0][0x398] ;  /* 0x00007300ff2677ac */ /* 0x000e220008000a00 */
[----:B--2---:R-:W-:-:S04]  /*53b20*/  IADD3 R5, P0, PT, R6, UR36, RZ ;  /* 0x0000002406057c10 */ /* 0x004fc8000ff1e0ff */
[----:B------:R-:W-:Y:S01]  /*53b30*/  LEA.HI.X.SX32 R6, R6, UR37, 0x1, P0 ;  /* 0x0000002506067c11 */ /* 0x000fe200080f0eff */
[----:B------:R-:W2:Y:S01]  /*53b40*/  LDCU.64 UR36, c[0x0][0x398] ;  /* 0x00007300ff2477ac */ /* 0x000ea20008000a00 */
[----:B------:R-:W-:-:S04]  /*53b50*/  IADD3 R7, P0, PT, R8, UR46, RZ ;  /* 0x0000002e08077c10 */ /* 0x000fc8000ff1e0ff */
[----:B------:R-:W-:Y:S01]  /*53b60*/  LEA.HI.X.SX32 R8, R8, UR47, 0x1, P0 ;  /* 0x0000002f08087c11 */ /* 0x000fe200080f0eff */
[----:B------:R-:W-:Y:S01]  /*53b70*/  IMAD.MOV.U32 R38, RZ, RZ, R43 ;  /* 0x000000ffff267224 */ /* 0x000fe200078e002b */
[----:B------:R-:W0:Y:S01]  /*53b80*/  LDCU.64 UR46, c[0x0][0x398] ;  /* 0x00007300ff2e77ac */ /* 0x000e220008000a00 */
[----:B----4-:R-:W-:Y:S02]  /*53b90*/  ISETP.GE.AND P1, PT, R33, UR45, PT ;  /* 0x0000002d21007c0c */ /* 0x010fe4000bf26270 */
[----:B------:R-:W-:Y:S01]  /*53ba0*/  ISETP.GE.AND P2, PT, R32, UR43, PT ;  /* 0x0000002b20007c0c */ /* 0x000fe2000bf46270 */
[----:B------:R-:W-:Y:S01]  /*53bb0*/  IMAD.MOV.U32 R43, RZ, RZ, R48 ;  /* 0x000000ffff2b7224 */ /* 0x000fe200078e0030 */
[----:B------:R-:W-:Y:S01]  /*53bc0*/  SHF.R.S32.HI R33, RZ, 0x1f, R58 ;  /* 0x0000001fff217819 */ /* 0x000fe2000001143a */
[----:B------:R-:W-:Y:S01]  /*53bd0*/  VIADD R14, R15, UR75 ;  /* 0x0000004b0f0e7c36 */ /* 0x000fe20008000000 */
[----:B------:R-:W4:Y:S07]  /*53be0*/  LDCU UR45, c[0x0][0x3b8] ;  /* 0x00007700ff2d77ac */ /* 0x000f2e0008000800 */
[----:B------:R-:W-:-:S02]  /*53bf0*/  @P1 LOP3.LUT R9, R9, 0x10000, RZ, 0xfc, !PT ;  /* 0x0001000009091812 */ /* 0x000fc400078efcff */
[----:B------:R-:W-:Y:S01]  /*53c00*/  SHF.R.S32.HI R32, RZ, 0x1f, R59 ;  /* 0x0000001fff207819 */ /* 0x000fe2000001143b */
[----:B------:R-:W-:Y:S01]  /*53c10*/  IMAD.MOV.U32 R48, RZ, RZ, R53 ;  /* 0x000000ffff307224 */ /* 0x000fe200078e0035 */
[----:B---3--:R-:W-:Y:S01]  /*53c20*/  ISETP.GE.AND P1, PT, R31, UR41, PT ;  /* 0x000000291f007c0c */ /* 0x008fe2000bf26270 */
[----:B------:R-:W-:Y:S01]  /*53c30*/  VIADD R13, R14, UR70 ;  /* 0x000000460e0d7c36 */ /* 0x000fe20008000000 */
[----:B------:R-:W-:Y:S01]  /*53c40*/  LOP3.LUT R9, R9, 0xffff7fff, RZ, 0xc0, !PT ;  /* 0xffff7fff09097812 */ /* 0x000fe200078ec0ff */
[----:B------:R-:W3:Y:S03]  /*53c50*/  LDCU UR75, c[0x0][0x3b8] ;  /* 0x00007700ff4b77ac */ /* 0x000ee60008000800 */
[----:B------:R-:W-:Y:S01]  /*53c60*/  @P2 LOP3.LUT R9, R9, 0x8000, RZ, 0xfc, !PT ;  /* 0x0000800009092812 */ /* 0x000fe200078efcff */
[----:B------:R-:W0:Y:S03]  /*53c70*/  LDCU UR70, c[0x0][0x3b8] ;  /* 0x00007700ff4677ac */ /* 0x000e260008000800 */
[----:B------:R-:W-:Y:S01]  /*53c80*/  LOP3.LUT R9, R9, 0xffffbfff, RZ, 0xc0, !PT ;  /* 0xffffbfff09097812 */ /* 0x000fe200078ec0ff */
[----:B------:R-:W0:Y:S03]  /*53c90*/  LDCU UR43, c[0x0][0x3b8] ;  /* 0x00007700ff2b77ac */ /* 0x000e260008000800 */
[----:B------:R-:W-:Y:S01]  /*53ca0*/  @P1 LOP3.LUT R9, R9, 0x4000, RZ, 0xfc, !PT ;  /* 0x0000400009091812 */ /* 0x000fe200078efcff */
[----:B------:R-:W0:Y:S01]  /*53cb0*/  LDCU UR41, c[0x0][0x398] ;  /* 0x00007300ff2977ac */ /* 0x000e220008000800 */
[----:B--2---:R-:W-:-:S02]  /*53cc0*/  ISETP.GE.AND P1, PT, R30, UR37, PT ;  /* 0x000000251e007c0c */ /* 0x004fc4000bf26270 */
[C---:B------:R-:W-:Y:S01]  /*53cd0*/  IADD3 R30, P0, PT, R58.reuse, R0, RZ ;  /* 0x000000003a1e7210 */ /* 0x040fe20007f1e0ff */
[----:B------:R-:W-:Y:S01]  /*53ce0*/  VIADD R12, R13, UR73 ;  /* 0x000000490d0c7c36 */ /* 0x000fe20008000000 */
[----:B------:R-:W-:Y:S01]  /*53cf0*/  LOP3.LUT R9, R9, 0xffffdfff, RZ, 0xc0, !PT ;  /* 0xffffdfff09097812 */ /* 0x000fe200078ec0ff */
[----:B------:R-:W2:Y:S01]  /*53d00*/  LDCU UR73, c[0x0][0x3b8] ;  /* 0x00007700ff4977ac */ /* 0x000ea20008000800 */
[----:B------:R-:W-:Y:S01]  /*53d10*/  IADD3 R34, P2, PT, R58, R3, RZ ;  /* 0x000000033a227210 */ /* 0x000fe20007f5e0ff */
[C---:B------:R-:W-:Y:S01]  /*53d20*/  IMAD.X R31, R33.reuse, 0x1, R2, P0 ;  /* 0x00000001211f7824 */ /* 0x040fe200000e0602 */
[----:B------:R-:W0:Y:S03]  /*53d30*/  LDCU UR37, c[0x0][0x398] ;  /* 0x00007300ff2577ac */ /* 0x000e260008000800 */
[----:B------:R-:W-:Y:S01]  /*53d40*/  IMAD.X R35, R33, 0x1, R4, P2 ;  /* 0x0000000121237824 */ /* 0x000fe200010e0604 */
[----:B------:R1:W-:Y:S01]  /*53d50*/  STL.64 [R1+0x28b8], R30 ;  /* 0x0028b81e01007387 */ /* 0x0003e20000100a00 */
[----:B------:R-:W-:-:S02]  /*53d60*/  @P1 LOP3.LUT R9, R9, 0x2000, RZ, 0xfc, !PT ;  /* 0x0000200009091812 */ /* 0x000fc400078efcff */
[----:B------:R-:W-:Y:S01]  /*53d70*/  IADD3 R36, P1, PT, R59, R0, RZ ;  /* 0x000000003b247210 */ /* 0x000fe20007f3e0ff */
[----:B------:R0:W-:Y:S04]  /*53d80*/  STL.64 [R1+0x28b0], R34 ;  /* 0x0028b02201007387 */ /* 0x0001e80000100a00 */
[----:B------:R-:W-:Y:S01]  /*53d90*/  IMAD.X R37, R32, 0x1, R2, P1 ;  /* 0x0000000120257824 */ /* 0x000fe200008e0602 */
[----:B-1----:R-:W-:-:S04]  /*53da0*/  IADD3 R30, P0, PT, R58, R5, RZ ;  /* 0x000000053a1e7210 */ /* 0x002fc80007f1e0ff */
[----:B------:R1:W-:Y:S01]  /*53db0*/  STL.64 [R1+0x28a0], R36 ;  /* 0x0028a02401007387 */ /* 0x0003e20000100a00 */
[----:B0-----:R-:W-:Y:S02]  /*53dc0*/  IMAD.MOV.U32 R35, RZ, RZ, R40 ;  /* 0x000000ffff237224 */ /* 0x001fe400078e0028 */
[----:B------:R-:W-:Y:S02]  /*53dd0*/  IMAD.X R31, R33, 0x1, R6, P0 ;  /* 0x00000001211f7824 */ /* 0x000fe400000e0606 */
[----:B------:R-:W-:Y:S02]  /*53de0*/  IMAD.MOV.U32 R40, RZ, RZ, R45 ;  /* 0x000000ffff287224 */ /* 0x000fe400078e002d */
[----:B------:R-:W-:Y:S01]  /*53df0*/  IMAD.MOV.U32 R45, RZ, RZ, R50 ;  /* 0x000000ffff2d7224 */ /* 0x000fe200078e0032 */
[----:B------:R-:W-:Y:S01]  /*53e00*/  IADD3 R50, P1, PT, R59, R3, RZ ;  /* 0x000000033b327210 */ /* 0x000fe20007f3e0ff */
[----:B------:R0:W-:Y:S01]  /*53e10*/  STL.64 [R1+0x28a8], R30 ;  /* 0x0028a81e01007387 */ /* 0x0001e20000100a00 */
[----:B-1----:R-:W-:-:S02]  /*53e20*/  IMAD.MOV.U32 R36, RZ, RZ, R41 ;  /* 0x000000ffff247224 */ /* 0x002fc400078e0029 */
[----:B------:R-:W-:Y:S02]  /*53e30*/  IMAD.MOV.U32 R41, RZ, RZ, R46 ;  /* 0x000000ffff297224 */ /* 0x000fe400078e002e */
[----:B------:R-:W-:Y:S02]  /*53e40*/  IMAD.MOV.U32 R46, RZ, RZ, R51 ;  /* 0x000000ffff2e7224 */ /* 0x000fe400078e0033 */
[----:B------:R-:W-:Y:S01]  /*53e50*/  IMAD.X R51, R32, 0x1, R4, P1 ;  /* 0x0000000120337824 */ /* 0x000fe200008e0604 */
[----:B0-----:R-:W-:Y:S01]  /*53e60*/  IADD3 R30, P2, PT, R59, R5, RZ ;  /* 0x000000053b1e7210 */ /* 0x001fe20007f5e0ff */
[----:B------:R-:W-:-:S03]  /*53e70*/  IMAD.MOV.U32 R34, RZ, RZ, R39 ;  /* 0x000000ffff227224 */ /* 0x000fc600078e0027 */
[----:B------:R0:W-:Y:S01]  /*53e80*/  STL.64 [R1+0x2898], R50 ;  /* 0x0028983201007387 */ /* 0x0001e20000100a00 */
[----:B------:R-:W-:Y:S02]  /*53e90*/  IMAD.MOV.U32 R37, RZ, RZ, R42 ;  /* 0x000000ffff257224 */ /* 0x000fe400078e002a */
[----:B------:R-:W-:Y:S02]  /*53ea0*/  IMAD.X R31, R32, 0x1, R6, P2 ;  /* 0x00000001201f7824 */ /* 0x000fe400010e0606 */
[----:B------:R-:W-:Y:S02]  /*53eb0*/  IMAD.MOV.U32 R39, RZ, RZ, R44 ;  /* 0x000000ffff277224 */ /* 0x000fe400078e002c */
[----:B------:R-:W-:Y:S02]  /*53ec0*/  IMAD.MOV.U32 R42, RZ, RZ, R47 ;  /* 0x000000ffff2a7224 */ /* 0x000fe400078e002f */
[----:B------:R-:W-:Y:S01]  /*53ed0*/  IMAD.MOV.U32 R44, RZ, RZ, R49 ;  /* 0x000000ffff2c7224 */ /* 0x000fe200078e0031 */
[----:B------:R1:W-:Y:S01]  /*53ee0*/  STL.64 [R1+0x2890], R30 ;  /* 0x0028901e01007387 */ /* 0x0003e20000100a00 */
[----:B------:R-:W-:Y:S01]  /*53ef0*/  IMAD.MOV.U32 R47, RZ, RZ, R52 ;  /* 0x000000ffff2f7224 */ /* 0x000fe200078e0034 */
[----:B0-----:R-:W-:Y:S01]  /*53f00*/  IADD3 R50, P1, PT, R58, R7, RZ ;  /* 0x000000073a327210 */ /* 0x001fe20007f3e0ff */
[----:B------:R-:W-:Y:S01]  /*53f10*/  IMAD.MOV.U32 R49, RZ, RZ, R60 ;  /* 0x000000ffff317224 */ /* 0x000fe200078e003c */
[----:B------:R-:W-:-:S02]  /*53f20*/  SHF.R.S32.HI R60, RZ, 0x1f, R57 ;  /* 0x0000001fff3c7819 */ /* 0x000fc40000011439 */
[----:B------:R-:W-:Y:S01]  /*53f30*/  IADD3 R52, P0, PT, R57, R0, RZ ;  /* 0x0000000039347210 */ /* 0x000fe20007f1e0ff */
[----:B------:R-:W-:Y:S01]  /*53f40*/  IMAD.X R51, R33, 0x1, R8, P1 ;  /* 0x0000000121337824 */ /* 0x000fe200008e0608 */
[----:B-1----:R-:W-:-:S03]  /*53f50*/  IADD3 R30, P2, PT, R57, R3, RZ ;  /* 0x00000003391e7210 */ /* 0x002fc60007f5e0ff */
[C---:B------:R-:W-:Y:S01]  /*53f60*/  IMAD.X R53, R60.reuse, 0x1, R2, P0 ;  /* 0x000000013c357824 */ /* 0x040fe200000e0602 */
[----:B------:R0:W-:Y:S01]  /*53f70*/  STL.64 [R1+0x2880], R50 ;  /* 0x0028803201007387 */ /* 0x0001e20000100a00 */
[----:B------:R-:W-:-:S03]  /*53f80*/  IMAD.X R31, R60, 0x1, R4, P2 ;  /* 0x000000013c1f7824 */ /* 0x000fc600010e0604 */
[----:B------:R1:W-:Y:S04]  /*53f90*/  STL.64 [R1+0x2888], R52 ;  /* 0x0028883401007387 */ /* 0x0003e80000100a00 */
[----:B------:R2:W-:Y:S01]  /*53fa0*/  STL.64 [R1+0x2878], R30 ;  /* 0x0028781e01007387 */ /* 0x0005e20000100a00 */
[----:B------:R-:W-:Y:S02]  /*53fb0*/  SHF.R.S32.HI R58, RZ, 0x1f, R56 ;  /* 0x0000001fff3a7819 */ /* 0x000fe40000011438 */
[----:B0-----:R-:W-:Y:S02]  /*53fc0*/  IADD3 R50, P1, PT, R57, R5, RZ ;  /* 0x0000000539327210 */ /* 0x001fe40007f3e0ff */
[----:B-1----:R-:W-:Y:S02]  /*53fd0*/  IADD3 R52, P0, PT, R56, R0, RZ ;  /* 0x0000000038347210 */ /* 0x002fe40007f1e0ff */
[----:B--2---:R-:W-:Y:S01]  /*53fe0*/  IADD3 R30, P2, PT, R59, R7, RZ ;  /* 0x000000073b1e7210 */ /* 0x004fe20007f5e0ff */
[----:B------:R-:W-:-:S04]  /*53ff0*/  IMAD.X R51, R60, 0x1, R6, P1 ;  /* 0x000000013c337824 */ /* 0x000fc800008e0606 */
[----:B------:R-:W-:Y:S01]  /*54000*/  IMAD.X R31, R32, 0x1, R8, P2 ;  /* 0x00000001201f7824 */ /* 0x000fe200010e0608 */
[----:B------:R-:W-:Y:S01]  /*54010*/  IADD3 R32, P2, PT, R57, R7, RZ ;  /* 0x0000000739207210 */ /* 0x000fe20007f5e0ff */
[----:B------:R-:W-:Y:S01]  /*54020*/  IMAD.X R53, R58, 0x1, R2, P0 ;  /* 0x000000013a357824 */ /* 0x000fe200000e0602 */
[----:B------:R0:W-:Y:S03]  /*54030*/  STL.64 [R1+0x2870], R50 ;  /* 0x0028703201007387 */ /* 0x0001e60000100a00 */
[----:B------:R-:W-:Y:S01]  /*54040*/  IMAD.X R33, R60, 0x1, R8, P2 ;  /* 0x000000013c217824 */ /* 0x000fe200010e0608 */
[----:B------:R1:W-:Y:S01]  /*54050*/  STL.64 [R1+0x2868], R52 ;  /* 0x0028683401007387 */ /* 0x0003e20000100a00 */
[----:B0-----:R-:W-:-:S03]  /*54060*/  IADD3 R50, P1, PT, R56, R3, RZ ;  /* 0x0000000338327210 */ /* 0x001fc60007f3e0ff */
[----:B-1----:R-:W2:Y:S04]  /*54070*/  LDL.LU.64 R52, [R1+0x2bf0] ;  /* 0x002bf00001347983 */ /* 0x002ea80000300a00 */
[----:B------:R0:W-:Y:S01]  /*54080*/  STL.64 [R1+0x2860], R30 ;  /* 0x0028601e01007387 */ /* 0x0001e20000100a00 */
[----:B------:R-:W-:-:S03]  /*54090*/  IMAD.X R51, R58, 0x1, R4, P1 ;  /* 0x000000013a337824 */ /* 0x000fc600008e0604 */
[----:B------:R1:W-:Y:S01]  /*540a0*/  STL.64 [R1+0x2850], R32 ;  /* 0x0028502001007387 */ /* 0x0003e20000100a00 */
[C---:B0-----:R-:W-:Y:S02]  /*540b0*/  IADD3 R30, P0, PT, R56.reuse, R5, RZ ;  /* 0x00000005381e7210 */ /* 0x041fe40007f1e0ff */
[----:B-1----:R-:W-:-:S03]  /*540c0*/  IADD3 R32, P2, PT, R56, R7, RZ ;  /* 0x0000000738207210 */ /* 0x002fc60007f5e0ff */
[C---:B------:R-:W-:Y:S01]  /*540d0*/  IMAD.X R31, R58.reuse, 0x1, R6, P0 ;  /* 0x000000013a1f7824 */ /* 0x040fe200000e0606 */
[----:B------:R0:W-:Y:S01]  /*540e0*/  STL.64 [R1+0x2858], R50 ;  /* 0x0028583201007387 */ /* 0x0001e20000100a00 */
[----:B------:R-:W-:Y:S01]  /*540f0*/  IMAD.X R33, R58, 0x1, R8, P2 ;  /* 0x000000013a217824 */ /* 0x000fe200010e0608 */
[----:B------:R-:W-:Y:S02]  /*54100*/  SHF.R.S32.HI R57, RZ, 0x1f, R55 ;  /* 0x0000001fff397819 */ /* 0x000fe40000011437 */
[----:B------:R-:W-:Y:S04]  /*54110*/  STL.64 [R1+0x2848], R30 ;  /* 0x0028481e01007387 */ /* 0x000fe80000100a00 */
[----:B------:R1:W-:Y:S01]  /*54120*/  STL.64 [R1+0x2840], R32 ;  /* 0x0028402001007387 */ /* 0x0003e20000100a00 */
[----:B0-----:R-:W-:-:S05]  /*54130*/  IADD3 R50, P1, PT, R55, R0, RZ ;  /* 0x0000000037327210 */ /* 0x001fca0007f3e0ff */
[----:B------:R-:W-:Y:S02]  /*54140*/  IMAD.X R51, R57, 0x1, R2, P1 ;  /* 0x0000000139337824 */ /* 0x000fe400008e0602 */
[----:B-1----:R-:W-:Y:S02]  /*54150*/  IMAD.MOV.U32 R32, RZ, RZ, R34 ;  /* 0x000000ffff207224 */ /* 0x002fe400078e0022 */
[----:B------:R-:W-:Y:S02]  /*54160*/  IMAD.MOV.U32 R34, RZ, RZ, R36 ;  /* 0x000000ffff227224 */ /* 0x000fe400078e0024 */
[----:B------:R-:W-:Y:S02]  /*54170*/  IMAD.MOV.U32 R36, RZ, RZ, R38 ;  /* 0x000000ffff247224 */ /* 0x000fe400078e0026 */
[----:B------:R-:W-:Y:S01]  /*54180*/  IMAD.MOV.U32 R38, RZ, RZ, R40 ;  /* 0x000000ffff267224 */ /* 0x000fe200078e0028 */
[----:B------:R-:W-:Y:S01]  /*54190*/  IADD3 R30, P0, PT, R55, R3, RZ ;  /* 0x00000003371e7210 */ /* 0x000fe20007f1e0ff */
[----:B------:R-:W-:-:S02]  /*541a0*/  IMAD.MOV.U32 R40, RZ, RZ, R42 ;  /* 0x000000ffff287224 */ /* 0x000fc400078e002a */
[----:B------:R-:W-:Y:S02]  /*541b0*/  IMAD.MOV.U32 R33, RZ, RZ, R35 ;  /* 0x000000ffff217224 */ /* 0x000fe400078e0023 */
[----:B------:R-:W-:Y:S01]  /*541c0*/  IMAD.MOV.U32 R42, RZ, RZ, R44 ;  /* 0x000000ffff2a7224 */ /* 0x000fe200078e002c */
[----:B------:R0:W-:Y:S01]  /*541d0*/  STL.64 [R1+0x2838], R50 ;  /* 0x0028383201007387 */ /* 0x0001e20000100a00 */
[----:B------:R-:W-:Y:S02]  /*541e0*/  IMAD.MOV.U32 R35, RZ, RZ, R37 ;  /* 0x000000ffff237224 */ /* 0x000fe400078e0025 */
[----:B------:R-:W-:Y:S01]  /*541f0*/  IMAD.MOV.U32 R44, RZ, RZ, R46 ;  /* 0x000000ffff2c7224 */ /* 0x000fe200078e002e */
[----:B------:R-:W-:Y:S01]  /*54200*/  IADD3 R46, P2, PT, R55, R5, RZ ;  /* 0x00000005372e7210 */ /* 0x000fe20007f5e0ff */
[----:B------:R-:W-:Y:S02]  /*54210*/  IMAD.MOV.U32 R37, RZ, RZ, R39 ;  /* 0x000000ffff257224 */ /* 0x000fe400078e0027 */
[----:B------:R-:W-:-:S02]  /*54220*/  IMAD.MOV.U32 R39, RZ, RZ, R41 ;  /* 0x000000ffff277224 */ /* 0x000fc400078e0029 */
[----:B------:R-:W-:Y:S01]  /*54230*/  IMAD.MOV.U32 R41, RZ, RZ, R43 ;  /* 0x000000ffff297224 */ /* 0x000fe200078e002b */
[----:B0-----:R-:W-:Y:S01]  /*54240*/  IADD3 R50, P1, PT, R55, R7, RZ ;  /* 0x0000000737327210 */ /* 0x001fe20007f3e0ff */
[----:B------:R-:W-:Y:S02]  /*54250*/  IMAD.MOV.U32 R43, RZ, RZ, R45 ;  /* 0x000000ffff2b7224 */ /* 0x000fe400078e002d */
[C---:B------:R-:W-:Y:S02]  /*54260*/  IMAD.X R31, R57.reuse, 0x1, R4, P0 ;  /* 0x00000001391f7824 */ /* 0x040fe400000e0604 */
[----:B------:R-:W-:Y:S02]  /*54270*/  IMAD.MOV.U32 R45, RZ, RZ, R47 ;  /* 0x000000ffff2d7224 */ /* 0x000fe400078e002f */
[C---:B------:R-:W-:Y:S02]  /*54280*/  IMAD.X R47, R57.reuse, 0x1, R6, P2 ;  /* 0x00000001392f7824 */ /* 0x040fe400010e0606 */
[----:B------:R-:W-:Y:S01]  /*54290*/  IMAD.X R51, R57, 0x1, R8, P1 ;  /* 0x0000000139337824 */ /* 0x000fe200008e0608 */
[----:B------:R0:W-:Y:S04]  /*542a0*/  STL.64 [R1+0x2830], R30 ;  /* 0x0028301e01007387 */ /* 0x0001e80000100a00 */
[----:B0-----:R-:W3:Y:S04]  /*542b0*/  LDL.LU.64 R30, [R1+0x2be8] ;  /* 0x002be800011e7983 */ /* 0x001ee80000300a00 */
[----:B------:R-:W-:Y:S04]  /*542c0*/  STL.64 [R1+0x2828], R46 ;  /* 0x0028282e01007387 */ /* 0x000fe80000100a00 */
[----:B------:R0:W-:Y:S04]  /*542d0*/  STL.64 [R1+0x2820], R50 ;  /* 0x0028203201007387 */ /* 0x0001e80000100a00 */
[----:B0-----:R-:W3:Y:S01]  /*542e0*/  LDL.LU.64 R50, [R1+0x2be0] ;  /* 0x002be00001327983 */ /* 0x001ee20000300a00 */
[----:B------:R-:W-:-:S02]  /*542f0*/  IMAD.MOV.U32 R57, RZ, RZ, R59 ;  /* 0x000000ffff397224 */ /* 0x000fc400078e003b */
[----:B------:R-:W-:Y:S02]  /*54300*/  IMAD.MOV.U32 R60, RZ, RZ, R32 ;  /* 0x000000ffff3c7224 */ /* 0x000fe400078e0020 */
[----:B------:R-:W-:Y:S02]  /*54310*/  IMAD.MOV.U32 R32, RZ, RZ, R34 ;  /* 0x000000ffff207224 */ /* 0x000fe400078e0022 */
[----:B------:R-:W-:Y:S02]  /*54320*/  IMAD.MOV.U32 R34, RZ, RZ, R36 ;  /* 0x000000ffff227224 */ /* 0x000fe400078e0024 */
[----:B------:R-:W-:Y:S02]  /*54330*/  IMAD.MOV.U32 R36, RZ, RZ, R38 ;  /* 0x000000ffff247224 */ /* 0x000fe400078e0026 */
[----:B------:R-:W-:Y:S02]  /*54340*/  IMAD.MOV.U32 R38, RZ, RZ, R40 ;  /* 0x000000ffff267224 */ /* 0x000fe400078e0028 */
[----:B------:R-:W-:-:S02]  /*54350*/  IMAD.MOV.U32 R40, RZ, RZ, R42 ;  /* 0x000000ffff287224 */ /* 0x000fc400078e002a */
[----:B------:R-:W-:Y:S02]  /*54360*/  IMAD.MOV.U32 R42, RZ, RZ, R44 ;  /* 0x000000ffff2a7224 */ /* 0x000fe400078e002c */
[----:B------:R-:W-:Y:S01]  /*54370*/  IMAD.MOV.U32 R44, RZ, RZ, R48 ;  /* 0x000000ffff2c7224 */ /* 0x000fe200078e0030 */
[C---:B--2---:R-:W-:Y:S02]  /*54380*/  IADD3 R58, P0, PT, R53.reuse, R0, RZ ;  /* 0x00000000353a7210 */ /* 0x044fe40007f1e0ff */
[----:B------:R-:W-:Y:S02]  /*54390*/  SHF.R.S32.HI R55, RZ, 0x1f, R53 ;  /* 0x0000001fff377819 */ /* 0x000fe40000011435 */
[----:B------:R-:W-:Y:S01]  /*543a0*/  IADD3 R46, P2, PT, R53, R3, RZ ;  /* 0x00000003352e7210 */ /* 0x000fe20007f5e0ff */
[----:B------:R0:W-:Y:S01]  /*543b0*/  STL [R1+0x2818], R58 ;  /* 0x0028183a01007387 */ /* 0x0001e20000100800 */
[----:B------:R-:W-:Y:S02]  /*543c0*/  IMAD.MOV.U32 R56, RZ, RZ, R58 ;  /* 0x000000ffff387224 */ /* 0x000fe400078e003a */
[----:B------:R-:W-:-:S02]  /*543d0*/  IMAD.X R57, R55, 0x1, R2, P0 ;  /* 0x0000000137397824 */ /* 0x000fc400000e0602 */
[----:B------:R-:W-:Y:S01]  /*543e0*/  IMAD.X R47, R55, 0x1, R4, P2 ;  /* 0x00000001372f7824 */ /* 0x000fe200010e0604 */
[----:B0-----:R-:W-:Y:S02]  /*543f0*/  IADD3 R58, P1, PT, R53, R5, RZ ;  /* 0x00000005353a7210 */ /* 0x001fe40007f3e0ff */
[----:B------:R0:W-:Y:S03]  /*54400*/  STL [R1+0x281c], R57 ;  /* 0x00281c3901007387 */ /* 0x0001e60000100800 */
[----:B------:R-:W-:Y:S01]  /*54410*/  IMAD.X R59, R55, 0x1, R6, P1 ;  /* 0x00000001373b7824 */ /* 0x000fe200008e0606 */
[----:B------:R1:W-:Y:S01]  /*54420*/  STL.64 [R1+0x2810], R46 ;  /* 0x0028102e01007387 */ /* 0x0003e20000100a00 */
[----:B------:R-:W-:-:S03]  /*54430*/  IADD3 R56, P0, PT, R53, R7, RZ ;  /* 0x0000000735387210 */ /* 0x000fc60007f1e0ff */
[----:B------:R2:W-:Y:S01]  /*54440*/  STL.64 [R1+0x2808], R58 ;  /* 0x0028083a01007387 */ /* 0x0005e20000100a00 */
[----:B------:R-:W-:Y:S02]  /*54450*/  SHF.R.S32.HI R53, RZ, 0x1f, R52 ;  /* 0x0000001fff357819 */ /* 0x000fe40000011434 */
[C---:B------:R-:W-:Y:S01]  /*54460*/  IADD3 R48, P1, PT, R52.reuse, R3, RZ ;  /* 0x0000000334307210 */ /* 0x040fe20007f3e0ff */
[----:B0-----:R-:W-:Y:S01]  /*54470*/  IMAD.X R57, R55, 0x1, R8, P0 ;  /* 0x0000000137397824 */ /* 0x001fe200000e0608 */
[----:B-1----:R-:W-:Y:S01]  /*54480*/  IADD3 R46, P2, PT, R52, R0, RZ ;  /* 0x00000000342e7210 */ /* 0x002fe20007f5e0ff */
[----:B--2---:R-:W-:Y:S02]  /*54490*/  IMAD.MOV.U32 R59, RZ, RZ, R33 ;  /* 0x000000ffff3b7224 */ /* 0x004fe400078e0021 */
[----:B------:R-:W-:Y:S02]  /*544a0*/  IMAD.MOV.U32 R33, RZ, RZ, R35 ;  /* 0x000000ffff217224 */ /* 0x000fe400078e0023 */
[----:B------:R-:W-:-:S02]  /*544b0*/  IMAD.MOV.U32 R35, RZ, RZ, R37 ;  /* 0x000000ffff237224 */ /* 0x000fc400078e0025 */
[----:B------:R-:W-:Y:S02]  /*544c0*/  IMAD.MOV.U32 R37, RZ, RZ, R39 ;  /* 0x000000ffff257224 */ /* 0x000fe400078e0027 */
[----:B------:R-:W-:Y:S02]  /*544d0*/  IMAD.MOV.U32 R39, RZ, RZ, R41 ;  /* 0x000000ffff277224 */ /* 0x000fe400078e0029 */
[----:B------:R-:W-:Y:S02]  /*544e0*/  IMAD.MOV.U32 R41, RZ, RZ, R43 ;  /* 0x000000ffff297224 */ /* 0x000fe400078e002b */
[----:B------:R-:W-:Y:S02]  /*544f0*/  IMAD.MOV.U32 R43, RZ, RZ, R45 ;  /* 0x000000ffff2b7224 */ /* 0x000fe400078e002d */
[----:B------:R-:W-:Y:S02]  /*54500*/  IMAD.MOV.U32 R45, RZ, RZ, R49 ;  /* 0x000000ffff2d7224 */ /* 0x000fe400078e0031 */
[----:B------:R-:W-:-:S02]  /*54510*/  IMAD.X R47, R53, 0x1, R2, P2 ;  /* 0x00000001352f7824 */ /* 0x000fc400010e0602 */
[----:B------:R-:W-:Y:S01]  /*54520*/  IMAD.X R49, R53, 0x1, R4, P1 ;  /* 0x0000000135317824 */ /* 0x000fe200008e0604 */
[----:B------:R0:W-:Y:S04]  /*54530*/  STL.64 [R1+0x2800], R56 ;  /* 0x0028003801007387 */ /* 0x0001e80000100a00 */
[----:B------:R1:W-:Y:S04]  /*54540*/  STL.64 [R1+0x27f8], R46 ;  /* 0x0027f82e01007387 */ /* 0x0003e80000100a00 */
[----:B------:R2:W-:Y:S01]  /*54550*/  STL.64 [R1+0x27f0], R48 ;  /* 0x0027f03001007387 */ /* 0x0005e20000100a00 */
[----:B0-----:R-:W-:-:S02]  /*54560*/  IADD3 R56, P0, PT, R52, R5, RZ ;  /* 0x0000000534387210 */ /* 0x001fc40007f1e0ff */
[----:B-1----:R-:W-:-:S03]  /*54570*/  IADD3 R46, P2, PT, R52, R7, RZ ;  /* 0x00000007342e7210 */ /* 0x002fc60007f5e0ff */
[C---:B------:R-:W-:Y:S02]  /*54580*/  IMAD.X R57, R53.reuse, 0x1, R6, P0 ;  /* 0x0000000135397824 */ /* 0x040fe400000e0606 */
[----:B------:R-:W-:-:S03]  /*54590*/  IMAD.X R47, R53, 0x1, R8, P2 ;  /* 0x00000001352f7824 */ /* 0x000fc600010e0608 */
[----:B------:R0:W-:Y:S04]  /*545a0*/  STL.64 [R1+0x27e8], R56 ;  /* 0x0027e83801007387 */ /* 0x0001e80000100a00 */
[----:B------:R1:W-:Y:S01]  /*545b0*/  STL.64 [R1+0x27e0], R46 ;  /* 0x0027e02e01007387 */ /* 0x0003e20000100a00 */
[----:B---3--:R-:W-:Y:S02]  /*545c0*/  SHF.R.S32.HI R52, RZ, 0x1f, R51 ;  /* 0x0000001fff347819 */ /* 0x008fe40000011433 */
[----:B--2---:R-:W-:-:S05]  /*545d0*/  IADD3 R48, P1, PT, R51, R0, RZ ;  /* 0x0000000033307210 */ /* 0x004fca0007f3e0ff */
[C---:B------:R-:W-:Y:S01]  /*545e0*/  IMAD.X R49, R52.reuse, 0x1, R2, P1 ;  /* 0x0000000134317824 */ /* 0x040fe200008e0602 */
[C---:B0-----:R-:W-:Y:S02]  /*545f0*/  IADD3 R56, P0, PT, R51.reuse, R3, RZ ;  /* 0x0000000333387210 */ /* 0x041fe40007f1e0ff */
[C---:B-1----:R-:W-:Y:S02]  /*54600*/  IADD3 R46, P2, PT, R51.reuse, R5, RZ ;  /* 0x00000005332e7210 */ /* 0x042fe40007f5e0ff */
[----:B------:R0:W-:Y:S01]  /*54610*/  STL.64 [R1+0x27d8], R48 ;  /* 0x0027d83001007387 */ /* 0x0001e20000100a00 */
[C---:B------:R-:W-:Y:S02]  /*54620*/  IMAD.X R57, R52.reuse, 0x1, R4, P0 ;  /* 0x0000000134397824 */ /* 0x040fe400000e0604 */
[C---:B------:R-:W-:Y:S01]  /*54630*/  IMAD.X R47, R52.reuse, 0x1, R6, P2 ;  /* 0x00000001342f7824 */ /* 0x040fe200010e0606 */
[----:B0-----:R-:W-:Y:S02]  /*54640*/  IADD3 R48, P1, PT, R51, R7, RZ ;  /* 0x0000000733307210 */ /* 0x001fe40007f3e0ff */
[----:B------:R-:W-:Y:S03]  /*54650*/  STL.64 [R1+0x27d0], R56 ;  /* 0x0027d03801007387 */ /* 0x000fe60000100a00 */
[----:B------:R-:W-:Y:S01]  /*54660*/  IMAD.X R49, R52, 0x1, R8, P1 ;  /* 0x0000000134317824 */ /* 0x000fe200008e0608 */
[----:B------:R-:W-:Y:S04]  /*54670*/  STL.64 [R1+0x27c8], R46 ;  /* 0x0027c82e01007387 */ /* 0x000fe80000100a00 */
[----:B------:R0:W-:Y:S04]  /*54680*/  STL.64 [R1+0x27b0], R48 ;  /* 0x0027b03001007387 */ /* 0x0001e80000100a00 */
[----:B0-----:R-:W2:Y:S01]  /*54690*/  LDL.LU.64 R48, [R1+0x2bd8] ;  /* 0x002bd80001307983 */ /* 0x001ea20000300a00 */
        /* <DEDUP_REMOVED lines=9> */
[----:B------:R-:W-:Y:S01]  /*54730*/  SHF.R.S32.HI R51, RZ, 0x1f, R50 ;  /* 0x0000001fff337819 */ /* 0x000fe20000011432 */
[----:B------:R-:W-:Y:S02]  /*54740*/  IMAD.MOV.U32 R33, RZ, RZ, R35 ;  /* 0x000000ffff217224 */ /* 0x000fe400078e0023 */
[----:B------:R-:W-:Y:S01]  /*54750*/  IMAD.MOV.U32 R42, RZ, RZ, R44 ;  /* 0x000000ffff2a7224 */ /* 0x000fe200078e002c */
[C---:B------:R-:W-:Y:S01]  /*54760*/  IADD3 R44, P0, PT, R50.reuse, R0, RZ ;  /* 0x00000000322c7210 */ /* 0x040fe20007f1e0ff */
[----:B------:R-:W-:Y:S01]  /*54770*/  IMAD.MOV.U32 R35, RZ, RZ, R37 ;  /* 0x000000ffff237224 */ /* 0x000fe200078e0025 */
[----:B------:R-:W-:Y:S01]  /*54780*/  IADD3 R46, P2, PT, R50, R3, RZ ;  /* 0x00000003322e7210 */ /* 0x000fe20007f5e0ff */
[----:B------:R-:W-:-:S02]  /*54790*/  IMAD.MOV.U32 R37, RZ, RZ, R39 ;  /* 0x000000ffff257224 */ /* 0x000fc400078e0027 */
[----:B------:R-:W-:Y:S02]  /*547a0*/  IMAD.MOV.U32 R39, RZ, RZ, R41 ;  /* 0x000000ffff277224 */ /* 0x000fe400078e0029 */
[----:B------:R-:W-:Y:S02]  /*547b0*/  IMAD.MOV.U32 R41, RZ, RZ, R43 ;  /* 0x000000ffff297224 */ /* 0x000fe400078e002b */
[----:B------:R-:W-:Y:S02]  /*547c0*/  IMAD.MOV.U32 R43, RZ, RZ, R45 ;  /* 0x000000ffff2b7224 */ /* 0x000fe400078e002d */
[C---:B------:R-:W-:Y:S02]  /*547d0*/  IMAD.X R45, R51.reuse, 0x1, R2, P0 ;  /* 0x00000001332d7824 */ /* 0x040fe400000e0602 */
[C---:B------:R-:W-:Y:S01]  /*547e0*/  IMAD.X R47, R51.reuse, 0x1, R4, P2 ;  /* 0x00000001332f7824 */ /* 0x040fe200010e0604 */
[C---:B------:R-:W-:Y:S02]  /*547f0*/  IADD3 R52, P1, PT, R50.reuse, R5, RZ ;  /* 0x0000000532347210 */ /* 0x040fe40007f3e0ff */
[----:B------:R0:W-:Y:S04]  /*54800*/  STL.64 [R1+0x27c0], R44 ;  /* 0x0027c02c01007387 */ /* 0x0001e80000100a00 */
[----:B------:R1:W-:Y:S01]  /*54810*/  STL.64 [R1+0x27b8], R46 ;  /* 0x0027b82e01007387 */ /* 0x0003e20000100a00 */
[----:B------:R-:W-:Y:S01]  /*54820*/  IMAD.X R53, R51, 0x1, R6, P1 ;  /* 0x0000000133357824 */ /* 0x000fe200008e0606 */
[----:B0-----:R-:W-:-:S04]  /*54830*/  IADD3 R44, P0, PT, R50, R7, RZ ;  /* 0x00000007322c7210 */ /* 0x001fc80007f1e0ff */
[----:B------:R-:W-:Y:S01]  /*54840*/  STL.64 [R1+0x27a8], R52 ;  /* 0x0027a83401007387 */ /* 0x000fe20000100a00 */
[----:B------:R-:W-:-:S05]  /*54850*/  IMAD.X R45, R51, 0x1, R8, P0 ;  /* 0x00000001332d7824 */ /* 0x000fca00000e0608 */
[----:B------:R-:W-:Y:S01]  /*54860*/  STL.64 [R1+0x27a0], R44 ;  /* 0x0027a02c01007387 */ /* 0x000fe20000100a00 */
[----:B--2---:R-:W-:Y:S02]  /*54870*/  SHF.R.S32.HI R50, RZ, 0x1f, R49 ;  /* 0x0000001fff327819 */ /* 0x004fe40000011431 */
[----:B-1----:R-:W-:-:S05]  /*54880*/  IADD3 R46, P2, PT, R49, R0, RZ ;  /* 0x00000000312e7210 */ /* 0x002fca0007f5e0ff */
[----:B------:R-:W-:-:S05]  /*54890*/  IMAD.X R47, R50, 0x1, R2, P2 ;  /* 0x00000001322f7824 */ /* 0x000fca00010e0602 */
[----:B------:R0:W-:Y:S04]  /*548a0*/  STL.64 [R1+0x2798], R46 ;  /* 0x0027982e01007387 */ /* 0x0001e80000100a00 */
[----:B0-----:R-:W2:Y:S01]  /*548b0*/  LDL.LU.64 R46, [R1+0x2bd0] ;  /* 0x002bd000012e7983 */ /* 0x001ea20000300a00 */
[----:B------:R-:W-:Y:S01]  /*548c0*/  IADD3 R52, P1, PT, R49, R3, RZ ;  /* 0x0000000331347210 */ /* 0x000fe20007f3e0ff */
[----:B------:R-:W-:Y:S02]  /*548d0*/  IMAD.MOV.U32 R55, RZ, RZ, R58 ;  /* 0x000000ffff377224 */ /* 0x000fe400078e003a */
[----:B------:R-:W-:Y:S02]  /*548e0*/  IMAD.MOV.U32 R58, RZ, RZ, R60 ;  /* 0x000000ffff3a7224 */ /* 0x000fe400078e003c */
[----:B------:R-:W-:-:S02]  /*548f0*/  IMAD.X R53, R50, 0x1, R4, P1 ;  /* 0x0000000132357824 */ /* 0x000fc400008e0604 */
[----:B------:R-:W-:Y:S01]  /*54900*/  IMAD.MOV.U32 R60, RZ, RZ, R32 ;  /* 0x000000ffff3c7224 */ /* 0x000fe200078e0020 */
[C---:B------:R-:W-:Y:S01]  /*54910*/  IADD3 R44, P0, PT, R49.reuse, R5, RZ ;  /* 0x00000005312c7210 */ /* 0x040fe20007f1e0ff */
[----:B------:R-:W-:Y:S01]  /*54920*/  IMAD.MOV.U32 R32, RZ, RZ, R34 ;  /* 0x000000ffff207224 */ /* 0x000fe200078e0022 */
[----:B------:R0:W-:Y:S01]  /*54930*/  STL.64 [R1+0x2790], R52 ;  /* 0x0027903401007387 */ /* 0x0001e20000100a00 */
[----:B------:R-:W-:Y:S01]  /*54940*/  IMAD.MOV.U32 R34, RZ, RZ, R36 ;  /* 0x000000ffff227224 */ /* 0x000fe200078e0024 */
[----:B------:R-:W-:Y:S01]  /*54950*/  IADD3 R36, P2, PT, R49, R7, RZ ;  /* 0x0000000731247210 */ /* 0x000fe20007f5e0ff */
[----:B------:R-:W-:Y:S01]  /*54960*/  IMAD.MOV.U32 R57, RZ, RZ, R56 ;  /* 0x000000ffff397224 */ /* 0x000fe200078e0038 */
[----:B------:R-:W-:Y:S01]  /*54970*/  SHF.R.S32.HI R49, RZ, 0x1f, R48 ;  /* 0x0000001fff317819 */ /* 0x000fe20000011430 */
[----:B------:R-:W-:Y:S02]  /*54980*/  IMAD.MOV.U32 R56, RZ, RZ, R59 ;  /* 0x000000ffff387224 */ /* 0x000fe400078e003b */
[----:B------:R-:W-:-:S02]  /*54990*/  IMAD.MOV.U32 R59, RZ, RZ, R33 ;  /* 0x000000ffff3b7224 */ /* 0x000fc400078e0021 */
[----:B------:R-:W-:Y:S01]  /*549a0*/  IMAD.MOV.U32 R33, RZ, RZ, R35 ;  /* 0x000000ffff217224 */ /* 0x000fe200078e0023 */
[----:B0-----:R-:W-:Y:S01]  /*549b0*/  IADD3 R52, P1, PT, R48, R0, RZ ;  /* 0x0000000030347210 */ /* 0x001fe20007f3e0ff */
[----:B------:R-:W-:Y:S02]  /*549c0*/  IMAD.MOV.U32 R35, RZ, RZ, R37 ;  /* 0x000000ffff237224 */ /* 0x000fe400078e0025 */
[C---:B------:R-:W-:Y:S02]  /*549d0*/  IMAD.X R45, R50.reuse, 0x1, R6, P0 ;  /* 0x00000001322d7824 */ /* 0x040fe400000e0606 */
[----:B------:R-:W-:Y:S02]  /*549e0*/  IMAD.X R37, R50, 0x1, R8, P2 ;  /* 0x0000000132257824 */ /* 0x000fe400010e0608 */
[----:B------:R-:W-:Y:S01]  /*549f0*/  IMAD.X R53, R49, 0x1, R2, P1 ;  /* 0x0000000131357824 */ /* 0x000fe200008e0602 */
[----:B------:R0:W-:Y:S04]  /*54a00*/  STL.64 [R1+0x2788], R44 ;  /* 0x0027882c01007387 */ /* 0x0001e80000100a00 */
[----:B------:R1:W-:Y:S04]  /*54a10*/  STL.64 [R1+0x2780], R36 ;  /* 0x0027802401007387 */ /* 0x0003e80000100a00 */
[----:B------:R3:W-:Y:S01]  /*54a20*/  STL.64 [R1+0x2778], R52 ;  /* 0x0027783401007387 */ /* 0x0007e20000100a00 */
[----:B0-----:R-:W-:-:S02]  /*54a30*/  IADD3 R44, P0, PT, R48, R3, RZ ;  /* 0x00000003302c7210 */ /* 0x001fc40007f1e0ff */
[----:B-1----:R-:W-:-:S03]  /*54a40*/  IADD3 R36, P2, PT, R48, R5, RZ ;  /* 0x0000000530247210 */ /* 0x002fc60007f5e0ff */
[C---:B------:R-:W-:Y:S01]  /*54a50*/  IMAD.X R45, R49.reuse, 0x1, R4, P0 ;  /* 0x00000001312d7824 */ /* 0x040fe200000e0604 */
[----:B---3--:R-:W-:Y:S01]  /*54a60*/  IADD3 R52, P1, PT, R48, R7, RZ ;  /* 0x0000000730347210 */ /* 0x008fe20007f3e0ff */
[----:B------:R-:W-:-:S03]  /*54a70*/  IMAD.X R37, R49, 0x1, R6, P2 ;  /* 0x0000000131257824 */ /* 0x000fc600010e0606 */
[----:B------:R-:W-:Y:S01]  /*54a80*/  STL.64 [R1+0x2770], R44 ;  /* 0x0027702c01007387 */ /* 0x000fe20000100a00 */
[----:B------:R-:W-:-:S03]  /*54a90*/  IMAD.X R53, R49, 0x1, R8, P1 ;  /* 0x0000000131357824 */ /* 0x000fc600008e0608 */
[----:B------:R-:W-:Y:S04]  /*54aa0*/  STL.64 [R1+0x2768], R36 ;  /* 0x0027682401007387 */ /* 0x000fe80000100a00 */
[----:B------:R0:W-:Y:S02]  /*54ab0*/  STL.64 [R1+0x2760], R52 ;  /* 0x0027603401007387 */ /* 0x0001e40000100a00 */
[----:B0-----:R-:W-:Y:S02]  /*54ac0*/  IMAD.MOV.U32 R52, RZ, RZ, R55 ;  /* 0x000000ffff347224 */ /* 0x001fe400078e0037 */
[----:B------:R-:W-:Y:S02]  /*54ad0*/  IMAD.MOV.U32 R55, RZ, RZ, R58 ;  /* 0x000000ffff377224 */ /* 0x000fe400078e003a */
        /* <DEDUP_REMOVED lines=13> */
[----:B------:R-:W-:Y:S01]  /*54bb0*/  IMAD.MOV.U32 R41, RZ, RZ, R43 ;  /* 0x000000ffff297224 */ /* 0x000fe200078e002b */
[----:B--2---:R-:W-:Y:S02]  /*54bc0*/  SHF.R.S32.HI R48, RZ, 0x1f, R47 ;  /* 0x0000001fff307819 */ /* 0x004fe4000001142f */
[C---:B------:R-:W-:Y:S02]  /*54bd0*/  IADD3 R44, P0, PT, R47.reuse, R0, RZ ;  /* 0x000000002f2c7210 */ /* 0x040fe40007f1e0ff */
[----:B------:R-:W-:-:S03]  /*54be0*/  IADD3 R36, P2, PT, R47, R3, RZ ;  /* 0x000000032f247210 */ /* 0x000fc60007f5e0ff */
[C---:B------:R-:W-:Y:S01]  /*54bf0*/  IMAD.X R45, R48.reuse, 0x1, R2, P0 ;  /* 0x00000001302d7824 */ /* 0x040fe200000e0602 */
[----:B------:R-:W-:Y:S01]  /*54c00*/  IADD3 R42, P1, PT, R47, R5, RZ ;  /* 0x000000052f2a7210 */ /* 0x000fe20007f3e0ff */
[----:B------:R-:W-:-:S03]  /*54c10*/  IMAD.X R37, R48, 0x1, R4, P2 ;  /* 0x0000000130257824 */ /* 0x000fc600010e0604 */
[----:B------:R0:W-:Y:S01]  /*54c20*/  STL.64 [R1+0x2758], R44 ;  /* 0x0027582c01007387 */ /* 0x0001e20000100a00 */
[----:B------:R-:W-:-:S03]  /*54c30*/  IMAD.X R43, R48, 0x1, R6, P1 ;  /* 0x00000001302b7824 */ /* 0x000fc600008e0606 */
[----:B------:R1:W-:Y:S01]  /*54c40*/  STL.64 [R1+0x2750], R36 ;  /* 0x0027502401007387 */ /* 0x0003e20000100a00 */
[----:B0-----:R-:W-:-:S03]  /*54c50*/  IADD3 R44, P0, PT, R47, R7, RZ ;  /* 0x000000072f2c7210 */ /* 0x001fc60007f1e0ff */
[----:B-1----:R-:W2:Y:S02]  /*54c60*/  LDL.LU.64 R36, [R1+0x2bc8] ;  /* 0x002bc80001247983 */ /* 0x002ea40000300a00 */
[----:B------:R-:W-:Y:S02]  /*54c70*/  IMAD.X R45, R48, 0x1, R8, P0 ;  /* 0x00000001302d7824 */ /* 0x000fe400000e0608 */
[----:B------:R-:W-:Y:S04]  /*54c80*/  STL.64 [R1+0x2748], R42 ;  /* 0x0027482a01007387 */ /* 0x000fe80000100a00 */
[----:B------:R0:W-:Y:S04]  /*54c90*/  STL.64 [R1+0x2740], R44 ;  /* 0x0027402c01007387 */ /* 0x0001e80000100a00 */
[----:B0-----:R-:W3:Y:S01]  /*54ca0*/  LDL.LU.64 R44, [R1+0x2bc0] ;  /* 0x002bc000012c7983 */ /* 0x001ee20000300a00 */
[----:B------:R-:W-:-:S02]  /*54cb0*/  IADD3 R50, P2, PT, R46, R0, RZ ;  /* 0x000000002e327210 */ /* 0x000fc40007f5e0ff */
[----:B------:R-:W-:Y:S02]  /*54cc0*/  SHF.R.S32.HI R47, RZ, 0x1f, R46 ;  /* 0x0000001fff2f7819 */ /* 0x000fe4000001142e */
[C---:B------:R-:W-:Y:S01]  /*54cd0*/  IADD3 R42, P1, PT, R46.reuse, R3, RZ ;  /* 0x000000032e2a7210 */ /* 0x040fe20007f3e0ff */
[----:B------:R0:W-:Y:S01]  /*54ce0*/  STL [R1+0x2738], R50 ;  /* 0x0027383201007387 */ /* 0x0001e20000100800 */
[----:B------:R-:W-:Y:S02]  /*54cf0*/  IMAD.MOV.U32 R48, RZ, RZ, R50 ;  /* 0x000000ffff307224 */ /* 0x000fe400078e0032 */
[----:B------:R-:W-:Y:S02]  /*54d00*/  IMAD.MOV.U32 R49, RZ, RZ, R51 ;  /* 0x000000ffff317224 */ /* 0x000fe400078e0033 */
[C---:B------:R-:W-:Y:S02]  /*54d10*/  IMAD.X R49, R47.reuse, 0x1, R2, P2 ;  /* 0x000000012f317824 */ /* 0x040fe400010e0602 */
[----:B------:R-:W-:Y:S01]  /*54d20*/  IMAD.X R43, R47, 0x1, R4, P1 ;  /* 0x000000012f2b7824 */ /* 0x000fe200008e0604 */
[----:B0-----:R-:W-:-:S02]  /*54d30*/  IADD3 R50, P0, PT, R46, R5, RZ ;  /* 0x000000052e327210 */ /* 0x001fc40007f1e0ff */
[----:B------:R0:W-:Y:S01]  /*54d40*/  STL [R1+0x273c], R49 ;  /* 0x00273c3101007387 */ /* 0x0001e20000100800 */
[----:B------:R-:W-:Y:S02]  /*54d50*/  IADD3 R48, P2, PT, R46, R7, RZ ;  /* 0x000000072e307210 */ /* 0x000fe40007f5e0ff */
[C---:B------:R-:W-:Y:S01]  /*54d60*/  IMAD.X R51, R47.reuse, 0x1, R6, P0 ;  /* 0x000000012f337824 */ /* 0x040fe200000e0606 */
[----:B------:R-:W-:Y:S04]  /*54d70*/  STL.64 [R1+0x2730], R42 ;  /* 0x0027302a01007387 */ /* 0x000fe80000100a00 */
[----:B------:R1:W-:Y:S01]  /*54d80*/  STL.64 [R1+0x2728], R50 ;  /* 0x0027283201007387 */ /* 0x0003e20000100a00 */
[----:B0-----:R-:W-:-:S05]  /*54d90*/  IMAD.X R49, R47, 0x1, R8, P2 ;  /* 0x000000012f317824 */ /* 0x001fca00010e0608 */
[----:B------:R0:W-:Y:S01]  /*54da0*/  STL.64 [R1+0x2720], R48 ;  /* 0x0027203001007387 */ /* 0x0001e20000100a00 */
[----:B-1----:R-:W-:Y:S02]  /*54db0*/  IMAD.MOV.U32 R50, RZ, RZ, R52 ;  /* 0x000000ffff327224 */ /* 0x002fe400078e0034 */
        /* <DEDUP_REMOVED lines=8> */
[----:B------:R-:W-:Y:S01]  /*54e40*/  IMAD.MOV.U32 R35, RZ, RZ, R39 ;  /* 0x000000ffff237224 */ /* 0x000fe200078e0027 */
[----:B---3--:R-:W-:Y:S02]  /*54e50*/  SHF.R.S32.HI R46, RZ, 0x1f, R45 ;  /* 0x0000001fff2e7819 */ /* 0x008fe4000001142d */
[----:B------:R-:W-:-:S05]  /*54e60*/  IADD3 R42, P1, PT, R45, R0, RZ ;  /* 0x000000002d2a7210 */ /* 0x000fca0007f3e0ff */
[C---:B------:R-:W-:Y:S01]  /*54e70*/  IMAD.X R43, R46.reuse, 0x1, R2, P1 ;  /* 0x000000012e2b7824 */ /* 0x040fe200008e0602 */
[C---:B------:R-:W-:Y:S02]  /*54e80*/  IADD3 R38, P0, PT, R45.reuse, R3, RZ ;  /* 0x000000032d267210 */ /* 0x040fe40007f1e0ff */
[C---:B0-----:R-:W-:Y:S02]  /*54e90*/  IADD3 R48, P2, PT, R45.reuse, R5, RZ ;  /* 0x000000052d307210 */ /* 0x041fe40007f5e0ff */
        /* <DEDUP_REMOVED lines=8> */
[----:B0-----:R-:W3:Y:S01]  /*54f20*/  LDL.LU.64 R42, [R1+0x2bb8] ;  /* 0x002bb800012a7983 */ /* 0x001ee20000300a00 */
[----:B------:R-:W-:-:S02]  /*54f30*/  SHF.R.S32.HI R45, RZ, 0x1f, R44 ;  /* 0x0000001fff2d7819 */ /* 0x000fc4000001142c */
[C---:B------:R-:W-:Y:S02]  /*54f40*/  IADD3 R38, P0, PT, R44.reuse, R0, RZ ;  /* 0x000000002c267210 */ /* 0x040fe40007f1e0ff */
[----:B------:R-:W-:-:S03]  /*54f50*/  IADD3 R48, P2, PT, R44, R3, RZ ;  /* 0x000000032c307210 */ /* 0x000fc60007f5e0ff */
[C---:B------:R-:W-:Y:S02]  /*54f60*/  IMAD.X R39, R45.reuse, 0x1, R2, P0 ;  /* 0x000000012d277824 */ /* 0x040fe400000e0602 */
[----:B------:R-:W-:-:S03]  /*54f70*/  IMAD.X R49, R45, 0x1, R4, P2 ;  /* 0x000000012d317824 */ /* 0x000fc600010e0604 */
[----:B------:R-:W-:Y:S04]  /*54f80*/  STL.64 [R1+0x26f8], R38 ;  /* 0x0026f82601007387 */ /* 0x000fe80000100a00 */
[----:B------:R0:W-:Y:S01]  /*54f90*/  STL.64 [R1+0x26f0], R48 ;  /* 0x0026f03001007387 */ /* 0x0001e20000100a00 */
[----:B------:R-:W-:Y:S01]  /*54fa0*/  IADD3 R46, P1, PT, R44, R5, RZ ;  /* 0x000000052c2e7210 */ /* 0x000fe20007f3e0ff */
[----:B0-----:R-:W-:Y:S02]  /*54fb0*/  IMAD.MOV.U32 R49, RZ, RZ, R51 ;  /* 0x000000ffff317224 */ /* 0x001fe400078e0033 */
[----:B------:R-:W-:Y:S02]  /*54fc0*/  IMAD.MOV.U32 R51, RZ, RZ, R53 ;  /* 0x000000ffff337224 */ /* 0x000fe400078e0035 */
[----:B------:R-:W-:-:S02]  /*54fd0*/  IMAD.MOV.U32 R53, RZ, RZ, R57 ;  /* 0x000000ffff357224 */ /* 0x000fc400078e0039 */
[----:B------:R-:W-:Y:S01]  /*54fe0*/  IMAD.MOV.U32 R57, RZ, RZ, R32 ;  /* 0x000000ffff397224 */ /* 0x000fe200078e0020 */
[----:B------:R-:W-:Y:S01]  /*54ff0*/  IADD3 R38, P0, PT, R44, R7, RZ ;  /* 0x000000072c267210 */ /* 0x000fe20007f1e0ff */
[----:B------:R-:W-:Y:S02]  /*55000*/  IMAD.MOV.U32 R32, RZ, RZ, R34 ;  /* 0x000000ffff207224 */ /* 0x000fe400078e0022 */
[----:B------:R-:W-:Y:S02]  /*55010*/  IMAD.MOV.U32 R48, RZ, RZ, R50 ;  /* 0x000000ffff307224 */ /* 0x000fe400078e0032 */
[----:B------:R-:W-:Y:S02]  /*55020*/  IMAD.MOV.U32 R34, RZ, RZ, R40 ;  /* 0x000000ffff227224 */ /* 0x000fe400078e0028 */
[----:B------:R-:W-:Y:S02]  /*55030*/  IMAD.MOV.U32 R50, RZ, RZ, R52 ;  /* 0x000000ffff327224 */ /* 0x000fe400078e0034 */
[----:B------:R-:W-:-:S02]  /*55040*/  IMAD.MOV.U32 R52, RZ, RZ, R55 ;  /* 0x000000ffff347224 */ /* 0x000fc400078e0037 */
[----:B------:R-:W-:Y:S02]  /*55050*/  IMAD.MOV.U32 R55, RZ, RZ, R33 ;  /* 0x000000ffff377224 */ /* 0x000fe400078e0021 */
[----:B------:R-:W-:Y:S02]  /*55060*/  IMAD.MOV.U32 R33, RZ, RZ, R35 ;  /* 0x000000ffff217224 */ /* 0x000fe400078e0023 */
[C---:B------:R-:W-:Y:S02]  /*55070*/  IMAD.X R47, R45.reuse, 0x1, R6, P1 ;  /* 0x000000012d2f7824 */ /* 0x040fe400008e0606 */
[----:B------:R-:W-:Y:S02]  /*55080*/  IMAD.MOV.U32 R35, RZ, RZ, R41 ;  /* 0x000000ffff237224 */ /* 0x000fe400078e0029 */
[----:B------:R-:W-:Y:S01]  /*55090*/  IMAD.X R39, R45, 0x1, R8, P0 ;  /* 0x000000012d277824 */ /* 0x000fe200000e0608 */
[----:B------:R0:W-:Y:S04]  /*550a0*/  STL.64 [R1+0x26e8], R46 ;  /* 0x0026e82e01007387 */ /* 0x0001e80000100a00 */
[----:B------:R1:W-:Y:S01]  /*550b0*/  STL.64 [R1+0x26e0], R38 ;  /* 0x0026e02601007387 */ /* 0x0003e20000100a00 */
[----:B---3--:R-:W-:-:S02]  /*550c0*/  SHF.R.S32.HI R44, RZ, 0x1f, R43 ;  /* 0x0000001fff2c7819 */ /* 0x008fc4000001142b */
[----:B------:R-:W-:-:S05]  /*550d0*/  IADD3 R40, P2, PT, R43, R0, RZ ;  /* 0x000000002b287210 */ /* 0x000fca0007f5e0ff */
        /* <DEDUP_REMOVED lines=17> */
[----:B------:R0:W-:Y:S01]  /*551f0*/  STL.64 [R1+0x26b8], R46 ;  /* 0x0026b82e01007387 */ /* 0x0001e20000100a00 */
[----:B------:R-:W-:-:S03]  /*55200*/  IADD3 R44, P2, PT, R42, R5, RZ ;  /* 0x000000052a2c7210 */ /* 0x000fc60007f5e0ff */
[----:B------:R1:W-:Y:S01]  /*55210*/  STL.64 [R1+0x26b0], R38 ;  /* 0x0026b02601007387 */ /* 0x0003e20000100a00 */
[----:B0-----:R-:W-:Y:S02]  /*55220*/  IMAD.MOV.U32 R46, RZ, RZ, R48 ;  /* 0x000000ffff2e7224 */ /* 0x001fe400078e0030 */
[----:B------:R-:W-:Y:S02]  /*55230*/  IMAD.MOV.U32 R48, RZ, RZ, R50 ;  /* 0x000000ffff307224 */ /* 0x000fe400078e0032 */
[----:B------:R-:W-:Y:S01]  /*55240*/  IMAD.MOV.U32 R50, RZ, RZ, R32 ;  /* 0x000000ffff327224 */ /* 0x000fe200078e0020 */
[----:B------:R-:W-:Y:S01]  /*55250*/  IADD3 R32, P1, PT, R42, R7, RZ ;  /* 0x000000072a207210 */ /* 0x000fe20007f3e0ff */
[----:B------:R-:W-:Y:S02]  /*55260*/  IMAD.MOV.U32 R47, RZ, RZ, R49 ;  /* 0x000000ffff2f7224 */ /* 0x000fe400078e0031 */
[----:B------:R-:W-:Y:S02]  /*55270*/  IMAD.MOV.U32 R49, RZ, RZ, R51 ;  /* 0x000000ffff317224 */ /* 0x000fe400078e0033 */
[----:B------:R-:W-:-:S02]  /*55280*/  IMAD.MOV.U32 R51, RZ, RZ, R33 ;  /* 0x000000ffff337224 */ /* 0x000fc400078e0021 */
[C---:B------:R-:W-:Y:S02]  /*55290*/  IMAD.X R45, R43.reuse, 0x1, R6, P2 ;  /* 0x000000012b2d7824 */ /* 0x040fe400010e0606 */
[----:B------:R-:W-:-:S03]  /*552a0*/  IMAD.X R33, R43, 0x1, R8, P1 ;  /* 0x000000012b217824 */ /* 0x000fc600008e0608 */
[----:B------:R0:W-:Y:S04]  /*552b0*/  STL.64 [R1+0x26a8], R44 ;  /* 0x0026a82c01007387 */ /* 0x0001e80000100a00 */
[----:B------:R0:W-:Y:S01]  /*552c0*/  STL.64 [R1+0x26a0], R32 ;  /* 0x0026a02001007387 */ /* 0x0001e20000100a00 */
[----:B---3--:R-:W-:Y:S02]  /*552d0*/  SHF.R.S32.HI R42, RZ, 0x1f, R41 ;  /* 0x0000001fff2a7819 */ /* 0x008fe40000011429 */
[----:B-1----:R-:W-:-:S05]  /*552e0*/  IADD3 R38, P0, PT, R41, R0, RZ ;  /* 0x0000000029267210 */ /* 0x002fca0007f1e0ff */
[C---:B------:R-:W-:Y:S01]  /*552f0*/  IMAD.X R39, R42.reuse, 0x1, R2, P0 ;  /* 0x000000012a277824 */ /* 0x040fe200000e0602 */
[C---:B0-----:R-:W-:Y:S02]  /*55300*/  IADD3 R44, P2, PT, R41.reuse, R3, RZ ;  /* 0x00000003292c7210 */ /* 0x041fe40007f5e0ff */
[C---:B------:R-:W-:Y:S02]  /*55310*/  IADD3 R32, P1, PT, R41.reuse, R5, RZ ;  /* 0x0000000529207210 */ /* 0x040fe40007f3e0ff */
        /* <DEDUP_REMOVED lines=10> */
[----:B------:R-:W-:-:S05]  /*553c0*/  IADD3 R44, P2, PT, R40, R0, RZ ;  /* 0x00000000282c7210 */ /* 0x000fca0007f5e0ff */
[C---:B------:R-:W-:Y:S01]  /*553d0*/  IMAD.X R45, R41.reuse, 0x1, R2, P2 ;  /* 0x00000001292d7824 */ /* 0x040fe200010e0602 */
[C---:B------:R-:W-:Y:S02]  /*553e0*/  IADD3 R32, P1, PT, R40.reuse, R3, RZ ;  /* 0x0000000328207210 */ /* 0x040fe40007f3e0ff */
[C---:B------:R-:W-:Y:S02]  /*553f0*/  IADD3 R42, P0, PT, R40.reuse, R5, RZ ;  /* 0x00000005282a7210 */ /* 0x040fe40007f1e0ff */
[----:B------:R0:W-:Y:S01]  /*55400*/  STL.64 [R1+0x2678], R44 ;  /* 0x0026782c01007387 */ /* 0x0001e20000100a00 */
[C---:B------:R-:W-:Y:S02]  /*55410*/  IMAD.X R33, R41.reuse, 0x1, R4, P1 ;  /* 0x0000000129217824 */ /* 0x040fe400008e0604 */
[C---:B------:R-:W-:Y:S01]  /*55420*/  IMAD.X R43, R41.reuse, 0x1, R6, P0 ;  /* 0x00000001292b7824 */ /* 0x040fe200000e0606 */
[----:B0-----:R-:W-:Y:S02]  /*55430*/  IADD3 R44, P2, PT, R40, R7, RZ ;  /* 0x00000007282c7210 */ /* 0x001fe40007f5e0ff */
[----:B------:R0:W-:Y:S03]  /*55440*/  STL.64 [R1+0x2670], R32 ;  /* 0x0026702001007387 */ /* 0x0001e60000100a00 */
[----:B------:R-:W-:Y:S01]  /*55450*/  IMAD.X R45, R41, 0x1, R8, P2 ;  /* 0x00000001292d7824 */ /* 0x000fe200010e0608 */
[----:B------:R1:W-:Y:S04]  /*55460*/  STL.64 [R1+0x2668], R42 ;  /* 0x0026682a01007387 */ /* 0x0003e80000100a00 */
[----:B------:R0:W-:Y:S01]  /*55470*/  STL.64 [R1+0x2660], R44 ;  /* 0x0026602c01007387 */ /* 0x0001e20000100a00 */
[----:B---3--:R-:W-:-:S02]  /*55480*/  SHF.R.S32.HI R40, RZ, 0x1f, R39 ;  /* 0x0000001fff287819 */ /* 0x008fc40000011427 */
[C---:B0-----:R-:W-:Y:S02]  /*55490*/  IADD3 R32, P1, PT, R39.reuse, R0, RZ ;  /* 0x0000000027207210 */ /* 0x041fe40007f3e0ff */
[C---:B-1----:R-:W-:Y:S02]  /*554a0*/  IADD3 R42, P0, PT, R39.reuse, R3, RZ ;  /* 0x00000003272a7210 */ /* 0x042fe40007f1e0ff */
[C---:B------:R-:W-:Y:S01]  /*554b0*/  IADD3 R44, P2, PT, R39.reuse, R5, RZ ;  /* 0x00000005272c7210 */ /* 0x040fe20007f5e0ff */
[C---:B------:R-:W-:Y:S02]  /*554c0*/  IMAD.X R33, R40.reuse, 0x1, R2, P1 ;  /* 0x0000000128217824 */ /* 0x040fe400008e0602 */
[C---:B------:R-:W-:Y:S02]  /*554d0*/  IMAD.X R43, R40.reuse, 0x1, R4, P0 ;  /* 0x00000001282b7824 */ /* 0x040fe400000e0604 */
[----:B------:R-:W-:Y:S01]  /*554e0*/  IMAD.X R45, R40, 0x1, R6, P2 ;  /* 0x00000001282d7824 */ /* 0x000fe200010e0606 */
[----:B------:R0:W-:Y:S04]  /*554f0*/  STL.64 [R1+0x2658], R32 ;  /* 0x0026582001007387 */ /* 0x0001e80000100a00 */
[----:B------:R1:W-:Y:S04]  /*55500*/  STL.64 [R1+0x2650], R42 ;  /* 0x0026502a01007387 */ /* 0x0003e80000100a00 */
[----:B------:R3:W-:Y:S01]  /*55510*/  STL.64 [R1+0x2648], R44 ;  /* 0x0026482c01007387 */ /* 0x0007e20000100a00 */
[----:B0-----:R-:W-:-:S02]  /*55520*/  IADD3 R32, P1, PT, R39, R7, RZ ;  /* 0x0000000727207210 */ /* 0x001fc40007f3e0ff */
[----:B------:R-:W-:Y:S02]  /*55530*/  SHF.R.S32.HI R39, RZ, 0x1f, R38 ;  /* 0x0000001fff277819 */ /* 0x000fe40000011426 */
[C---:B-1----:R-:W-:Y:S01]  /*55540*/  IADD3 R42, P0, PT, R38.reuse, R0, RZ ;  /* 0x00000000262a7210 */ /* 0x042fe20007f1e0ff */
[----:B---3--:R-:W-:Y:S02]  /*55550*/  IMAD.MOV.U32 R44, RZ, RZ, R48 ;  /* 0x000000ffff2c7224 */ /* 0x008fe400078e0030 */
[----:B------:R-:W-:Y:S02]  /*55560*/  IMAD.MOV.U32 R48, RZ, RZ, R50 ;  /* 0x000000ffff307224 */ /* 0x000fe400078e0032 */
[----:B------:R-:W-:Y:S01]  /*55570*/  IMAD.MOV.U32 R50, RZ, RZ, R34 ;  /* 0x000000ffff327224 */ /* 0x000fe200078e0022 */
[----:B------:R-:W-:Y:S01]  /*55580*/  IADD3 R34, P2, PT, R38, R3, RZ ;  /* 0x0000000326227210 */ /* 0x000fe20007f5e0ff */
[----:B------:R-:W-:Y:S02]  /*55590*/  IMAD.MOV.U32 R45, RZ, RZ, R49 ;  /* 0x000000ffff2d7224 */ /* 0x000fe400078e0031 */
[----:B------:R-:W-:-:S02]  /*555a0*/  IMAD.X R33, R40, 0x1, R8, P1 ;  /* 0x0000000128217824 */ /* 0x000fc400008e0608 */
[----:B------:R-:W-:Y:S02]  /*555b0*/  IMAD.MOV.U32 R49, RZ, RZ, R51 ;  /* 0x000000ffff317224 */ /* 0x000fe400078e0033 */
[----:B------:R-:W-:Y:S02]  /*555c0*/  IMAD.MOV.U32 R51, RZ, RZ, R35 ;  /* 0x000000ffff337224 */ /* 0x000fe400078e0023 */
[C---:B------:R-:W-:Y:S02]  /*555d0*/  IMAD.X R43, R39.reuse, 0x1, R2, P0 ;  /* 0x00000001272b7824 */ /* 0x040fe400000e0602 */
[----:B------:R-:W-:Y:S01]  /*555e0*/  IMAD.X R35, R39, 0x1, R4, P2 ;  /* 0x0000000127237824 */ /* 0x000fe200010e0604 */
[----:B------:R0:W-:Y:S04]  /*555f0*/  STL.64 [R1+0x2640], R32 ;  /* 0x0026402001007387 */ /* 0x0001e80000100a00 */
[----:B------:R1:W-:Y:S04]  /*55600*/  STL.64 [R1+0x2638], R42 ;  /* 0x0026382a01007387 */ /* 0x0003e80000100a00 */
[----:B------:R3:W-:Y:S01]  /*55610*/  STL.64 [R1+0x2630], R34 ;  /* 0x0026302201007387 */ /* 0x0007e20000100a00 */
[----:B0-----:R-:W-:-:S02]  /*55620*/  IADD3 R32, P1, PT, R38, R5, RZ ;  /* 0x0000000526207210 */ /* 0x001fc40007f3e0ff */
[----:B-1----:R-:W-:Y:S02]  /*55630*/  IADD3 R42, P0, PT, R38, R7, RZ ;  /* 0x00000007262a7210 */ /* 0x002fe40007f1e0ff */
[----:B--2---:R-:W-:Y:S02]  /*55640*/  SHF.R.S32.HI R38, RZ, 0x1f, R37 ;  /* 0x0000001fff267819 */ /* 0x004fe40000011425 */
[----:B---3--:R-:W-:Y:S01]  /*55650*/  IADD3 R34, P2, PT, R37, R0, RZ ;  /* 0x0000000025227210 */ /* 0x008fe20007f5e0ff */
        /* <DEDUP_REMOVED lines=9> */
[----:B--2---:R-:W-:Y:S01]  /*556f0*/  IADD3 R34, P2, PT, R37, R7, RZ ;  /* 0x0000000725227210 */ /* 0x004fe20007f5e0ff */
[----:B------:R-:W-:-:S03]  /*55700*/  IMAD.X R43, R38, 0x1, R6, P0 ;  /* 0x00000001262b7824 */ /* 0x000fc600000e0606 */
[----:B------:R0:W-:Y:S01]  /*55710*/  STL.64 [R1+0x2610], R32 ;  /* 0x0026102001007387 */ /* 0x0001e20000100a00 */
[----:B------:R-:W-:-:S03]  /*55720*/  IMAD.X R35, R38, 0x1, R8, P2 ;  /* 0x0000000126237824 */ /* 0x000fc600010e0608 */
[----:B0-----:R-:W2:Y:S04]  /*55730*/  LDL.LU.64 R32, [R1+0x2ba0] ;  /* 0x002ba00001207983 */ /* 0x001ea80000300a00 */
        /* <DEDUP_REMOVED lines=9> */
[C---:B------:R-:W-:Y:S01]  /*557d0*/  IMAD.X R39, R37.reuse, 0x1, R2, P1 ;  /* 0x0000000125277824 */ /* 0x040fe200008e0602 */
[C---:B------:R-:W-:Y:S02]  /*557e0*/  IADD3 R38, P1, PT, R36.reuse, R7, RZ ;  /* 0x0000000724267210 */ /* 0x040fe40007f3e0ff */
[----:B0-----:R-:W-:Y:S01]  /*557f0*/  IADD3 R40, P2, PT, R36, R5, RZ ;  /* 0x0000000524287210 */ /* 0x001fe20007f5e0ff */
[C---:B------:R-:W-:Y:S01]  /*55800*/  IMAD.X R43, R37.reuse, 0x1, R4, P0 ;  /* 0x00000001252b7824 */ /* 0x040fe200000e0604 */
[----:B------:R0:W-:Y:S03]  /*55810*/  STL [R1+0x25fc], R39 ;  /* 0x0025fc2701007387 */ /* 0x0001e60000100800 */
[C---:B------:R-:W-:Y:S01]  /*55820*/  IMAD.X R41, R37.reuse, 0x1, R6, P2 ;  /* 0x0000000125297824 */ /* 0x040fe200010e0606 */
[----:B------:R1:W-:Y:S04]  /*55830*/  STL.64 [R1+0x25f0], R42 ;  /* 0x0025f02a01007387 */ /* 0x0003e80000100a00 */
[----:B------:R1:W-:Y:S01]  /*55840*/  STL.64 [R1+0x25e8], R40 ;  /* 0x0025e82801007387 */ /* 0x0003e20000100a00 */
[----:B0-----:R-:W-:-:S05]  /*55850*/  IMAD.X R39, R37, 0x1, R8, P1 ;  /* 0x0000000125277824 */ /* 0x001fca00008e0608 */
[----:B------:R0:W-:Y:S01]  /*55860*/  STL.64 [R1+0x25e0], R38 ;  /* 0x0025e02601007387 */ /* 0x0001e20000100a00 */
[----:B---3--:R-:W-:Y:S02]  /*55870*/  SHF.R.S32.HI R36, RZ, 0x1f, R35 ;  /* 0x0000001fff247819 */ /* 0x008fe40000011423 */
[C---:B-1----:R-:W-:Y:S02]  /*55880*/  IADD3 R42, P0, PT, R35.reuse, R0, RZ ;  /* 0x00000000232a7210 */ /* 0x042fe40007f1e0ff */
[C---:B------:R-:W-:Y:S02]  /*55890*/  IADD3 R40, P2, PT, R35.reuse, R3, RZ ;  /* 0x0000000323287210 */ /* 0x040fe40007f5e0ff */
[----:B0-----:R-:W-:Y:S01]  /*558a0*/  IADD3 R38, P1, PT, R35, R5, RZ ;  /* 0x0000000523267210 */ /* 0x001fe20007f3e0ff */
[C---:B------:R-:W-:Y:S02]  /*558b0*/  IMAD.X R43, R36.reuse, 0x1, R2, P0 ;  /* 0x00000001242b7824 */ /* 0x040fe400000e0602 */
[----:B------:R-:W-:-:S02]  /*558c0*/  IMAD.X R41, R36, 0x1, R4, P2 ;  /* 0x0000000124297824 */ /* 0x000fc400010e0604 */
[----:B------:R-:W-:Y:S01]  /*558d0*/  IMAD.X R39, R36, 0x1, R6, P1 ;  /* 0x0000000124277824 */ /* 0x000fe200008e0606 */
[----:B------:R0:W-:Y:S04]  /*558e0*/  STL.64 [R1+0x25d8], R42 ;  /* 0x0025d82a01007387 */ /* 0x0001e80000100a00 */
[----:B------:R1:W-:Y:S04]  /*558f0*/  STL.64 [R1+0x25d0], R40 ;  /* 0x0025d02801007387 */ /* 0x0003e80000100a00 */
[----:B------:R3:W-:Y:S01]  /*55900*/  STL.64 [R1+0x25c8], R38 ;  /* 0x0025c82601007387 */ /* 0x0007e20000100a00 */
[----:B0-----:R-:W-:-:S02]  /*55910*/  IADD3 R42, P0, PT, R35, R7, RZ ;  /* 0x00000007232a7210 */ /* 0x001fc40007f1e0ff */
[----:B------:R-:W-:Y:S02]  /*55920*/  SHF.R.S32.HI R35, RZ, 0x1f, R34 ;  /* 0x0000001fff237819 */ /* 0x000fe40000011422 */
[----:B-1----:R-:W-:Y:S01]  /*55930*/  IADD3 R40, P2, PT, R34, R0, RZ ;  /* 0x0000000022287210 */ /* 0x002fe20007f5e0ff */
[----:B------:R-:W-:Y:S01]  /*55940*/  IMAD.X R43, R36, 0x1, R8, P0 ;  /* 0x00000001242b7824 */ /* 0x000fe200000e0608 */
[----:B---3--:R-:W-:-:S03]  /*55950*/  IADD3 R38, P1, PT, R34, R3, RZ ;  /* 0x0000000322267210 */ /* 0x008fc60007f3e0ff */
[C---:B------:R-:W-:Y:S01]  /*55960*/  IMAD.X R41, R35.reuse, 0x1, R2, P2 ;  /* 0x0000000123297824 */ /* 0x040fe200010e0602 */
[----:B------:R0:W-:Y:S01]  /*55970*/  STL.64 [R1+0x25c0], R42 ;  /* 0x0025c02a01007387 */ /* 0x0001e20000100a00 */
[----:B------:R-:W-:-:S03]  /*55980*/  IMAD.X R39, R35, 0x1, R4, P1 ;  /* 0x0000000123277824 */ /* 0x000fc600008e0604 */
[----:B------:R1:W-:Y:S04]  /*55990*/  STL.64 [R1+0x25b8], R40 ;  /* 0x0025b82801007387 */ /* 0x0003e80000100a00 */
[----:B------:R3:W-:Y:S01]  /*559a0*/  STL.64 [R1+0x25b0], R38 ;  /* 0x0025b02601007387 */ /* 0x0007e20000100a00 */
[C---:B0-----:R-:W-:Y:S02]  /*559b0*/  IADD3 R42, P0, PT, R34.reuse, R5, RZ ;  /* 0x00000005222a7210 */ /* 0x041fe40007f1e0ff */
[----:B-1----:R-:W-:-:S03]  /*559c0*/  IADD3 R40, P2, PT, R34, R7, RZ ;  /* 0x0000000722287210 */ /* 0x002fc60007f5e0ff */
[----:B------:R-:W-:Y:S01]  /*559d0*/  IMAD.X R43, R35, 0x1, R6, P0 ;  /* 0x00000001232b7824 */ /* 0x000fe200000e0606 */
[----:B--2---:R-:W-:Y:S02]  /*559e0*/  SHF.R.S32.HI R34, RZ, 0x1f, R33 ;  /* 0x0000001fff227819 */ /* 0x004fe40000011421 */
[----:B---3--:R-:W-:Y:S01]  /*559f0*/  IADD3 R38, P1, PT, R33, R0, RZ ;  /* 0x0000000021267210 */ /* 0x008fe20007f3e0ff */
[----:B------:R-:W-:Y:S01]  /*55a00*/  IMAD.X R41, R35, 0x1, R8, P2 ;  /* 0x0000000123297824 */ /* 0x000fe200010e0608 */
[----:B------:R-:W-:Y:S01]  /*55a10*/  IADD3 R36, P0, PT, R33, R3, RZ ;  /* 0x0000000321247210 */ /* 0x000fe20007f1e0ff */
[----:B------:R-:W-:Y:S02]  /*55a20*/  STL.64 [R1+0x25a8], R42 ;  /* 0x0025a82a01007387 */ /* 0x000fe40000100a00 */
[C---:B------:R-:W-:Y:S02]  /*55a30*/  IMAD.X R39, R34.reuse, 0x1, R2, P1 ;  /* 0x0000000122277824 */ /* 0x040fe400008e0602 */
[----:B------:R0:W-:Y:S01]  /*55a40*/  STL.64 [R1+0x25a0], R40 ;  /* 0x0025a02801007387 */ /* 0x0001e20000100a00 */
[----:B------:R-:W-:-:S03]  /*55a50*/  IMAD.X R37, R34, 0x1, R4, P0 ;  /* 0x0000000122257824 */ /* 0x000fc600000e0604 */
[----:B------:R1:W-:Y:S04]  /*55a60*/  STL.64 [R1+0x2598], R38 ;  /* 0x0025982601007387 */ /* 0x0003e80000100a00 */
[----:B------:R2:W-:Y:S01]  /*55a70*/  STL.64 [R1+0x2590], R36 ;  /* 0x0025902401007387 */ /* 0x0005e20000100a00 */
[C---:B0-----:R-:W-:Y:S02]  /*55a80*/  IADD3 R40, P2, PT, R33.reuse, R5, RZ ;  /* 0x0000000521287210 */ /* 0x041fe40007f5e0ff */
[----:B-1----:R-:W-:-:S03]  /*55a90*/  IADD3 R38, P1, PT, R33, R7, RZ ;  /* 0x0000000721267210 */ /* 0x002fc60007f3e0ff */
[----:B------:R-:W-:Y:S01]  /*55aa0*/  IMAD.X R41, R34, 0x1, R6, P2 ;  /* 0x0000000122297824 */ /* 0x000fe200010e0606 */
[----:B------:R-:W-:Y:S02]  /*55ab0*/  SHF.R.S32.HI R33, RZ, 0x1f, R32 ;  /* 0x0000001fff217819 */ /* 0x000fe40000011420 */
[----:B--2---:R-:W-:Y:S01]  /*55ac0*/  IADD3 R36, P0, PT, R32, R0, RZ ;  /* 0x0000000020247210 */ /* 0x004fe20007f1e0ff */
[----:B------:R-:W-:Y:S01]  /*55ad0*/  IMAD.X R39, R34, 0x1, R8, P1 ;  /* 0x0000000122277824 */ /* 0x000fe200008e0608 */
[----:B------:R0:W-:Y:S03]  /*55ae0*/  STL.64 [R1+0x2588], R40 ;  /* 0x0025882801007387 */ /* 0x0001e60000100a00 */
[----:B------:R-:W-:Y:S01]  /*55af0*/  IMAD.X R37, R33, 0x1, R2, P0 ;  /* 0x0000000121257824 */ /* 0x000fe200000e0602 */
[----:B------:R1:W-:Y:S04]  /*55b00*/  STL.64 [R1+0x2580], R38 ;  /* 0x0025802601007387 */ /* 0x0003e80000100a00 */
[----:B------:R2:W-:Y:S01]  /*55b10*/  STL.64 [R1+0x2578], R36 ;  /* 0x0025782401007387 */ /* 0x0005e20000100a00 */
[----:B0-----:R-:W-:-:S02]  /*55b20*/  IADD3 R40, P2, PT, R32, R3, RZ ;  /* 0x0000000320287210 */ /* 0x001fc40007f5e0ff */
[----:B-1----:R-:W-:-:S03]  /*55b30*/  IADD3 R38, P1, PT, R32, R5, RZ ;  /* 0x0000000520267210 */ /* 0x002fc60007f3e0ff */
[----:B------:R-:W-:Y:S01]  /*55b40*/  IMAD.X R41, R33, 0x1, R4, P2 ;  /* 0x0000000121297824 */ /* 0x000fe200010e0604 */
[----:B------:R-:W-:Y:S02]  /*55b50*/  IADD3 R34, P2, PT, R31, R0, RZ ;  /* 0x000000001f227210 */ /* 0x000fe40007f5e0ff */
[----:B--2---:R-:W-:Y:S02]  /*55b60*/  IADD3 R36, P0, PT, R32, R7, RZ ;  /* 0x0000000720247210 */ /* 0x004fe40007f1e0ff */
[----:B------:R-:W-:Y:S01]  /*55b70*/  SHF.R.S32.HI R32, RZ, 0x1f, R31 ;  /* 0x0000001fff207819 */ /* 0x000fe2000001141f */
[C---:B------:R-:W-:Y:S02]  /*55b80*/  IMAD.X R39, R33.reuse, 0x1, R6, P1 ;  /* 0x0000000121277824 */ /* 0x040fe400008e0606 */
[----:B------:R-:W-:Y:S01]  /*55b90*/  IMAD.X R37, R33, 0x1, R8, P0 ;  /* 0x0000000121257824 */ /* 0x000fe200000e0608 */
[----:B------:R-:W-:Y:S01]  /*55ba0*/  STL.64 [R1+0x2570], R40 ;  /* 0x0025702801007387 */ /* 0x000fe20000100a00 */
[----:B------:R-:W-:-:S03]  /*55bb0*/  IMAD.X R35, R32, 0x1, R2, P2 ;  /* 0x0000000120237824 */ /* 0x000fc600010e0602 */
[----:B------:R0:W-:Y:S04]  /*55bc0*/  STL.64 [R1+0x2568], R38 ;  /* 0x0025682601007387 */ /* 0x0001e80000100a00 */
[----:B------:R1:W-:Y:S04]  /*55bd0*/  STL.64 [R1+0x2550], R36 ;  /* 0x0025502401007387 */ /* 0x0003e80000100a00 */
[----:B------:R2:W-:Y:S01]  /*55be0*/  STL.64 [R1+0x2560], R34 ;  /* 0x0025602201007387 */ /* 0x0005e20000100a00 */
[C---:B0-----:R-:W-:Y:S02]  /*55bf0*/  IADD3 R38, P1, PT, R31.reuse, R3, RZ ;  /* 0x000000031f267210 */ /* 0x041fe40007f3e0ff */
[----:B-1----:R-:W-:-:S03]  /*55c00*/  IADD3 R36, P0, PT, R31, R5, RZ ;  /* 0x000000051f247210 */ /* 0x002fc60007f1e0ff */
[C---:B------:R-:W-:Y:S01]  /*55c10*/  IMAD.X R39, R32.reuse, 0x1, R4, P1 ;  /* 0x0000000120277824 */ /* 0x040fe200008e0604 */
[----:B--2---:R-:W-:Y:S01]  /*55c20*/  IADD3 R34, P2, PT, R31, R7, RZ ;  /* 0x000000071f227210 */ /* 0x004fe20007f5e0ff */
[----:B------:R-:W-:-:S03]  /*55c30*/  IMAD.X R37, R32, 0x1, R6, P0 ;  /* 0x0000000120257824 */ /* 0x000fc600000e0606 */
[----:B------:R0:W-:Y:S01]  /*55c40*/  STL.64 [R1+0x2558], R38 ;  /* 0x0025582601007387 */ /* 0x0001e20000100a00 */
[----:B------:R-:W-:Y:S01]  /*55c50*/  IMAD.X R35, R32, 0x1, R8, P2 ;  /* 0x0000000120237824 */ /* 0x000fe200010e0608 */
[----:B------:R-:W-:Y:S02]  /*55c60*/  SHF.R.S32.HI R31, RZ, 0x1f, R30 ;  /* 0x0000001fff1f7819 */ /* 0x000fe4000001141e */
[----:B------:R1:W-:Y:S04]  /*55c70*/  STL.64 [R1+0x2548], R36 ;  /* 0x0025482401007387 */ /* 0x0003e80000100a00 */
[----:B------:R2:W-:Y:S01]  /*55c80*/  STL.64 [R1+0x2540], R34 ;  /* 0x0025402201007387 */ /* 0x0005e20000100a00 */
[C---:B0-----:R-:W-:Y:S02]  /*55c90*/  IADD3 R38, P1, PT, R30.reuse, R0, RZ ;  /* 0x000000001e267210 */ /* 0x041fe40007f3e0ff */
[----:B-1----:R-:W-:-:S03]  /*55ca0*/  IADD3 R36, P0, PT, R30, R3, RZ ;  /* 0x000000031e247210 */ /* 0x002fc60007f1e0ff */
[C---:B------:R-:W-:Y:S01]  /*55cb0*/  IMAD.X R39, R31.reuse, 0x1, R2, P1 ;  /* 0x000000011f277824 */ /* 0x040fe200008e0602 */
[C---:B--2---:R-:W-:Y:S01]  /*55cc0*/  IADD3 R34, P2, PT, R30.reuse, R5, RZ ;  /* 0x000000051e227210 */ /* 0x044fe20007f5e0ff */
[----:B------:R-:W-:Y:S01]  /*55cd0*/  IMAD.X R37, R31, 0x1, R4, P0 ;  /* 0x000000011f257824 */ /* 0x000fe200000e0604 */
[----:B------:R-:W-:-:S03]  /*55ce0*/  IADD3 R32, P1, PT, R30, R7, RZ ;  /* 0x000000071e207210 */ /* 0x000fc60007f3e0ff */
[C---:B------:R-:W-:Y:S01]  /*55cf0*/  IMAD.X R35, R31.reuse, 0x1, R6, P2 ;  /* 0x000000011f237824 */ /* 0x040fe200010e0606 */
[----:B------:R-:W-:Y:S01]  /*55d00*/  STL.64 [R1+0x2538], R38 ;  /* 0x0025382601007387 */ /* 0x000fe20000100a00 */
[----:B------:R-:W-:Y:S01]  /*55d10*/  IMAD.X R33, R31, 0x1, R8, P1 ;  /* 0x000000011f217824 */ /* 0x000fe200008e0608 */
[----:B------:R-:W-:Y:S02]  /*55d20*/  SHF.R.S32.HI R30, RZ, 0x1f, R29 ;  /* 0x0000001fff1e7819 */ /* 0x000fe4000001141d */
        /* <DEDUP_REMOVED lines=10> */
[----:B------:R1:W-:Y:S04]  /*55dd0*/  STL.64 [R1+0x2510], R34 ;  /* 0x0025102201007387 */ /* 0x0003e80000100a00 */
[----:B------:R2:W-:Y:S01]  /*55de0*/  STL.64 [R1+0x2508], R32 ;  /* 0x0025082001007387 */ /* 0x0005e20000100a00 */
[----:B0-----:R-:W-:Y:S02]  /*55df0*/  IADD3 R36, P0, PT, R29, R7, RZ ;  /* 0x000000071d247210 */ /* 0x001fe40007f1e0ff */
[----:B------:R-:W-:Y:S02]  /*55e00*/  SHF.R.S32.HI R29, RZ, 0x1f, R28 ;  /* 0x0000001fff1d7819 */ /* 0x000fe4000001141c */
[----:B-1----:R-:W-:Y:S01]  /*55e10*/  IADD3 R34, P2, PT, R28, R0, RZ ;  /* 0x000000001c227210 */ /* 0x002fe20007f5e0ff */
[----:B------:R-:W-:Y:S01]  /*55e20*/  IMAD.X R37, R30, 0x1, R8, P0 ;  /* 0x000000011e257824 */ /* 0x000fe200000e0608 */
[----:B--2---:R-:W-:-:S03]  /*55e30*/  IADD3 R32, P1, PT, R28, R3, RZ ;  /* 0x000000031c207210 */ /* 0x004fc60007f3e0ff */
        /* <DEDUP_REMOVED lines=11> */
[----:B------:R-:W-:-:S03]  /*55ef0*/  IADD3 R30, P0, PT, R27, R3, RZ ;  /* 0x000000031b1e7210 */ /* 0x000fc60007f1e0ff */
[C---:B------:R-:W-:Y:S01]  /*55f00*/  IMAD.X R33, R28.reuse, 0x1, R2, P1 ;  /* 0x000000011c217824 */ /* 0x040fe200008e0602 */
[----:B------:R0:W-:Y:S01]  /*55f10*/  STL.64 [R1+0x24e0], R34 ;  /* 0x0024e02201007387 */ /* 0x0001e20000100a00 */
[----:B------:R-:W-:-:S03]  /*55f20*/  IMAD.X R31, R28, 0x1, R4, P0 ;  /* 0x000000011c1f7824 */ /* 0x000fc600000e0604 */
[----:B------:R-:W-:Y:S04]  /*55f30*/  STL.64 [R1+0x24e8], R36 ;  /* 0x0024e82401007387 */ /* 0x000fe80000100a00 */
[----:B------:R1:W-:Y:S01]  /*55f40*/  STL.64 [R1+0x24d8], R32 ;  /* 0x0024d82001007387 */ /* 0x0003e20000100a00 */
[----:B0-----:R-:W-:-:S03]  /*55f50*/  IADD3 R34, P2, PT, R27, R5, RZ ;  /* 0x000000051b227210 */ /* 0x001fc60007f5e0ff */
[----:B------:R0:W-:Y:S02]  /*55f60*/  STL.64 [R1+0x24d0], R30 ;  /* 0x0024d01e01007387 */ /* 0x0001e40000100a00 */
[----:B------:R-:W-:Y:S01]  /*55f70*/  IMAD.X R35, R28, 0x1, R6, P2 ;  /* 0x000000011c237824 */ /* 0x000fe200010e0606 */
[----:B-1----:R-:W-:Y:S02]  /*55f80*/  IADD3 R32, P1, PT, R27, R7, RZ ;  /* 0x000000071b207210 */ /* 0x002fe40007f3e0ff */
[----:B------:R-:W-:Y:S02]  /*55f90*/  SHF.R.S32.HI R27, RZ, 0x1f, R26 ;  /* 0x0000001fff1b7819 */ /* 0x000fe4000001141a */
[----:B0-----:R-:W-:Y:S01]  /*55fa0*/  IADD3 R30, P0, PT, R26, R0, RZ ;  /* 0x000000001a1e7210 */ /* 0x001fe20007f1e0ff */
        /* <DEDUP_REMOVED lines=12> */
[----:B------:R-:W-:Y:S02]  /*56070*/  IMAD.X R31, R27, 0x1, R8, P0 ;  /* 0x000000011b1f7824 */ /* 0x000fe400000e0608 */
[----:B------:R-:W-:Y:S01]  /*56080*/  IMAD.X R29, R26, 0x1, R2, P2 ;  /* 0x000000011a1d7824 */ /* 0x000fe200010e0602 */
[----:B------:R0:W-:Y:S04]  /*56090*/  STL.64 [R1+0x24a8], R32 ;  /* 0x0024a82001007387 */ /* 0x0001e80000100a00 */
[----:B------:R-:W-:Y:S04]  /*560a0*/  STL.64 [R1+0x24b0], R34 ;  /* 0x0024b02201007387 */ /* 0x000fe80000100a00 */
[----:B------:R1:W-:Y:S01]  /*560b0*/  STL.64 [R1+0x24a0], R30 ;  /* 0x0024a01e01007387 */ /* 0x0003e20000100a00 */
[----:B0-----:R-:W-:-:S03]  /*560c0*/  IADD3 R32, P1, PT, R25, R3, RZ ;  /* 0x0000000319207210 */ /* 0x001fc60007f3e0ff */
[----:B------:R0:W-:Y:S02]  /*560d0*/  STL.64 [R1+0x2498], R28 ;  /* 0x0024981c01007387 */ /* 0x0001e40000100a00 */
[----:B------:R-:W-:Y:S01]  /*560e0*/  IMAD.X R33, R26, 0x1, R4, P1 ;  /* 0x000000011a217824 */ /* 0x000fe200008e0604 */
[C---:B-1----:R-:W-:Y:S02]  /*560f0*/  IADD3 R30, P0, PT, R25.reuse, R5, RZ ;  /* 0x00000005191e7210 */ /* 0x042fe40007f1e0ff */
[----:B0-----:R-:W-:-:S03]  /*56100*/  IADD3 R28, P2, PT, R25, R7, RZ ;  /* 0x00000007191c7210 */ /* 0x001fc60007f5e0ff */
[C---:B------:R-:W-:Y:S01]  /*56110*/  IMAD.X R31, R26.reuse, 0x1, R6, P0 ;  /* 0x000000011a1f7824 */ /* 0x040fe200000e0606 */
[----:B------:R0:W-:Y:S01]  /*56120*/  STL.64 [R1+0x2490], R32 ;  /* 0x0024902001007387 */ /* 0x0001e20000100a00 */
[----:B------:R-:W-:Y:S01]  /*56130*/  IMAD.X R29, R26, 0x1, R8, P2 ;  /* 0x000000011a1d7824 */ /* 0x000fe200010e0608 */
[----:B------:R-:W-:Y:S02]  /*56140*/  SHF.R.S32.HI R25, RZ, 0x1f, R24 ;  /* 0x0000001fff197819 */ /* 0x000fe40000011418 */
[----:B------:R1:W-:Y:S04]  /*56150*/  STL.64 [R1+0x2488], R30 ;  /* 0x0024881e01007387 */ /* 0x0003e80000100a00 */
[----:B------:R2:W-:Y:S01]  /*56160*/  STL.64 [R1+0x2480], R28 ;  /* 0x0024801c01007387 */ /* 0x0005e20000100a00 */
[----:B0-----:R-:W-:-:S02]  /*56170*/  IADD3 R32, P1, PT, R24, R0, RZ ;  /* 0x0000000018207210 */ /* 0x001fc40007f3e0ff */
        /* <DEDUP_REMOVED lines=145> */
[----:B------:R0:W-:Y:S01]  /*56a90*/  STL.64 [R1+0x2318], R16 ;  /* 0x0023181001007387 */ /* 0x0001e20000100a00 */
[C---:B-1----:R-:W-:Y:S01]  /*56aa0*/  IADD3 R18, P0, PT, R13.reuse, R5, RZ ;  /* 0x000000050d127210 */ /* 0x042fe20007f1e0ff */
[----:B------:R-:W-:Y:S01]  /*56ab0*/  IMAD.X R21, R14, 0x1, R4, P1 ;  /* 0x000000010e157824 */ /* 0x000fe200008e0604 */
        /* <DEDUP_REMOVED lines=11> */
[C---:B------:R-:W-:Y:S02]  /*56b70*/  IMAD.X R19, R13.reuse, 0x1, R4, P0 ;  /* 0x000000010d137824 */ /* 0x040fe400000e0604 */
[C---:B------:R-:W-:Y:S01]  /*56b80*/  VIADD R11, R12.reuse, UR72 ;  /* 0x000000480c0b7c36 */ /* 0x040fe20008000000 */
[----:B------:R-:W-:Y:S01]  /*56b90*/  STL.64 [R1+0x2300], R20 ;  /* 0x0023001401007387 */ /* 0x000fe20000100a00 */
[----:B------:R-:W-:Y:S01]  /*56ba0*/  IMAD.X R17, R13, 0x1, R6, P2 ;  /* 0x000000010d117824 */ /* 0x000fe200010e0606 */
[----:B------:R-:W-:Y:S01]  /*56bb0*/  IADD3 R14, P1, PT, R12, R7, RZ ;  /* 0x000000070c0e7210 */ /* 0x000fe20007f3e0ff */
[----:B------:R-:W0:Y:S01]  /*56bc0*/  LDCU UR72, c[0x0][0x3b8] ;  /* 0x00007700ff4877ac */ /* 0x000e220008000800 */
[----:B------:R1:W-:Y:S01]  /*56bd0*/  STL.64 [R1+0x22f8], R18 ;  /* 0x0022f81201007387 */ /* 0x0003e20000100a00 */
[----:B------:R-:W-:-:S03]  /*56be0*/  SHF.R.S32.HI R12, RZ, 0x1f, R11 ;  /* 0x0000001fff0c7819 */ /* 0x000fc6000001140b */
[----:B------:R2:W-:Y:S01]  /*56bf0*/  STL.64 [R1+0x22e8], R16 ;  /* 0x0022e81001007387 */ /* 0x0005e20000100a00 */
[----:B------:R-:W-:Y:S01]  /*56c00*/  IMAD.X R15, R13, 0x1, R8, P1 ;  /* 0x000000010d0f7824 */ /* 0x000fe200008e0608 */
[C---:B-1----:R-:W-:Y:S02]  /*56c10*/  IADD3 R18, P0, PT, R11.reuse, R0, RZ ;  /* 0x000000000b127210 */ /* 0x042fe40007f1e0ff */
[----:B--2---:R-:W-:-:S03]  /*56c20*/  IADD3 R16, P2, PT, R11, R3, RZ ;  /* 0x000000030b107210 */ /* 0x004fc60007f5e0ff */
[C---:B------:R-:W-:Y:S02]  /*56c30*/  IMAD.X R19, R12.reuse, 0x1, R2, P0 ;  /* 0x000000010c137824 */ /* 0x040fe400000e0602 */
[----:B------:R-:W-:Y:S01]  /*56c40*/  VIADD R10, R11, UR71 ;  /* 0x000000470b0a7c36 */ /* 0x000fe20008000000 */
[----:B------:R1:W-:Y:S01]  /*56c50*/  STL.64 [R1+0x22e0], R14 ;  /* 0x0022e00e01007387 */ /* 0x0003e20000100a00 */
[----:B------:R-:W-:Y:S01]  /*56c60*/  IMAD.X R17, R12, 0x1, R4, P2 ;  /* 0x000000010c117824 */ /* 0x000fe200010e0604 */
[----:B------:R-:W-:Y:S01]  /*56c70*/  LOP3.LUT R9, R9, 0xffffefff, RZ, 0xc0, !PT ;  /* 0xffffefff09097812 */ /* 0x000fe200078ec0ff */
[----:B------:R-:W2:Y:S01]  /*56c80*/  LDCU UR71, c[0x0][0x398] ;  /* 0x00007300ff4777ac */ /* 0x000ea20008000800 */
[----:B------:R3:W-:Y:S04]  /*56c90*/  STL.64 [R1+0x22d8], R18 ;  /* 0x0022d81201007387 */ /* 0x0007e80000100a00 */
[----:B------:R0:W-:Y:S01]  /*56ca0*/  STL.64 [R1+0x22d0], R16 ;  /* 0x0022d01001007387 */ /* 0x0001e20000100a00 */
[----:B-1----:R-:W-:-:S02]  /*56cb0*/  IADD3 R14, P1, PT, R11, R5, RZ ;  /* 0x000000050b0e7210 */ /* 0x002fc40007f3e0ff */
[----:B---3--:R-:W-:Y:S02]  /*56cc0*/  IADD3 R18, P0, PT, R11, R7, RZ ;  /* 0x000000070b127210 */ /* 0x008fe40007f1e0ff */
[----:B------:R-:W-:Y:S02]  /*56cd0*/  SHF.R.S32.HI R11, RZ, 0x1f, R10 ;  /* 0x0000001fff0b7819 */ /* 0x000fe4000001140a */
[----:B0-----:R-:W-:Y:S01]  /*56ce0*/  IADD3 R16, P2, PT, R10, R0, RZ ;  /* 0x000000000a107210 */ /* 0x001fe20007f5e0ff */
[C---:B------:R-:W-:Y:S02]  /*56cf0*/  IMAD.X R15, R12.reuse, 0x1, R6, P1 ;  /* 0x000000010c0f7824 */ /* 0x040fe400008e0606 */
[----:B------:R-:W-:Y:S02]  /*56d00*/  IMAD.X R19, R12, 0x1, R8, P0 ;  /* 0x000000010c137824 */ /* 0x000fe400000e0608 */
[----:B------:R-:W-:Y:S01]  /*56d10*/  IMAD.X R17, R11, 0x1, R2, P2 ;  /* 0x000000010b117824 */ /* 0x000fe200010e0602 */
[----:B------:R0:W-:Y:S01]  /*56d20*/  STL.64 [R1+0x22c8], R14 ;  /* 0x0022c80e01007387 */ /* 0x0001e20000100a00 */
[C---:B------:R-:W-:Y:S01]  /*56d30*/  VIADD R54, R10.reuse, UR67 ;  /* 0x000000430a367c36 */ /* 0x040fe20008000000 */
[----:B------:R-:W1:Y:S02]  /*56d40*/  LDCU UR67, c[0x0][0x398] ;  /* 0x00007300ff4377ac */ /* 0x000e640008000800 */
[----:B------:R3:W-:Y:S04]  /*56d50*/  STL.64 [R1+0x22c0], R18 ;  /* 0x0022c01201007387 */ /* 0x0007e80000100a00 */
[----:B------:R1:W-:Y:S01]  /*56d60*/  STL.64 [R1+0x22b8], R16 ;  /* 0x0022b81001007387 */ /* 0x0003e20000100a00 */
[----:B0-----:R-:W-:-:S02]  /*56d70*/  IADD3 R14, P1, PT, R10, R3, RZ ;  /* 0x000000030a0e7210 */ /* 0x001fc40007f3e0ff */
[----:B---3--:R-:W-:-:S03]  /*56d80*/  IADD3 R18, P0, PT, R10, R5, RZ ;  /* 0x000000050a127210 */ /* 0x008fc60007f1e0ff */
[C---:B------:R-:W-:Y:S01]  /*56d90*/  IMAD.X R15, R11.reuse, 0x1, R4, P1 ;  /* 0x000000010b0f7824 */ /* 0x040fe200008e0604 */
[----:B-1----:R-:W-:Y:S01]  /*56da0*/  IADD3 R16, P2, PT, R10, R7, RZ ;  /* 0x000000070a107210 */ /* 0x002fe20007f5e0ff */
[C---:B------:R-:W-:Y:S01]  /*56db0*/  VIADD R10, R54.reuse, UR75 ;  /* 0x0000004b360a7c36 */ /* 0x040fe20008000000 */
[----:B------:R-:W0:Y:S01]  /*56dc0*/  LDCU UR75, c[0x0][0x3b8] ;  /* 0x00007700ff4b77ac */ /* 0x000e220008000800 */
[C---:B------:R-:W-:Y:S02]  /*56dd0*/  IMAD.X R19, R11.reuse, 0x1, R6, P0 ;  /* 0x000000010b137824 */ /* 0x040fe400000e0606 */
[----:B------:R-:W-:Y:S01]  /*56de0*/  IMAD.X R17, R11, 0x1, R8, P2 ;  /* 0x000000010b117824 */ /* 0x000fe200010e0608 */
[----:B------:R1:W-:Y:S01]  /*56df0*/  STL.64 [R1+0x22b0], R14 ;  /* 0x0022b00e01007387 */ /* 0x0003e20000100a00 */
[----:B------:R-:W-:Y:S02]  /*56e00*/  SHF.R.S32.HI R12, RZ, 0x1f, R54 ;  /* 0x0000001fff0c7819 */ /* 0x000fe40000011436 */
[C---:B------:R-:W-:Y:S01]  /*56e10*/  IADD3 R20, P0, PT, R54.reuse, R3, RZ ;  /* 0x0000000336147210 */ /* 0x040fe20007f1e0ff */
[----:B------:R-:W-:Y:S04]  /*56e20*/  STL.64 [R1+0x22a8], R18 ;  /* 0x0022a81201007387 */ /* 0x000fe80000100a00 */
[----:B------:R3:W-:Y:S01]  /*56e30*/  STL.64 [R1+0x22a0], R16 ;  /* 0x0022a01001007387 */ /* 0x0007e20000100a00 */
[----:B-1----:R-:W-:Y:S01]  /*56e40*/  IADD3 R14, P1, PT, R54, R0, RZ ;  /* 0x00000000360e7210 */ /* 0x002fe20007f3e0ff */
[----:B------:R-:W-:-:S04]  /*56e50*/  IMAD.X R21, R12, 0x1, R4, P0 ;  /* 0x000000010c157824 */ /* 0x000fc800000e0604 */
[----:B------:R-:W-:Y:S01]  /*56e60*/  IMAD.X R15, R12, 0x1, R2, P1 ;  /* 0x000000010c0f7824 */ /* 0x000fe200008e0602 */
[C---:B---3--:R-:W-:Y:S02]  /*56e70*/  IADD3 R16, P2, PT, R54.reuse, R5, RZ ;  /* 0x0000000536107210 */ /* 0x048fe40007f5e0ff */
[----:B------:R-:W-:-:S03]  /*56e80*/  IADD3 R18, P1, PT, R54, R7, RZ ;  /* 0x0000000736127210 */ /* 0x000fc60007f3e0ff */
[C---:B------:R-:W-:Y:S01]  /*56e90*/  IMAD.X R17, R12.reuse, 0x1, R6, P2 ;  /* 0x000000010c117824 */ /* 0x040fe200010e0606 */
[----:B------:R1:W-:Y:S01]  /*56ea0*/  STL.64 [R1+0x2298], R14 ;  /* 0x0022980e01007387 */ /* 0x0003e20000100a00 */
[----:B------:R-:W-:-:S03]  /*56eb0*/  IMAD.X R19, R12, 0x1, R8, P1 ;  /* 0x000000010c137824 */ /* 0x000fc600008e0608 */
[----:B------:R3:W-:Y:S01]  /*56ec0*/  STL.64 [R1+0x2290], R20 ;  /* 0x0022901401007387 */ /* 0x0007e20000100a00 */
[C---:B0-----:R-:W-:Y:S01]  /*56ed0*/  VIADD R11, R10.reuse, UR75 ;  /* 0x0000004b0a0b7c36 */ /* 0x041fe20008000000 */
[----:B------:R-:W0:Y:S02]  /*56ee0*/  LDCU UR75, c[0x0][0x3b8] ;  /* 0x00007700ff4b77ac */ /* 0x000e240008000800 */
[----:B------:R2:W-:Y:S01]  /*56ef0*/  STL.64 [R1+0x2288], R16 ;  /* 0x0022881001007387 */ /* 0x0005e20000100a00 */
[----:B-1----:R-:W-:Y:S02]  /*56f00*/  SHF.R.S32.HI R14, RZ, 0x1f, R10 ;  /* 0x0000001fff0e7819 */ /* 0x002fe4000001140a */
[C---:B---3--:R-:W-:Y:S01]  /*56f10*/  IADD3 R20, P0, PT, R10.reuse, R0, RZ ;  /* 0x000000000a147210 */ /* 0x048fe20007f1e0ff */
[----:B------:R1:W-:Y:S01]  /*56f20*/  STL.64 [R1+0x2280], R18 ;  /* 0x0022801201007387 */ /* 0x0003e20000100a00 */
[----:B--2---:R-:W-:-:S03]  /*56f30*/  IADD3 R16, P2, PT, R10, R3, RZ ;  /* 0x000000030a107210 */ /* 0x004fc60007f5e0ff */
[C---:B------:R-:W-:Y:S02]  /*56f40*/  IMAD.X R21, R14.reuse, 0x1, R2, P0 ;  /* 0x000000010e157824 */ /* 0x040fe400000e0602 */
[----:B------:R-:W-:Y:S01]  /*56f50*/  IMAD.X R17, R14, 0x1, R4, P2 ;  /* 0x000000010e117824 */ /* 0x000fe200010e0604 */
[----:B-1----:R-:W-:Y:S02]  /*56f60*/  IADD3 R18, P1, PT, R10, R5, RZ ;  /* 0x000000050a127210 */ /* 0x002fe40007f3e0ff */
[----:B------:R1:W-:Y:S01]  /*56f70*/  STL.64 [R1+0x2278], R20 ;  /* 0x0022781401007387 */ /* 0x0003e20000100a00 */
[----:B------:R-:W-:Y:S02]  /*56f80*/  SHF.R.S32.HI R13, RZ, 0x1f, R11 ;  /* 0x0000001fff0d7819 */ /* 0x000fe4000001140b */
[----:B------:R-:W-:Y:S01]  /*56f90*/  IMAD.X R19, R14, 0x1, R6, P1 ;  /* 0x000000010e137824 */ /* 0x000fe200008e0606 */
[----:B------:R2:W-:Y:S01]  /*56fa0*/  STL.64 [R1+0x2270], R16 ;  /* 0x0022701001007387 */ /* 0x0005e20000100a00 */
[----:B-1----:R-:W-:-:S03]  /*56fb0*/  IADD3 R20, P0, PT, R10, R7, RZ ;  /* 0x000000070a147210 */ /* 0x002fc60007f1e0ff */
[----:B------:R1:W-:Y:S01]  /*56fc0*/  STL.64 [R1+0x2268], R18 ;  /* 0x0022681201007387 */ /* 0x0003e20000100a00 */
[----:B--2---:R-:W-:Y:S01]  /*56fd0*/  IADD3 R16, P2, PT, R11, R0, RZ ;  /* 0x000000000b107210 */ /* 0x004fe20007f5e0ff */
[----:B------:R-:W-:-:S04]  /*56fe0*/  IMAD.X R21, R14, 0x1, R8, P0 ;  /* 0x000000010e157824 */ /* 0x000fc800000e0608 */
[----:B------:R-:W-:Y:S01]  /*56ff0*/  IMAD.X R17, R13, 0x1, R2, P2 ;  /* 0x000000010d117824 */ /* 0x000fe200010e0602 */
[C---:B-1----:R-:W-:Y:S01]  /*57000*/  IADD3 R18, P1, PT, R11.reuse, R3, RZ ;  /* 0x000000030b127210 */ /* 0x042fe20007f3e0ff */
[----:B0-----:R-:W-:Y:S01]  /*57010*/  VIADD R10, R11, UR75 ;  /* 0x0000004b0b0a7c36 */ /* 0x001fe20008000000 */
[----:B------:R-:W0:Y:S01]  /*57020*/  LDCU UR75, c[0x0][0x3b8] ;  /* 0x00007700ff4b77ac */ /* 0x000e220008000800 */
[----:B------:R1:W-:Y:S02]  /*57030*/  STL.64 [R1+0x2260], R20 ;  /* 0x0022601401007387 */ /* 0x0003e40000100a00 */
[----:B------:R-:W-:Y:S02]  /*57040*/  IMAD.X R19, R13, 0x1, R4, P1 ;  /* 0x000000010d137824 */ /* 0x000fe400008e0604 */
[----:B------:R2:W-:Y:S01]  /*57050*/  STL.64 [R1+0x2258], R16 ;  /* 0x0022581001007387 */ /* 0x0005e20000100a00 */
[----:B------:R-:W-:-:S03]  /*57060*/  SHF.R.S32.HI R15, RZ, 0x1f, R10 ;  /* 0x0000001fff0f7819 */ /* 0x000fc6000001140a */
[----:B------:R3:W-:Y:S01]  /*57070*/  STL.64 [R1+0x2250], R18 ;  /* 0x0022501201007387 */ /* 0x0007e20000100a00 */
[C---:B-1----:R-:W-:Y:S02]  /*57080*/  IADD3 R20, P0, PT, R11.reuse, R5, RZ ;  /* 0x000000050b147210 */ /* 0x042fe40007f1e0ff */
[----:B--2---:R-:W-:-:S03]  /*57090*/  IADD3 R16, P2, PT, R11, R7, RZ ;  /* 0x000000070b107210 */ /* 0x004fc60007f5e0ff */
[C---:B------:R-:W-:Y:S01]  /*570a0*/  IMAD.X R21, R13.reuse, 0x1, R6, P0 ;  /* 0x000000010d157824 */ /* 0x040fe200000e0606 */
[----:B---3--:R-:W-:Y:S01]  /*570b0*/  IADD3 R18, P1, PT, R10, R0, RZ ;  /* 0x000000000a127210 */ /* 0x008fe20007f3e0ff */
[----:B------:R-:W-:-:S03]  /*570c0*/  IMAD.X R17, R13, 0x1, R8, P2 ;  /* 0x000000010d117824 */ /* 0x000fc600010e0608 */
[----:B------:R1:W-:Y:S01]  /*570d0*/  STL.64 [R1+0x2248], R20 ;  /* 0x0022481401007387 */ /* 0x0003e20000100a00 */
[----:B------:R-:W-:-:S03]  /*570e0*/  IMAD.X R19, R15, 0x1, R2, P1 ;  /* 0x000000010f137824 */ /* 0x000fc600008e0602 */
[----:B------:R2:W-:Y:S01]  /*570f0*/  STL.64 [R1+0x2240], R16 ;  /* 0x0022401001007387 */ /* 0x0005e20000100a00 */
[C---:B0-----:R-:W-:Y:S01]  /*57100*/  VIADD R12, R10.reuse, UR75 ;  /* 0x0000004b0a0c7c36 */ /* 0x041fe20008000000 */
[----:B------:R-:W0:Y:S02]  /*57110*/  LDCU UR75, c[0x0][0x398] ;  /* 0x00007300ff4b77ac */ /* 0x000e240008000800 */
[----:B------:R3:W-:Y:S01]  /*57120*/  STL.64 [R1+0x2238], R18 ;  /* 0x0022381201007387 */ /* 0x0007e20000100a00 */
[C---:B-1----:R-:W-:Y:S02]  /*57130*/  IADD3 R20, P0, PT, R10.reuse, R3, RZ ;  /* 0x000000030a147210 */ /* 0x042fe40007f1e0ff */
[----:B--2---:R-:W-:-:S03]  /*57140*/  IADD3 R16, P2, PT, R10, R5, RZ ;  /* 0x000000050a107210 */ /* 0x004fc60007f5e0ff */
[C---:B------:R-:W-:Y:S01]  /*57150*/  IMAD.X R21, R15.reuse, 0x1, R4, P0 ;  /* 0x000000010f157824 */ /* 0x040fe200000e0604 */
[----:B---3--:R-:W-:Y:S01]  /*57160*/  IADD3 R18, P1, PT, R10, R7, RZ ;  /* 0x000000070a127210 */ /* 0x008fe20007f3e0ff */
[----:B------:R-:W-:-:S03]  /*57170*/  IMAD.X R17, R15, 0x1, R6, P2 ;  /* 0x000000010f117824 */ /* 0x000fc600010e0606 */
[----:B------:R1:W-:Y:S01]  /*57180*/  STL.64 [R1+0x2230], R20 ;  /* 0x0022301401007387 */ /* 0x0003e20000100a00 */
[----:B------:R-:W-:Y:S01]  /*57190*/  SHF.R.S32.HI R14, RZ, 0x1f, R12 ;  /* 0x0000001fff0e7819 */ /* 0x000fe2000001140c */
[----:B------:R-:W-:Y:S02]  /*571a0*/  IMAD.X R19, R15, 0x1, R8, P1 ;  /* 0x000000010f137824 */ /* 0x000fe400008e0608 */
[----:B------:R2:W-:Y:S01]  /*571b0*/  STL.64 [R1+0x2228], R16 ;  /* 0x0022281001007387 */ /* 0x0005e20000100a00 */
[C---:B------:R-:W-:Y:S01]  /*571c0*/  VIADD R11, R12.reuse, UR77 ;  /* 0x0000004d0c0b7c36 */ /* 0x040fe20008000000 */
[----:B------:R-:W3:Y:S02]  /*571d0*/  LDCU UR77, c[0x0][0x398] ;  /* 0x00007300ff4d77ac */ /* 0x000ee40008000800 */
[----:B------:R0:W-:Y:S01]  /*571e0*/  STL.64 [R1+0x2220], R18 ;  /* 0x0022201201007387 */ /* 0x0001e20000100a00 */
[C---:B-1----:R-:W-:Y:S02]  /*571f0*/  IADD3 R20, P0, PT, R12.reuse, R0, RZ ;  /* 0x000000000c147210 */ /* 0x042fe40007f1e0ff */
[----:B--2---:R-:W-:-:S03]  /*57200*/  IADD3 R16, P2, PT, R12, R3, RZ ;  /* 0x000000030c107210 */ /* 0x004fc60007f5e0ff */
[----:B------:R-:W-:Y:S01]  /*57210*/  IMAD.X R21, R14, 0x1, R2, P0 ;  /* 0x000000010e157824 */ /* 0x000fe200000e0602 */
[----:B0-----:R-:W-:Y:S01]  /*57220*/  IADD3 R18, P1, PT, R12, R5, RZ ;  /* 0x000000050c127210 */ /* 0x001fe20007f3e0ff */
[----:B------:R-:W-:-:S03]  /*57230*/  IMAD.X R17, R14, 0x1, R4, P2 ;  /* 0x000000010e117824 */ /* 0x000fc600010e0604 */
[----:B------:R0:W-:Y:S01]  /*57240*/  STL.64 [R1+0x2218], R20 ;  /* 0x0022181401007387 */ /* 0x0001e20000100a00 */
[----:B------:R-:W-:Y:S01]  /*57250*/  SHF.R.S32.HI R13, RZ, 0x1f, R11 ;  /* 0x0000001fff0d7819 */ /* 0x000fe2000001140b */
[----:B------:R-:W-:Y:S02]  /*57260*/  IMAD.X R19, R14, 0x1, R6, P1 ;  /* 0x000000010e137824 */ /* 0x000fe400008e0606 */
[----:B------:R1:W-:Y:S04]  /*57270*/  STL.64 [R1+0x2210], R16 ;  /* 0x0022101001007387 */ /* 0x0003e80000100a00 */
[----:B------:R2:W-:Y:S01]  /*57280*/  STL.64 [R1+0x2208], R18 ;  /* 0x0022081201007387 */ /* 0x0005e20000100a00 */
[----:B0-----:R-:W-:Y:S02]  /*57290*/  IADD3 R20, P0, PT, R12, R7, RZ ;  /* 0x000000070c147210 */ /* 0x001fe40007f1e0ff */
[----:B-1----:R-:W-:-:S03]  /*572a0*/  IADD3 R16, P2, PT, R11, R0, RZ ;  /* 0x000000000b107210 */ /* 0x002fc60007f5e0ff */
[----:B------:R-:W-:Y:S01]  /*572b0*/  IMAD.X R21, R14, 0x1, R8, P0 ;  /* 0x000000010e157824 */ /* 0x000fe200000e0608 */
[----:B--2---:R-:W-:Y:S01]  /*572c0*/  IADD3 R18, P1, PT, R11, R3, RZ ;  /* 0x000000030b127210 */ /* 0x004fe20007f3e0ff */
[----:B------:R-:W-:-:S03]  /*572d0*/  IMAD.X R17, R13, 0x1, R2, P2 ;  /* 0x000000010d117824 */ /* 0x000fc600010e0602 */
[----:B------:R-:W-:Y:S01]  /*572e0*/  STL.64 [R1+0x2200], R20 ;  /* 0x0022001401007387 */ /* 0x000fe20000100a00 */
[C---:B------:R-:W-:Y:S01]  /*572f0*/  VIADD R10, R11.reuse, UR76 ;  /* 0x0000004c0b0a7c36 */ /* 0x040fe20008000000 */
[----:B------:R-:W-:Y:S01]  /*57300*/  IADD3 R14, P0, PT, R11, R5, RZ ;  /* 0x000000050b0e7210 */ /* 0x000fe20007f1e0ff */
[C---:B------:R-:W-:Y:S01]  /*57310*/  IMAD.X R19, R13.reuse, 0x1, R4, P1 ;  /* 0x000000010d137824 */ /* 0x040fe200008e0604 */
[----:B------:R0:W-:Y:S01]  /*57320*/  STL.64 [R1+0x21f8], R16 ;  /* 0x0021f81001007387 */ /* 0x0001e20000100a00 */
[----:B------:R-:W1:Y:S01]  /*57330*/  LDCU UR76, c[0x0][0x398] ;  /* 0x00007300ff4c77ac */ /* 0x000e620008000800 */
[----:B------:R-:W-:Y:S01]  /*57340*/  SHF.R.S32.HI R12, RZ, 0x1f, R10 ;  /* 0x0000001fff0c7819 */ /* 0x000fe2000001140a */
[----:B------:R-:W-:Y:S01]  /*57350*/  IMAD.X R15, R13, 0x1, R6, P0 ;  /* 0x000000010d0f7824 */ /* 0x000fe200000e0606 */
[----:B------:R2:W-:Y:S01]  /*57360*/  STL.64 [R1+0x21f0], R18 ;  /* 0x0021f01201007387 */ /* 0x0005e20000100a00 */
[----:B0-----:R-:W-:Y:S02]  /*57370*/  IADD3 R16, P2, PT, R11, R7, RZ ;  /* 0x000000070b107210 */ /* 0x001fe40007f5e0ff */
[----:B--2---:R-:W-:-:S03]  /*57380*/  IADD3 R18, P1, PT, R10, R0, RZ ;  /* 0x000000000a127210 */ /* 0x004fc60007f3e0ff */
[----:B------:R-:W-:Y:S01]  /*57390*/  IMAD.X R17, R13, 0x1, R8, P2 ;  /* 0x000000010d117824 */ /* 0x000fe200010e0608 */
[----:B------:R0:W-:Y:S01]  /*573a0*/  STL.64 [R1+0x21e8], R14 ;  /* 0x0021e80e01007387 */ /* 0x0001e20000100a00 */
[----:B------:R-:W-:-:S03]  /*573b0*/  IMAD.X R19, R12, 0x1, R2, P1 ;  /* 0x000000010c137824 */ /* 0x000fc600008e0602 */
[----:B------:R2:W-:Y:S01]  /*573c0*/  STL.64 [R1+0x21e0], R16 ;  /* 0x0021e01001007387 */ /* 0x0005e20000100a00 */
[C---:B------:R-:W-:Y:S01]  /*573d0*/  VIADD R11, R10.reuse, UR74 ;  /* 0x0000004a0a0b7c36 */ /* 0x040fe20008000000 */
[----:B------:R-:W1:Y:S02]  /*573e0*/  LDCU UR74, c[0x0][0x398] ;  /* 0x00007300ff4a77ac */ /* 0x000e640008000800 */
[----:B------:R3:W-:Y:S01]  /*573f0*/  STL.64 [R1+0x21d8], R18 ;  /* 0x0021d81201007387 */ /* 0x0007e20000100a00 */
[C---:B0-----:R-:W-:Y:S02]  /*57400*/  IADD3 R14, P0, PT, R10.reuse, R3, RZ ;  /* 0x000000030a0e7210 */ /* 0x041fe40007f1e0ff */
[----:B--2---:R-:W-:-:S03]  /*57410*/  IADD3 R16, P2, PT, R10, R5, RZ ;  /* 0x000000050a107210 */ /* 0x004fc60007f5e0ff */
[----:B------:R-:W-:Y:S01]  /*57420*/  IMAD.X R15, R12, 0x1, R4, P0 ;  /* 0x000000010c0f7824 */ /* 0x000fe200000e0604 */
        /* <DEDUP_REMOVED lines=9> */
[C---:B0-----:R-:W-:Y:S02]  /*574c0*/  IADD3 R14, P0, PT, R11.reuse, R0, RZ ;  /* 0x000000000b0e7210 */ /* 0x041fe40007f1e0ff */
[----:B--2---:R-:W-:-:S03]  /*574d0*/  IADD3 R16, P2, PT, R11, R3, RZ ;  /* 0x000000030b107210 */ /* 0x004fc60007f5e0ff */
[----:B------:R-:W-:Y:S01]  /*574e0*/  IMAD.X R15, R13, 0x1, R2, P0 ;  /* 0x000000010d0f7824 */ /* 0x000fe200000e0602 */
[----:B-1----:R-:W-:Y:S01]  /*574f0*/  IADD3 R18, P1, PT, R11, R5, RZ ;  /* 0x000000050b127210 */ /* 0x002fe20007f3e0ff */
        /* <DEDUP_REMOVED lines=11> */
[----:B------:R0:W-:Y:S01]  /*575b0*/  STL.64 [R1+0x21a0], R14 ;  /* 0x0021a00e01007387 */ /* 0x0001e20000100a00 */
[----:B------:R-:W-:Y:S02]  /*575c0*/  VIADD R11, R10, UR5 ;  /* 0x000000050a0b7c36 */ /* 0x000fe40008000000 */
[----:B------:R-:W-:Y:S01]  /*575d0*/  IMAD.X R19, R12, 0x1, R4, P1 ;  /* 0x000000010c137824 */ /* 0x000fe200008e0604 */
[----:B------:R1:W-:Y:S02]  /*575e0*/  STL.64 [R1+0x2198], R16 ;  /* 0x0021981001007387 */ /* 0x0003e40000100a00 */
[----:B------:R-:W-:Y:S02]  /*575f0*/  SHF.R.S32.HI R13, RZ, 0x1f, R11 ;  /* 0x0000001fff0d7819 */ /* 0x000fe4000001140b */
[----:B------:R2:W-:Y:S01]  /*57600*/  STL.64 [R1+0x2190], R18 ;  /* 0x0021901201007387 */ /* 0x0005e20000100a00 */
[C---:B0-----:R-:W-:Y:S02]  /*57610*/  IADD3 R14, P0, PT, R10.reuse, R5, RZ ;  /* 0x000000050a0e7210 */ /* 0x041fe40007f1e0ff */
[----:B-1----:R-:W-:-:S03]  /*57620*/  IADD3 R16, P2, PT, R10, R7, RZ ;  /* 0x000000070a107210 */ /* 0x002fc60007f5e0ff */
[C---:B------:R-:W-:Y:S01]  /*57630*/  IMAD.X R15, R12.reuse, 0x1, R6, P0 ;  /* 0x000000010c0f7824 */ /* 0x040fe200000e0606 */
[----:B--2---:R-:W-:Y:S01]  /*57640*/  IADD3 R18, P1, PT, R11, R0, RZ ;  /* 0x000000000b127210 */ /* 0x004fe20007f3e0ff */
[----:B------:R-:W-:-:S03]  /*57650*/  IMAD.X R17, R12, 0x1, R8, P2 ;  /* 0x000000010c117824 */ /* 0x000fc600010e0608 */
[----:B------:R0:W-:Y:S01]  /*57660*/  STL.64 [R1+0x2188], R14 ;  /* 0x0021880e01007387 */ /* 0x0001e20000100a00 */
[----:B------:R-:W-:-:S03]  /*57670*/  IMAD.X R19, R13, 0x1, R2, P1 ;  /* 0x000000010d137824 */ /* 0x000fc600008e0602 */
[----:B------:R1:W-:Y:S01]  /*57680*/  STL.64 [R1+0x2180], R16 ;  /* 0x0021801001007387 */ /* 0x0003e20000100a00 */
[----:B------:R-:W-:-:S03]  /*57690*/  VIADD R10, R11, UR6 ;  /* 0x000000060b0a7c36 */ /* 0x000fc60008000000 */
[----:B------:R2:W-:Y:S01]  /*576a0*/  STL.64 [R1+0x2178], R18 ;  /* 0x0021781201007387 */ /* 0x0005e20000100a00 */
[C---:B0-----:R-:W-:Y:S02]  /*576b0*/  IADD3 R14, P0, PT, R11.reuse, R3, RZ ;  /* 0x000000030b0e7210 */ /* 0x041fe40007f1e0ff */
[----:B-1----:R-:W-:-:S03]  /*576c0*/  IADD3 R16, P2, PT, R11, R5, RZ ;  /* 0x000000050b107210 */ /* 0x002fc60007f5e0ff */
[----:B------:R-:W-:Y:S01]  /*576d0*/  IMAD.X R15, R13, 0x1, R4, P0 ;  /* 0x000000010d0f7824 */ /* 0x000fe200000e0604 */
[----:B--2---:R-:W-:Y:S01]  /*576e0*/  IADD3 R18, P1, PT, R11, R7, RZ ;  /* 0x000000070b127210 */ /* 0x004fe20007f3e0ff */
[----:B------:R-:W-:-:S03]  /*576f0*/  IMAD.X R17, R13, 0x1, R6, P2 ;  /* 0x000000010d117824 */ /* 0x000fc600010e0606 */
[----:B------:R0:W-:Y:S01]  /*57700*/  STL.64 [R1+0x2170], R14 ;  /* 0x0021700e01007387 */ /* 0x0001e20000100a00 */
[----:B------:R-:W-:Y:S01]  /*57710*/  SHF.R.S32.HI R12, RZ, 0x1f, R10 ;  /* 0x0000001fff0c7819 */ /* 0x000fe2000001140a */
[----:B------:R-:W-:Y:S02]  /*57720*/  IMAD.X R19, R13, 0x1, R8, P1 ;  /* 0x000000010d137824 */ /* 0x000fe400008e0608 */
[----:B------:R1:W-:Y:S01]  /*57730*/  STL.64 [R1+0x2168], R16 ;  /* 0x0021681001007387 */ /* 0x0003e20000100a00 */
[C---:B------:R-:W-:Y:S01]  /*57740*/  VIADD R11, R10.reuse, UR7 ;  /* 0x000000070a0b7c36 */ /* 0x040fe20008000000 */
[----:B------:R-:W2:Y:S02]  /*57750*/  LDCU.64 UR6, c[0x0][0x398] ;  /* 0x00007300ff0677ac */ /* 0x000ea40008000a00 */
[----:B------:R3:W-:Y:S01]  /*57760*/  STL.64 [R1+0x2160], R18 ;  /* 0x0021601201007387 */ /* 0x0007e20000100a00 */
[C---:B0-----:R-:W-:Y:S02]  /*57770*/  IADD3 R14, P0, PT, R10.reuse, R0, RZ ;  /* 0x000000000a0e7210 */ /* 0x041fe40007f1e0ff */
[----:B-1----:R-:W-:-:S03]  /*57780*/  IADD3 R16, P2, PT, R10, R3, RZ ;  /* 0x000000030a107210 */ /* 0x002fc60007f5e0ff */
[----:B------:R-:W-:Y:S01]  /*57790*/  IMAD.X R15, R12, 0x1, R2, P0 ;  /* 0x000000010c0f7824 */ /* 0x000fe200000e0602 */
[----:B---3--:R-:W-:Y:S01]  /*577a0*/  IADD3 R18, P1, PT, R10, R5, RZ ;  /* 0x000000050a127210 */ /* 0x008fe20007f3e0ff */
        /* <DEDUP_REMOVED lines=9> */
[----:B---3--:R-:W-:Y:S01]  /*57840*/  IADD3 R18, P1, PT, R11, R3, RZ ;  /* 0x000000030b127210 */ /* 0x008fe20007f3e0ff */
        /* <DEDUP_REMOVED lines=10> */
[----:B---3--:R-:W-:Y:S01]  /*578f0*/  IADD3 R18, P1, PT, R10, R0, RZ ;  /* 0x000000000a127210 */ /* 0x008fe20007f3e0ff */
[----:B------:R-:W-:-:S03]  /*57900*/  IMAD.X R17, R13, 0x1, R8, P2 ;  /* 0x000000010d117824 */ /* 0x000fc600010e0608 */
[----:B------:R0:W-:Y:S01]  /*57910*/  STL.64 [R1+0x2128], R14 ;  /* 0x0021280e01007387 */ /* 0x0001e20000100a00 */
[----:B------:R-:W-:-:S03]  /*57920*/  IMAD.X R19, R12, 0x1, R2, P1 ;  /* 0x000000010c137824 */ /* 0x000fc600008e0602 */
[----:B------:R1:W-:Y:S01]  /*57930*/  STL.64 [R1+0x2120], R16 ;  /* 0x0021201001007387 */ /* 0x0003e20000100a00 */
[C---:B------:R-:W-:Y:S01]  /*57940*/  VIADD R11, R10.reuse, UR9 ;  /* 0x000000090a0b7c36 */ /* 0x040fe20008000000 */
[----:B------:R-:W3:Y:S02]  /*57950*/  LDCU.64 UR8, c[0x0][0x398] ;  /* 0x00007300ff0877ac */ /* 0x000ee40008000a00 */
        /* <DEDUP_REMOVED lines=28> */
[----:B------:R-:W-:Y:S01]  /*57b20*/  VIADD R11, R10, UR11 ;  /* 0x0000000b0a0b7c36 */ /* 0x000fe20008000000 */
[----:B------:R-:W1:Y:S01]  /*57b30*/  LDCU.64 UR10, c[0x0][0x398] ;  /* 0x00007300ff0a77ac */ /* 0x000e620008000a00 */
[----:B------:R-:W-:Y:S01]  /*57b40*/  IMAD.X R19, R12, 0x1, R4, P1 ;  /* 0x000000010c137824 */ /* 0x000fe200008e0604 */
[----:B------:R2:W-:Y:S02]  /*57b50*/  STL.64 [R1+0x20d8], R16 ;  /* 0x0020d81001007387 */ /* 0x0005e40000100a00 */
[----:B------:R-:W-:Y:S02]  /*57b60*/  SHF.R.S32.HI R13, RZ, 0x1f, R11 ;  /* 0x0000001fff0d7819 */ /* 0x000fe4000001140b */
[----:B------:R1:W-:Y:S01]  /*57b70*/  STL.64 [R1+0x20d0], R18 ;  /* 0x0020d01201007387 */ /* 0x0003e20000100a00 */
[C---:B0-----:R-:W-:Y:S02]  /*57b80*/  IADD3 R14, P0, PT, R10.reuse, R5, RZ ;  /* 0x000000050a0e7210 */ /* 0x041fe40007f1e0ff */
[----:B--2---:R-:W-:-:S03]  /*57b90*/  IADD3 R16, P2, PT, R10, R7, RZ ;  /* 0x000000070a107210 */ /* 0x004fc60007f5e0ff */
[C---:B------:R-:W-:Y:S01]  /*57ba0*/  IMAD.X R15, R12.reuse, 0x1, R6, P0 ;  /* 0x000000010c0f7824 */ /* 0x040fe200000e0606 */
[----:B-1----:R-:W-:Y:S01]  /*57bb0*/  IADD3 R18, P1, PT, R11, R0, RZ ;  /* 0x000000000b127210 */ /* 0x002fe20007f3e0ff */
        /* <DEDUP_REMOVED lines=408> */
[----:B------:R-:W2:Y:S02]  /*59540*/  LDCU UR54, c[0x0][0x398] ;  /* 0x00007300ff3677ac */ /* 0x000ea40008000800 */
        /* <DEDUP_REMOVED lines=17> */
[----:B------:R-:W-:Y:S01]  /*59660*/  VIADD R11, R10, UR55 ;  /* 0x000000370a0b7c36 */ /* 0x000fe20008000000 */
[----:B------:R-:W1:Y:S01]  /*59670*/  LDCU UR55, c[0x0][0x398] ;  /* 0x00007300ff3777ac */ /* 0x000e620008000800 */
[----:B------:R-:W-:Y:S01]  /*59680*/  IMAD.X R19, R12, 0x1, R4, P1 ;  /* 0x000000010c137824 */ /* 0x000fe200008e0604 */
[----:B------:R3:W-:Y:S02]  /*59690*/  STL.64 [R1+0x1d18], R16 ;  /* 0x001d181001007387 */ /* 0x0007e40000100a00 */
[----:B------:R-:W-:Y:S02]  /*596a0*/  SHF.R.S32.HI R13, RZ, 0x1f, R11 ;  /* 0x0000001fff0d7819 */ /* 0x000fe4000001140b */
[----:B------:R1:W-:Y:S01]  /*596b0*/  STL.64 [R1+0x1d10], R18 ;  /* 0x001d101201007387 */ /* 0x0003e20000100a00 */
[C---:B0-----:R-:W-:Y:S02]  /*596c0*/  IADD3 R14, P0, PT, R10.reuse, R5, RZ ;  /* 0x000000050a0e7210 */ /* 0x041fe40007f1e0ff */
[----:B---3--:R-:W-:-:S03]  /*596d0*/  IADD3 R16, P2, PT, R10, R7, RZ ;  /* 0x000000070a107210 */ /* 0x008fc60007f5e0ff */
[C---:B------:R-:W-:Y:S01]  /*596e0*/  IMAD.X R15, R12.reuse, 0x1, R6, P0 ;  /* 0x000000010c0f7824 */ /* 0x040fe200000e0606 */
[----:B-1----:R-:W-:Y:S01]  /*596f0*/  IADD3 R18, P1, PT, R11, R0, RZ ;  /* 0x000000000b127210 */ /* 0x002fe20007f3e0ff */
[----:B------:R-:W-:-:S03]  /*59700*/  IMAD.X R17, R12, 0x1, R8, P2 ;  /* 0x000000010c117824 */ /* 0x000fc600010e0608 */
[----:B------:R0:W-:Y:S01]  /*59710*/  STL.64 [R1+0x1d08], R14 ;  /* 0x001d080e01007387 */ /* 0x0001e20000100a00 */
[----:B------:R-:W-:-:S03]  /*59720*/  IMAD.X R19, R13, 0x1, R2, P1 ;  /* 0x000000010d137824 */ /* 0x000fc600008e0602 */
[----:B------:R1:W-:Y:S01]  /*59730*/  STL.64 [R1+0x1d00], R16 ;  /* 0x001d001001007387 */ /* 0x0003e20000100a00 */
[C---:B------:R-:W-:Y:S01]  /*59740*/  VIADD R10, R11.reuse, UR56 ;  /* 0x000000380b0a7c36 */ /* 0x040fe20008000000 */
[----:B------:R-:W3:Y:S02]  /*59750*/  LDCU UR56, c[0x0][0x398] ;  /* 0x00007300ff3877ac */ /* 0x000ee40008000800 */
        /* <DEDUP_REMOVED lines=199> */
[----:B------:R-:W-:Y:S01]  /*5a3d0*/  IADD3 R20, P0, PT, R10, R7, RZ ;  /* 0x000000070a147210 */ /* 0x000fe20007f1e0ff */
[C---:B------:R-:W-:Y:S02]  /*5a3e0*/  IMAD.X R19, R12.reuse, 0x1, R6, P1 ;  /* 0x000000010c137824 */ /* 0x040fe400008e0606 */
[----:B------:R1:W-:Y:S02]  /*5a3f0*/  STL.64 [R1+0x1b50], R16 ;  /* 0x001b501001007387 */ /* 0x0003e40000100a00 */
[----:B------:R-:W-:Y:S02]  /*5a400*/  IMAD.X R21, R12, 0x1, R8, P0 ;  /* 0x000000010c157824 */ /* 0x000fe400000e0608 */
[----:B------:R3:W-:Y:S01]  /*5a410*/  STL.64 [R1+0x1b48], R18 ;  /* 0x001b481201007387 */ /* 0x0007e20000100a00 */
[----:B0-----:R-:W-:Y:S02]  /*5a420*/  SHF.R.S32.HI R14, RZ, 0x1f, R11 ;  /* 0x0000001fff0e7819 */ /* 0x001fe4000001140b */
[----:B-1----:R-:W-:-:S02]  /*5a430*/  IADD3 R16, P2, PT, R11, R0, RZ ;  /* 0x000000000b107210 */ /* 0x002fc40007f5e0ff */
[----:B---3--:R-:W-:-:S03]  /*5a440*/  IADD3 R18, P1, PT, R11, R3, RZ ;  /* 0x000000030b127210 */ /* 0x008fc60007f3e0ff */
[C---:B------:R-:W-:Y:S01]  /*5a450*/  IMAD.X R17, R14.reuse, 0x1, R2, P2 ;  /* 0x000000010e117824 */ /* 0x040fe200010e0602 */
[----:B------:R0:W-:Y:S01]  /*5a460*/  STL.64 [R1+0x1b40], R20 ;  /* 0x001b401401007387 */ /* 0x0001e20000100a00 */
[C---:B------:R-:W-:Y:S01]  /*5a470*/  VIADD R10, R11.reuse, UR73 ;  /* 0x000000490b0a7c36 */ /* 0x040fe20008000000 */
[----:B------:R-:W1:Y:S01]  /*5a480*/  LDCU UR73, c[0x0][0x398] ;  /* 0x00007300ff4977ac */ /* 0x000e620008000800 */
[----:B------:R-:W-:Y:S01]  /*5a490*/  IMAD.X R19, R14, 0x1, R4, P1 ;  /* 0x000000010e137824 */ /* 0x000fe200008e0604 */
[----:B------:R3:W-:Y:S02]  /*5a4a0*/  STL.64 [R1+0x1b38], R16 ;  /* 0x001b381001007387 */ /* 0x0007e40000100a00 */
[----:B------:R-:W-:Y:S02]  /*5a4b0*/  SHF.R.S32.HI R13, RZ, 0x1f, R10 ;  /* 0x0000001fff0d7819 */ /* 0x000fe4000001140a */
[----:B------:R1:W-:Y:S01]  /*5a4c0*/  STL.64 [R1+0x1b30], R18 ;  /* 0x001b301201007387 */ /* 0x0003e20000100a00 */
[----:B0-----:R-:W-:-:S02]  /*5a4d0*/  IADD3 R20, P0, PT, R11, R5, RZ ;  /* 0x000000050b147210 */ /* 0x001fc40007f1e0ff */
[----:B---3--:R-:W-:-:S03]  /*5a4e0*/  IADD3 R16, P2, PT, R11, R7, RZ ;  /* 0x000000070b107210 */ /* 0x008fc60007f5e0ff */
[----:B------:R-:W-:Y:S01]  /*5a4f0*/  IMAD.X R21, R14, 0x1, R6, P0 ;  /* 0x000000010e157824 */ /* 0x000fe200000e0606 */
[----:B-1----:R-:W-:Y:S01]  /*5a500*/  IADD3 R18, P1, PT, R10, R0, RZ ;  /* 0x000000000a127210 */ /* 0x002fe20007f3e0ff */
[----:B------:R-:W-:-:S03]  /*5a510*/  IMAD.X R17, R14, 0x1, R8, P2 ;  /* 0x000000010e117824 */ /* 0x000fc600010e0608 */
[----:B------:R0:W-:Y:S01]  /*5a520*/  STL.64 [R1+0x1b28], R20 ;  /* 0x001b281401007387 */ /* 0x0001e20000100a00 */
[C---:B------:R-:W-:Y:S01]  /*5a530*/  VIADD R11, R10.reuse, UR72 ;  /* 0x000000480a0b7c36 */ /* 0x040fe20008000000 */
[----:B------:R-:W1:Y:S01]  /*5a540*/  LDCU UR72, c[0x0][0x398] ;  /* 0x00007300ff4877ac */ /* 0x000e620008000800 */
[----:B------:R-:W-:Y:S01]  /*5a550*/  IMAD.X R19, R13, 0x1, R2, P1 ;  /* 0x000000010d137824 */ /* 0x000fe200008e0602 */
[----:B------:R3:W-:Y:S02]  /*5a560*/  STL.64 [R1+0x1b20], R16 ;  /* 0x001b201001007387 */ /* 0x0007e40000100a00 */
[----:B------:R-:W-:Y:S02]  /*5a570*/  SHF.R.S32.HI R12, RZ, 0x1f, R11 ;  /* 0x0000001fff0c7819 */ /* 0x000fe4000001140b */
[----:B------:R1:W-:Y:S01]  /*5a580*/  STL.64 [R1+0x1b18], R18 ;  /* 0x001b181201007387 */ /* 0x0003e20000100a00 */
[C---:B0-----:R-:W-:Y:S02]  /*5a590*/  IADD3 R20, P0, PT, R10.reuse, R3, RZ ;  /* 0x000000030a147210 */ /* 0x041fe40007f1e0ff */
[----:B---3--:R-:W-:-:S03]  /*5a5a0*/  IADD3 R16, P2, PT, R10, R5, RZ ;  /* 0x000000050a107210 */ /* 0x008fc60007f5e0ff */
[----:B------:R-:W-:Y:S01]  /*5a5b0*/  IMAD.X R21, R13, 0x1, R4, P0 ;  /* 0x000000010d157824 */ /* 0x000fe200000e0604 */
[----:B------:R-:W-:Y:S02]  /*5a5c0*/  IADD3 R14, P0, PT, R11, R0, RZ ;  /* 0x000000000b0e7210 */ /* 0x000fe40007f1e0ff */
[----:B-1----:R-:W-:Y:S01]  /*5a5d0*/  IADD3 R18, P1, PT, R10, R7, RZ ;  /* 0x000000070a127210 */ /* 0x002fe20007f3e0ff */
[C---:B------:R-:W-:Y:S02]  /*5a5e0*/  IMAD.X R17, R13.reuse, 0x1, R6, P2 ;  /* 0x000000010d117824 */ /* 0x040fe400010e0606 */
[----:B------:R-:W-:Y:S02]  /*5a5f0*/  IMAD.X R15, R12, 0x1, R2, P0 ;  /* 0x000000010c0f7824 */ /* 0x000fe400000e0602 */
[----:B------:R-:W-:Y:S01]  /*5a600*/  IMAD.X R19, R13, 0x1, R8, P1 ;  /* 0x000000010d137824 */ /* 0x000fe200008e0608 */
[----:B------:R0:W-:Y:S04]  /*5a610*/  STL.64 [R1+0x1b08], R16 ;  /* 0x001b081001007387 */ /* 0x0001e80000100a00 */
[----:B------:R1:W-:Y:S04]  /*5a620*/  STL.64 [R1+0x1b10], R20 ;  /* 0x001b101401007387 */ /* 0x0003e80000100a00 */
[----:B0-----:R-:W3:Y:S04]  /*5a630*/  LDL.LU R17, [R1+0x28c0] ;  /* 0x0028c00001117983 */ /* 0x001ee80000300800 */
[----:B------:R-:W2:Y:S01]  /*5a640*/  LDL.LU R16, [R1+0x28c4] ;  /* 0x0028c40001107983 */ /* 0x000ea20000300800 */
[----:B-1----:R-:W-:-:S03]  /*5a650*/  IADD3 R20, P2, PT, R11, R3, RZ ;  /* 0x000000030b147210 */ /* 0x002fc60007f5e0ff */
[----:B------:R0:W-:Y:S04]  /*5a660*/  STL.64 [R1+0x1b00], R18 ;  /* 0x001b001201007387 */ /* 0x0001e80000100a00 */
[----:B------:R1:W-:Y:S01]  /*5a670*/  STL.64 [R1+0x1af8], R14 ;  /* 0x001af80e01007387 */ /* 0x0003e20000100a00 */
[----:B------:R-:W-:Y:S01]  /*5a680*/  IMAD.X R21, R12, 0x1, R4, P2 ;  /* 0x000000010c157824 */ /* 0x000fe200010e0604 */
[C---:B0-----:R-:W-:Y:S02]  /*5a690*/  IADD3 R18, P1, PT, R11.reuse, R5, RZ ;  /* 0x000000050b127210 */ /* 0x041fe40007f3e0ff */
[----:B-1----:R-:W-:-:S03]  /*5a6a0*/  IADD3 R14, P0, PT, R11, R7, RZ ;  /* 0x000000070b0e7210 */ /* 0x002fc60007f1e0ff */
[C---:B------:R-:W-:Y:S02]  /*5a6b0*/  IMAD.X R19, R12.reuse, 0x1, R6, P1 ;  /* 0x000000010c137824 */ /* 0x040fe400008e0606 */
[----:B----4-:R-:W-:Y:S01]  /*5a6c0*/  VIADD R10, R11, UR45 ;  /* 0x0000002d0b0a7c36 */ /* 0x010fe20008000000 */
[----:B------:R0:W-:Y:S01]  /*5a6d0*/  STL.64 [R1+0x1af0], R20 ;  /* 0x001af01401007387 */ /* 0x0001e20000100a00 */
[----:B------:R-:W-:Y:S01]  /*5a6e0*/  IMAD.X R15, R12, 0x1, R8, P0 ;  /* 0x000000010c0f7824 */ /* 0x000fe200000e0608 */
[----:B------:R-:W1:Y:S02]  /*5a6f0*/  LDCU UR45, c[0x0][0x398] ;  /* 0x00007300ff2d77ac */ /* 0x000e640008000800 */
[----:B------:R4:W-:Y:S01]  /*5a700*/  STL.64 [R1+0x1ae8], R18 ;  /* 0x001ae81201007387 */ /* 0x0009e20000100a00 */
[----:B------:R-:W-:-:S03]  /*5a710*/  SHF.R.S32.HI R11, RZ, 0x1f, R10 ;  /* 0x0000001fff0b7819 */ /* 0x000fc6000001140a */
[----:B------:R1:W-:Y:S01]  /*5a720*/  STL.64 [R1+0x1ae0], R14 ;  /* 0x001ae00e01007387 */ /* 0x0003e20000100a00 */
[C---:B0-----:R-:W-:Y:S02]  /*5a730*/  IADD3 R20, P2, PT, R10.reuse, R0, RZ ;  /* 0x000000000a147210 */ /* 0x041fe40007f5e0ff */
[C---:B----4-:R-:W-:Y:S02]  /*5a740*/  IADD3 R18, P1, PT, R10.reuse, R3, RZ ;  /* 0x000000030a127210 */ /* 0x050fe40007f3e0ff */
[----:B-1----:R-:W-:Y:S01]  /*5a750*/  IADD3 R14, P0, PT, R10, R5, RZ ;  /* 0x000000050a0e7210 */ /* 0x002fe20007f1e0ff */
[----:B------:R-:W-:-:S04]  /*5a760*/  IMAD.X R21, R11, 0x1, R2, P2 ;  /* 0x000000010b157824 */ /* 0x000fc800010e0602 */
[C---:B------:R-:W-:Y:S01]  /*5a770*/  IMAD.X R15, R11.reuse, 0x1, R6, P0 ;  /* 0x000000010b0f7824 */ /* 0x040fe200000e0606 */
[C---:B------:R-:W-:Y:S01]  /*5a780*/  IADD3 R12, P0, PT, R10.reuse, R7, RZ ;  /* 0x000000070a0c7210 */ /* 0x040fe20007f1e0ff */
[C---:B------:R-:W-:Y:S01]  /*5a790*/  IMAD.X R19, R11.reuse, 0x1, R4, P1 ;  /* 0x000000010b137824 */ /* 0x040fe200008e0604 */
[----:B------:R-:W-:Y:S01]  /*5a7a0*/  STL.64 [R1+0x1ad8], R20 ;  /* 0x001ad81401007387 */ /* 0x000fe20000100a00 */
[----:B------:R-:W-:Y:S01]  /*5a7b0*/  VIADD R10, R10, UR43 ;  /* 0x0000002b0a0a7c36 */ /* 0x000fe20008000000 */
[----:B------:R-:W0:Y:S01]  /*5a7c0*/  LDCU UR43, c[0x0][0x398] ;  /* 0x00007300ff2b77ac */ /* 0x000e220008000800 */
[----:B------:R-:W-:Y:S01]  /*5a7d0*/  IMAD.X R13, R11, 0x1, R8, P0 ;  /* 0x000000010b0d7824 */ /* 0x000fe200000e0608 */
[----:B------:R-:W-:Y:S02]  /*5a7e0*/  STL.64 [R1+0x1ad0], R18 ;  /* 0x001ad01201007387 */ /* 0x000fe40000100a00 */
[----:B------:R-:W-:Y:S02]  /*5a7f0*/  SHF.R.S32.HI R11, RZ, 0x1f, R10 ;  /* 0x0000001fff0b7819 */ /* 0x000fe4000001140a */
[----:B------:R-:W-:Y:S04]  /*5a800*/  STL.64 [R1+0x1ac8], R14 ;  /* 0x001ac80e01007387 */ /* 0x000fe80000100a00 */
[----:B------:R1:W-:Y:S02]  /*5a810*/  STL.64 [R1+0x1ac0], R12 ;  /* 0x001ac00c01007387 */ /* 0x0003e40000100a00 */
[----:B-1----:R-:W-:-:S05]  /*5a820*/  IADD3 R12, P0, PT, R10, R0, RZ ;  /* 0x000000000a0c7210 */ /* 0x002fca0007f1e0ff */
[----:B------:R-:W-:-:S05]  /*5a830*/  IMAD.X R13, R11, 0x1, R2, P0 ;  /* 0x000000010b0d7824 */ /* 0x000fca00000e0602 */
[----:B------:R1:W-:Y:S02]  /*5a840*/  STL.64 [R1+0x1ab8], R12 ;  /* 0x001ab80c01007387 */ /* 0x0003e40000100a00 */
[----:B-1----:R-:W-:-:S05]  /*5a850*/  IADD3 R12, P0, PT, R10, R3, RZ ;  /* 0x000000030a0c7210 */ /* 0x002fca0007f1e0ff */
[----:B------:R-:W-:-:S05]  /*5a860*/  IMAD.X R13, R11, 0x1, R4, P0 ;  /* 0x000000010b0d7824 */ /* 0x000fca00000e0604 */
[----:B------:R1:W-:Y:S02]  /*5a870*/  STL.64 [R1+0x1ab0], R12 ;  /* 0x001ab00c01007387 */ /* 0x0003e40000100a00 */
[----:B-1----:R-:W-:-:S05]  /*5a880*/  IADD3 R12, P0, PT, R10, R5, RZ ;  /* 0x000000050a0c7210 */ /* 0x002fca0007f1e0ff */
[----:B------:R-:W-:-:S05]  /*5a890*/  IMAD.X R13, R11, 0x1, R6, P0 ;  /* 0x000000010b0d7824 */ /* 0x000fca00000e0606 */
[----:B------:R1:W-:Y:S02]  /*5a8a0*/  STL.64 [R1+0x1aa8], R12 ;  /* 0x001aa80c01007387 */ /* 0x0003e40000100a00 */
[C---:B-1----:R-:W-:Y:S01]  /*5a8b0*/  IADD3 R12, P0, PT, R10.reuse, R7, RZ ;  /* 0x000000070a0c7210 */ /* 0x042fe20007f1e0ff */
[----:B------:R-:W-:Y:S01]  /*5a8c0*/  VIADD R10, R10, UR4 ;  /* 0x000000040a0a7c36 */ /* 0x000fe20008000000 */
[----:B------:R-:W1:Y:S03]  /*5a8d0*/  LDCU UR4, c[0x0][0x3b8] ;  /* 0x00007700ff0477ac */ /* 0x000e660008000800 */
[----:B------:R-:W-:Y:S01]  /*5a8e0*/  IMAD.X R13, R11, 0x1, R8, P0 ;  /* 0x000000010b0d7824 */ /* 0x000fe200000e0608 */
[----:B------:R-:W-:-:S04]  /*5a8f0*/  SHF.R.S32.HI R11, RZ, 0x1f, R10 ;  /* 0x0000001fff0b7819 */ /* 0x000fc8000001140a */
[----:B------:R4:W-:Y:S02]  /*5a900*/  STL.64 [R1+0x1aa0], R12 ;  /* 0x001aa00c01007387 */ /* 0x0009e40000100a00 */
[----:B----4-:R-:W-:-:S05]  /*5a910*/  IADD3 R12, P0, PT, R10, R0, RZ ;  /* 0x000000000a0c7210 */ /* 0x010fca0007f1e0ff */
[----:B------:R-:W-:-:S05]  /*5a920*/  IMAD.X R13, R11, 0x1, R2, P0 ;  /* 0x000000010b0d7824 */ /* 0x000fca00000e0602 */
[----:B------:R4:W-:Y:S02]  /*5a930*/  STL.64 [R1+0x1a98], R12 ;  /* 0x001a980c01007387 */ /* 0x0009e40000100a00 */
[----:B----4-:R-:W-:-:S05]  /*5a940*/  IADD3 R12, P0, PT, R10, R3, RZ ;  /* 0x000000030a0c7210 */ /* 0x010fca0007f1e0ff */
[----:B------:R-:W-:-:S05]  /*5a950*/  IMAD.X R13, R11, 0x1, R4, P0 ;  /* 0x000000010b0d7824 */ /* 0x000fca00000e0604 */
[----:B------:R4:W-:Y:S02]  /*5a960*/  STL.64 [R1+0x1a90], R12 ;  /* 0x001a900c01007387 */ /* 0x0009e40000100a00 */
[----:B----4-:R-:W-:-:S05]  /*5a970*/  IADD3 R12, P0, PT, R10, R5, RZ ;  /* 0x000000050a0c7210 */ /* 0x010fca0007f1e0ff */
[----:B------:R-:W-:-:S05]  /*5a980*/  IMAD.X R13, R11, 0x1, R6, P0 ;  /* 0x000000010b0d7824 */ /* 0x000fca00000e0606 */
[----:B------:R4:W-:Y:S02]  /*5a990*/  STL.64 [R1+0x1a88], R12 ;  /* 0x001a880c01007387 */ /* 0x0009e40000100a00 */
[C---:B----4-:R-:W-:Y:S01]  /*5a9a0*/  IADD3 R12, P0, PT, R10.reuse, R7, RZ ;  /* 0x000000070a0c7210 */ /* 0x050fe20007f1e0ff */
[----:B-1----:R-:W-:Y:S01]  /*5a9b0*/  VIADD R10, R10, UR4 ;  /* 0x000000040a0a7c36 */ /* 0x002fe20008000000 */
        /* <DEDUP_REMOVED lines=246> */
[----:B------:R4:W-:Y:S04]  /*5b920*/  STL.64 [R1+0x1818], R12 ;  /* 0x0018180c01007387 */ /* 0x0009e80000100a00 */
[----:B----4-:R-:W4:Y:S01]  /*5b930*/  LDL.LU R12, [R1+0x28c8] ;  /* 0x0028c800010c7983 */ /* 0x010f220000300800 */
[----:B------:R-:W-:-:S05]  /*5b940*/  IADD3 R14, P0, PT, R10, R3, RZ ;  /* 0x000000030a0e7210 */ /* 0x000fca0007f1e0ff */
[----:B------:R-:W-:-:S05]  /*5b950*/  IMAD.X R15, R11, 0x1, R4, P0 ;  /* 0x000000010b0f7824 */ /* 0x000fca00000e0604 */
[----:B------:R0:W-:Y:S02]  /*5b960*/  STL.64 [R1+0x1810], R14 ;  /* 0x0018100e01007387 */ /* 0x0001e40000100a00 */
[----:B0-----:R-:W-:-:S05]  /*5b970*/  IADD3 R14, P0, PT, R10, R5, RZ ;  /* 0x000000050a0e7210 */ /* 0x001fca0007f1e0ff */
[----:B------:R-:W-:-:S05]  /*5b980*/  IMAD.X R15, R11, 0x1, R6, P0 ;  /* 0x000000010b0f7824 */ /* 0x000fca00000e0606 */
[----:B------:R0:W-:Y:S01]  /*5b990*/  STL.64 [R1+0x1808], R14 ;  /* 0x0018080e01007387 */ /* 0x0001e20000100a00 */
[----:B--2---:R-:W-:Y:S01]  /*5b9a0*/  ISETP.GE.AND P1, PT, R16, UR47, PT ;  /* 0x0000002f10007c0c */ /* 0x004fe2000bf26270 */
[----:B------:R-:W2:Y:S01]  /*5b9b0*/  LDCU UR47, c[0x0][0x398] ;  /* 0x00007300ff2f77ac */ /* 0x000ea20008000800 */
[----:B------:R-:W-:Y:S01]  /*5b9c0*/  IADD3 R16, P0, PT, R10, R7, RZ ;  /* 0x000000070a107210 */ /* 0x000fe20007f1e0ff */
[----:B0-----:R-:W2:Y:S01]  /*5b9d0*/  LDL.LU R14, [R1+0x28cc] ;  /* 0x0028cc00010e7983 */ /* 0x001ea20000300800 */
[----:B---3--:R-:W-:-:S03]  /*5b9e0*/  ISETP.GE.AND P2, PT, R17, UR39, PT ;  /* 0x0000002711007c0c */ /* 0x008fc6000bf46270 */
[----:B------:R-:W-:Y:S01]  /*5b9f0*/  IMAD.X R17, R11, 0x1, R8, P0 ;  /* 0x000000010b117824 */ /* 0x000fe200000e0608 */
[----:B------:R-:W0:Y:S01]  /*5ba00*/  LDCU UR39, c[0x0][0x398] ;  /* 0x00007300ff2777ac */ /* 0x000e220008000800 */
[----:B-1----:R-:W-:-:S03]  /*5ba10*/  VIADD R10, R10, UR4 ;  /* 0x000000040a0a7c36 */ /* 0x002fc60008000000 */
[----:B------:R1:W-:Y:S01]  /*5ba20*/  STL.64 [R1+0x1800], R16 ;  /* 0x0018001001007387 */ /* 0x0003e20000100a00 */
[----:B------:R-:W3:Y:S01]  /*5ba30*/  LDCU UR4, c[0x0][0x3b8] ;  /* 0x00007700ff0477ac */ /* 0x000ee20008000800 */
[----:B------:R-:W-:Y:S02]  /*5ba40*/  SHF.R.S32.HI R11, RZ, 0x1f, R10 ;  /* 0x0000001fff0b7819 */ /* 0x000fe4000001140a */
[----:B-1----:R-:W-:Y:S02]  /*5ba50*/  IADD3 R16, P0, PT, R10, R0, RZ ;  /* 0x000000000a107210 */ /* 0x002fe40007f1e0ff */
[----:B------:R-:W-:-:S03]  /*5ba60*/  @P2 LOP3.LUT R9, R9, 0x1000, RZ, 0xfc, !PT ;  /* 0x0000100009092812 */ /* 0x000fc600078efcff */
[----:B------:R-:W-:Y:S01]  /*5ba70*/  IMAD.X R17, R11, 0x1, R2, P0 ;  /* 0x000000010b117824 */ /* 0x000fe200000e0602 */
[----:B------:R-:W-:-:S04]  /*5ba80*/  LOP3.LUT R9, R9, 0xfffff7ff, RZ, 0xc0, !PT ;  /* 0xfffff7ff09097812 */ /* 0x000fc800078ec0ff */
[----:B------:R1:W-:Y:S01]  /*5ba90*/  STL.64 [R1+0x17f8], R16 ;  /* 0x0017f81001007387 */ /* 0x0003e20000100a00 */
[----:B------:R-:W-:Y:S02]  /*5baa0*/  @P1 LOP3.LUT R9, R9, 0x800, RZ, 0xfc, !PT ;  /* 0x0000080009091812 */ /* 0x000fe400078efcff */
[----:B-1----:R-:W-:-:S05]  /*5bab0*/  IADD3 R16, P0, PT, R10, R3, RZ ;  /* 0x000000030a107210 */ /* 0x002fca0007f1e0ff */
[----:B------:R-:W-:-:S05]  /*5bac0*/  IMAD.X R17, R11, 0x1, R4, P0 ;  /* 0x000000010b117824 */ /* 0x000fca00000e0604 */
[----:B------:R-:W-:Y:S01]  /*5bad0*/  STL.64 [R1+0x17f0], R16 ;  /* 0x0017f01001007387 */ /* 0x000fe20000100a00 */
[----:B----4-:R-:W-:Y:S01]  /*5bae0*/  ISETP.GE.AND P1, PT, R12, UR51, PT ;  /* 0x000000330c007c0c */ /* 0x010fe2000bf26270 */
[----:B------:R-:W1:Y:S01]  /*5baf0*/  LDCU UR51, c[0x0][0x398] ;  /* 0x00007300ff3377ac */ /* 0x000e620008000800 */
[----:B------:R-:W-:-:S05]  /*5bb00*/  IADD3 R12, P0, PT, R10, R5, RZ ;  /* 0x000000050a0c7210 */ /* 0x000fca0007f1e0ff */
[----:B------:R-:W-:-:S05]  /*5bb10*/  IMAD.X R13, R11, 0x1, R6, P0 ;  /* 0x000000010b0d7824 */ /* 0x000fca00000e0606 */
[----:B------:R4:W-:Y:S04]  /*5bb20*/  STL.64 [R1+0x17e8], R12 ;  /* 0x0017e80c01007387 */ /* 0x0009e80000100a00 */
[----:B----4-:R-:W4:Y:S04]  /*5bb30*/  LDL.LU R13, [R1+0x28d0] ;  /* 0x0028d000010d7983 */ /* 0x010f280000300800 */
[----:B------:R-:W3:Y:S01]  /*5bb40*/  LDL.LU R12, [R1+0x28d4] ;  /* 0x0028d400010c7983 */ /* 0x000ee20000300800 */
[----:B------:R-:W-:-:S04]  /*5bb50*/  LOP3.LUT R9, R9, 0xfffffbff, RZ, 0xc0, !PT ;  /* 0xfffffbff09097812 */ /* 0x000fc800078ec0ff */
[----:B------:R-:W-:Y:S02]  /*5bb60*/  @P1 LOP3.LUT R9, R9, 0x400, RZ, 0xfc, !PT ;  /* 0x0000040009091812 */ /* 0x000fe400078efcff */
[----:B--2---:R-:W-:Y:S01]  /*5bb70*/  ISETP.GE.AND P1, PT, R14, UR49, PT ;  /* 0x000000310e007c0c */ /* 0x004fe2000bf26270 */
[----:B------:R-:W2:Y:S01]  /*5bb80*/  LDCU UR49, c[0x0][0x398] ;  /* 0x00007300ff3177ac */ /* 0x000ea20008000800 */
[----:B------:R-:W-:-:S05]  /*5bb90*/  IADD3 R14, P0, PT, R10, R7, RZ ;  /* 0x000000070a0e7210 */ /* 0x000fca0007f1e0ff */
[----:B------:R-:W-:-:S05]  /*5bba0*/  IMAD.X R15, R11, 0x1, R8, P0 ;  /* 0x000000010b0f7824 */ /* 0x000fca00000e0608 */
[----:B------:R0:W-:Y:S04]  /*5bbb0*/  STL.64 [R1+0x17e0], R14 ;  /* 0x0017e00e01007387 */ /* 0x0001e80000100a00 */
[----:B0-----:R-:W2:Y:S01]  /*5bbc0*/  LDL.LU R14, [R1+0x28d8] ;  /* 0x0028d800010e7983 */ /* 0x001ea20000300800 */
[----:B------:R-:W-:Y:S02]  /*5bbd0*/  LOP3.LUT R9, R9, 0xfffffdff, RZ, 0xc0, !PT ;  /* 0xfffffdff09097812 */ /* 0x000fe400078ec0ff */
[----:B----4-:R-:W-:Y:S02]  /*5bbe0*/  ISETP.GE.AND P0, PT, R13, UR53, PT ;  /* 0x000000350d007c0c */ /* 0x010fe4000bf06270 */
[----:B---3--:R-:W-:Y:S01]  /*5bbf0*/  ISETP.GE.AND P2, PT, R12, UR33, PT ;  /* 0x000000210c007c0c */ /* 0x008fe2000bf46270 */
[----:B------:R-:W3:Y:S01]  /*5bc00*/  LDL.LU R13, [R1+0x28dc] ;  /* 0x0028dc00010d7983 */ /* 0x000ee20000300800 */
[----:B------:R-:W-:Y:S01]  /*5bc10*/  @P1 LOP3.LUT R9, R9, 0x200, RZ, 0xfc, !PT ;  /* 0x0000020009091812 */ /* 0x000fe200078efcff */
[----:B------:R-:W-:Y:S01]  /*5bc20*/  VIADD R10, R10, UR4 ;  /* 0x000000040a0a7c36 */ /* 0x000fe20008000000 */
[----:B------:R-:W0:Y:S01]  /*5bc30*/  LDCU UR4, c[0x0][0x3b8] ;  /* 0x00007700ff0477ac */ /* 0x000e220008000800 */
[----:B------:R-:W4:Y:S01]  /*5bc40*/  LDL.LU R12, [R1+0x28e0] ;  /* 0x0028e000010c7983 */ /* 0x000f220000300800 */
[----:B------:R-:W-:-:S02]  /*5bc50*/  LOP3.LUT R9, R9, 0xfffffeff, RZ, 0xc0, !PT ;  /* 0xfffffeff09097812 */ /* 0x000fc400078ec0ff */
[----:B------:R-:W-:Y:S01]  /*5bc60*/  SHF.R.S32.HI R11, RZ, 0x1f, R10 ;  /* 0x0000001fff0b7819 */ /* 0x000fe2000001140a */
[----:B------:R-:W0:Y:S02]  /*5bc70*/  LDCU UR53, c[0x0][0x398] ;  /* 0x00007300ff3577ac */ /* 0x000e240008000800 */
[----:B------:R-:W-:Y:S01]  /*5bc80*/  @P0 LOP3.LUT R9, R9, 0x100, RZ, 0xfc, !PT ;  /* 0x0000010009090812 */ /* 0x000fe200078efcff */
[----:B------:R-:W0:Y:S03]  /*5bc90*/  LDCU UR33, c[0x0][0x398] ;  /* 0x00007300ff2177ac */ /* 0x000e260008000800 */
[----:B------:R-:W-:Y:S02]  /*5bca0*/  LOP3.LUT R9, R9, 0xffffff7f, RZ, 0xc0, !PT ;  /* 0xffffff7f09097812 */ /* 0x000fe400078ec0ff */
[----:B--2---:R-:W-:Y:S01]  /*5bcb0*/  ISETP.GE.AND P1, PT, R14, UR31, PT ;  /* 0x0000001f0e007c0c */ /* 0x004fe2000bf26270 */
[----:B------:R-:W2:Y:S01]  /*5bcc0*/  LDCU UR31, c[0x0][0x398] ;  /* 0x00007300ff1f77ac */ /* 0x000ea20008000800 */
[----:B------:R-:W-:-:S05]  /*5bcd0*/  IADD3 R14, P0, PT, R10, R0, RZ ;  /* 0x000000000a0e7210 */ /* 0x000fca0007f1e0ff */
[----:B------:R-:W-:-:S05]  /*5bce0*/  IMAD.X R15, R11, 0x1, R2, P0 ;  /* 0x000000010b0f7824 */ /* 0x000fca00000e0602 */
[----:B------:R0:W-:Y:S04]  /*5bcf0*/  STL.64 [R1+0x17d0], R14 ;  /* 0x0017d00e01007387 */ /* 0x0001e80000100a00 */
[----:B0-----:R-:W2:Y:S04]  /*5bd00*/  LDL.LU R15, [R1+0x28e4] ;  /* 0x0028e400010f7983 */ /* 0x001ea80000300800 */
[----:B------:R-:W2:Y:S01]  /*5bd10*/  LDL.LU R14, [R1+0x28e8] ;  /* 0x0028e800010e7983 */ /* 0x000ea20000300800 */
[----:B------:R-:W-:-:S04]  /*5bd20*/  @P2 LOP3.LUT R9, R9, 0x80, RZ, 0xfc, !PT ;  /* 0x0000008009092812 */ /* 0x000fc800078efcff */
[----:B------:R-:W-:-:S04]  /*5bd30*/  LOP3.LUT R9, R9, 0xffffffbf, RZ, 0xc0, !PT ;  /* 0xffffffbf09097812 */ /* 0x000fc800078ec0ff */
[----:B------:R-:W-:Y:S02]  /*5bd40*/  @P1 LOP3.LUT R9, R9, 0x40, RZ, 0xfc, !PT ;  /* 0x0000004009091812 */ /* 0x000fe400078efcff */
[----:B---3--:R-:W-:Y:S01]  /*5bd50*/  ISETP.GE.AND P2, PT, R13, UR29, PT ;  /* 0x0000001d0d007c0c */ /* 0x008fe2000bf46270 */
[----:B------:R-:W0:Y:S01]  /*5bd60*/  LDCU UR29, c[0x0][0x398] ;  /* 0x00007300ff1d77ac */ /* 0x000e220008000800 */
[----:B----4-:R-:W-:Y:S01]  /*5bd70*/  ISETP.GE.AND P1, PT, R12, UR27, PT ;  /* 0x0000001b0c007c0c */ /* 0x010fe2000bf26270 */
[----:B------:R-:W3:Y:S01]  /*5bd80*/  LDCU UR27, c[0x0][0x398] ;  /* 0x00007300ff1b77ac */ /* 0x000ee20008000800 */
[----:B------:R-:W4:Y:S04]  /*5bd90*/  LDL.LU R12, [R1+0x124] ;  /* 0x00012400010c7983 */ /* 0x000f280000300800 */
[----:B------:R-:W3:Y:S01]  /*5bda0*/  LDL.LU R13, [R1+0x28ec] ;  /* 0x0028ec00010d7983 */ /* 0x000ee20000300800 */
[----:B------:R-:W-:-:S04]  /*5bdb0*/  LOP3.LUT R9, R9, 0xffffffdf, RZ, 0xc0, !PT ;  /* 0xffffffdf09097812 */ /* 0x000fc800078ec0ff */
[----:B------:R-:W-:Y:S02]  /*5bdc0*/  @P2 LOP3.LUT R9, R9, 0x20, RZ, 0xfc, !PT ;  /* 0x0000002009092812 */ /* 0x000fe400078efcff */
[----:B------:R-:W-:Y:S02]  /*5bdd0*/  IADD3 R16, P0, PT, R10, R3, RZ ;  /* 0x000000030a107210 */ /* 0x000fe40007f1e0ff */
[----:B------:R-:W-:-:S03]  /*5bde0*/  LOP3.LUT R9, R9, 0xffffffef, RZ, 0xc0, !PT ;  /* 0xffffffef09097812 */ /* 0x000fc600078ec0ff */
[----:B------:R-:W-:Y:S01]  /*5bdf0*/  IMAD.X R17, R11, 0x1, R4, P0 ;  /* 0x000000010b117824 */ /* 0x000fe200000e0604 */
[----:B------:R-:W-:-:S04]  /*5be00*/  @P1 LOP3.LUT R9, R9, 0x10, RZ, 0xfc, !PT ;  /* 0x0000001009091812 */ /* 0x000fc800078efcff */
[----:B------:R-:W-:Y:S01]  /*5be10*/  STL.64 [R1+0x17c8], R16 ;  /* 0x0017c81001007387 */ /* 0x000fe20000100a00 */
[----:B------:R-:W-:Y:S02]  /*5be20*/  LOP3.LUT R9, R9, 0xfffffff7, RZ, 0xc0, !PT ;  /* 0xfffffff709097812 */ /* 0x000fe400078ec0ff */
[----:B--2---:R-:W-:Y:S01]  /*5be30*/  ISETP.GE.AND P1, PT, R14, UR19, PT ;  /* 0x000000130e007c0c */ /* 0x004fe2000bf26270 */
[----:B------:R-:W2:Y:S01]  /*5be40*/  LDCU UR19, c[0x0][0x398] ;  /* 0x00007300ff1377ac */ /* 0x000ea20008000800 */
[----:B------:R-:W-:Y:S02]  /*5be50*/  IADD3 R14, P0, PT, R10, R5, RZ ;  /* 0x000000050a0e7210 */ /* 0x000fe40007f1e0ff */
[----:B------:R-:W-:Y:S01]  /*5be60*/  ISETP.GE.AND P2, PT, R15, UR25, PT ;  /* 0x000000190f007c0c */ /* 0x000fe2000bf46270 */
[----:B------:R-:W0:Y:S02]  /*5be70*/  LDCU UR25, c[0x0][0x398] ;  /* 0x00007300ff1977ac */ /* 0x000e240008000800 */
[----:B------:R-:W-:-:S05]  /*5be80*/  IMAD.X R15, R11, 0x1, R6, P0 ;  /* 0x000000010b0f7824 */ /* 0x000fca00000e0606 */
[----:B------:R0:W-:Y:S05]  /*5be90*/  STL.64 [R1+0x17c0], R14 ;  /* 0x0017c00e01007387 */ /* 0x0001ea0000100a00 */
[----:B------:R-:W-:Y:S01]  /*5bea0*/  @P2 LOP3.LUT R9, R9, 0x8, RZ, 0xfc, !PT ;  /* 0x0000000809092812 */ /* 0x000fe200078efcff */
[----:B0-----:R-:W2:Y:S03]  /*5beb0*/  LDL.LU R15, [R1+0x28f0] ;  /* 0x0028f000010f7983 */ /* 0x001ea60000300800 */
[----:B------:R-:W-:Y:S01]  /*5bec0*/  LOP3.LUT R9, R9, 0xfffffffb, RZ, 0xc0, !PT ;  /* 0xfffffffb09097812 */ /* 0x000fe200078ec0ff */
[----:B------:R-:W2:Y:S03]  /*5bed0*/  LDL.LU R14, [R1+0x28f4] ;  /* 0x0028f400010e7983 */ /* 0x000ea60000300800 */
[----:B------:R-:W-:-:S02]  /*5bee0*/  @P1 LOP3.LUT R9, R9, 0x4, RZ, 0xfc, !PT ;  /* 0x0000000409091812 */ /* 0x000fc400078efcff */
[----:B---3--:R-:W-:Y:S01]  /*5bef0*/  ISETP.GE.AND P1, PT, R13, UR17, PT ;  /* 0x000000110d007c0c */ /* 0x008fe2000bf26270 */
[----:B------:R-:W0:Y:S01]  /*5bf00*/  LDCU UR17, c[0x0][0x398] ;  /* 0x00007300ff1177ac */ /* 0x000e220008000800 */
[----:B------:R-:W3:Y:S01]  /*5bf10*/  LDL.LU R13, [R1+0x28f8] ;  /* 0x0028f800010d7983 */ /* 0x000ee20000300800 */
[----:B------:R-:W-:Y:S02]  /*5bf20*/  IADD3 R16, P0, PT, R10, R7, RZ ;  /* 0x000000070a107210 */ /* 0x000fe40007f1e0ff */
[----:B------:R-:W-:-:S03]  /*5bf30*/  LOP3.LUT R9, R9, 0xfffffffd, RZ, 0xc0, !PT ;  /* 0xfffffffd09097812 */ /* 0x000fc600078ec0ff */
[----:B------:R-:W-:-:S05]  /*5bf40*/  IMAD.X R17, R11, 0x1, R8, P0 ;  /* 0x000000010b117824 */ /* 0x000fca00000e0608 */
[----:B------:R-:W-:Y:S01]  /*5bf50*/  @P1 LOP3.LUT R9, R9, 0x2, RZ, 0xfc, !PT ;  /* 0x0000000209091812 */ /* 0x000fe200078efcff */
[----:B------:R0:W-:Y:S01]  /*5bf60*/  STL.64 [R1+0x17b8], R16 ;  /* 0x0017b81001007387 */ /* 0x0001e20000100a00 */
[----:B------:R-:W-:Y:S01]  /*5bf70*/  VIADD R10, R10, UR4 ;  /* 0x000000040a0a7c36 */ /* 0x000fe20008000000 */
[----:B----4-:R-:W-:Y:S01]  /*5bf80*/  LOP3.LUT R12, R12, 0xfffffbff, RZ, 0xc0, !PT ;  /* 0xfffffbff0c0c7812 */ /* 0x010fe200078ec0ff */
[----:B------:R-:W4:Y:S01]  /*5bf90*/  LDCU.64 UR4, c[0x0][0x398] ;  /* 0x00007300ff0477ac */ /* 0x000f220008000a00 */
[----:B------:R-:W-:Y:S02]  /*5bfa0*/  LOP3.LUT R9, R9, 0xfffffffe, RZ, 0xc0, !PT ;  /* 0xfffffffe09097812 */ /* 0x000fe400078ec0ff */
[----:B------:R-:W-:Y:S02]  /*5bfb0*/  SHF.R.S32.HI R11, RZ, 0x1f, R10 ;  /* 0x0000001fff0b7819 */ /* 0x000fe4000001140a */
[----:B0-----:R-:W-:-:S05]  /*5bfc0*/  IADD3 R16, P2, PT, R10, R0, RZ ;  /* 0x000000000a107210 */ /* 0x001fca0007f5e0ff */
[----:B------:R-:W-:Y:S01]  /*5bfd0*/  IMAD.X R17, R11, 0x1, R2, P2 ;  /* 0x000000010b117824 */ /* 0x000fe200010e0602 */
[----:B--2---:R-:W-:Y:S01]  /*5bfe0*/  ISETP.GE.AND P1, PT, R15, UR15, PT ;  /* 0x0000000f0f007c0c */ /* 0x004fe2000bf26270 */
[----:B------:R-:W0:Y:S01]  /*5bff0*/  LDCU UR15, c[0x0][0x398] ;  /* 0x00007300ff0f77ac */ /* 0x000e220008000800 */
[----:B------:R-:W2:Y:S01]  /*5c000*/  LDL.LU R15, [R1+0x28fc] ;  /* 0x0028fc00010f7983 */ /* 0x000ea20000300800 */
[----:B------:R-:W-:Y:S01]  /*5c010*/  ISETP.GE.AND P0, PT, R14, UR13, PT ;  /* 0x0000000d0e007c0c */ /* 0x000fe2000bf06270 */
[----:B------:R-:W0:Y:S02]  /*5c020*/  LDCU UR13, c[0x0][0x398] ;  /* 0x00007300ff0d77ac */ /* 0x000e240008000800 */
[----:B------:R-:W4:Y:S04]  /*5c030*/  LDL.LU R14, [R1+0x2900] ;  /* 0x00290000010e7983 */ /* 0x000f280000300800 */
[----:B------:R-:W-:Y:S03]  /*5c040*/  STL [R1+0x2b60], R0 ;  /* 0x002b600001007387 */ /* 0x000fe60000100800 */
[----:B------:R-:W-:-:S02]  /*5c050*/  @P1 LOP3.LUT R9, R9, 0x1, RZ, 0xfc, !PT ;  /* 0x0000000109091812 */ /* 0x000fc400078efcff */
[----:B---3--:R-:W-:Y:S01]  /*5c060*/  ISETP.GE.AND P1, PT, R13, UR11, PT ;  /* 0x0000000b0d007c0c */ /* 0x008fe2000bf26270 */
[----:B------:R-:W3:Y:S01]  /*5c070*/  LDCU UR11, c[0x0][0x398] ;  /* 0x00007300ff0b77ac */ /* 0x000ee20008000800 */
[----:B------:R-:W3:Y:S04]  /*5c080*/  LDL.LU R13, [R1+0x2904] ;  /* 0x00290400010d7983 */ /* 0x000ee80000300800 */
[----:B------:R-:W-:Y:S04]  /*5c090*/  STL.64 [R1+0x17a8], R16 ;  /* 0x0017a81001007387 */ /* 0x000fe80000100a00 */
[----:B------:R0:W-:Y:S04]  /*5c0a0*/  STL [R1+0x2b64], R2 ;  /* 0x002b640201007387 */ /* 0x0001e80000100800 */
[----:B0-----:R-:W3:Y:S04]  /*5c0b0*/  LDL.LU R2, [R1+0x2908] ;  /* 0x0029080001027983 */ /* 0x001ee80000300800 */
[----:B------:R0:W-:Y:S04]  /*5c0c0*/  STL [R1+0x2b68], R3 ;  /* 0x002b680301007387 */ /* 0x0001e80000100800 */
[----:B------:R-:W3:Y:S01]  /*5c0d0*/  LDL.LU R0, [R1+0x290c] ;  /* 0x00290c0001007983 */ /* 0x000ee20000300800 */
[----:B------:R-:W-:-:S04]  /*5c0e0*/  @P0 LOP3.LUT R12, R12, 0x400, RZ, 0xfc, !PT ;  /* 0x000004000c0c0812 */ /* 0x000fc800078efcff */
[----:B------:R-:W-:-:S04]  /*5c0f0*/  LOP3.LUT R12, R12, 0xfffffdff, RZ, 0xc0, !PT ;  /* 0xfffffdff0c0c7812 */ /* 0x000fc800078ec0ff */
[----:B------:R-:W-:-:S04]  /*5c100*/  @P1 LOP3.LUT R12, R12, 0x200, RZ, 0xfc, !PT ;  /* 0x000002000c0c1812 */ /* 0x000fc800078efcff */
[----:B------:R-:W-:Y:S01]  /*5c110*/  LOP3.LUT R12, R12, 0xfffff7ff, RZ, 0xc0, !PT ;  /* 0xfffff7ff0c0c7812 */ /* 0x000fe200078ec0ff */
[----:B------:R-:W-:Y:S01]  /*5c120*/  STL [R1+0x2b6c], R4 ;  /* 0x002b6c0401007387 */ /* 0x000fe20000100800 */
[----:B--2---:R-:W-:Y:S01]  /*5c130*/  ISETP.GE.AND P2, PT, R15, UR9, PT ;  /* 0x000000090f007c0c */ /* 0x004fe2000bf46270 */
[----:B------:R-:W2:Y:S01]  /*5c140*/  LDCU UR9, c[0x0][0x398] ;  /* 0x00007300ff0977ac */ /* 0x000ea20008000800 */
[----:B----4-:R-:W-:Y:S01]  /*5c150*/  ISETP.GE.AND P3, PT, R14, UR7, PT ;  /* 0x000000070e007c0c */ /* 0x010fe2000bf66270 */
[----:B------:R-:W4:Y:S01]  /*5c160*/  LDCU UR7, c[0x0][0x398] ;  /* 0x00007300ff0777ac */ /* 0x000f220008000800 */
[----:B------:R-:W-:-:S05]  /*5c170*/  IADD3 R14, P4, PT, R10, R3, RZ ;  /* 0x000000030a0e7210 */ /* 0x000fca0007f9e0ff */
[----:B------:R-:W-:-:S04]  /*5c180*/  IMAD.X R15, R11, 0x1, R4, P4 ;  /* 0x000000010b0f7824 */ /* 0x000fc800020e0604 */
[----:B------:R-:W-:-:S04]  /*5c190*/  @P2 LOP3.LUT R12, R12, 0x800, RZ, 0xfc, !PT ;  /* 0x000008000c0c2812 */ /* 0x000fc800078efcff */
[----:B------:R-:W-:-:S04]  /*5c1a0*/  LOP3.LUT R12, R12, 0xffffefff, RZ, 0xc0, !PT ;  /* 0xffffefff0c0c7812 */ /* 0x000fc800078ec0ff */
[----:B------:R-:W-:-:S04]  /*5c1b0*/  @P3 LOP3.LUT R12, R12, 0x1000, RZ, 0xfc, !PT ;  /* 0x000010000c0c3812 */ /* 0x000fc800078efcff */
[----:B------:R-:W-:Y:S01]  /*5c1c0*/  LOP3.LUT R12, R12, 0xffffdfff, RZ, 0xc0, !PT ;  /* 0xffffdfff0c0c7812 */ /* 0x000fe200078ec0ff */
[----:B------:R-:W-:Y:S04]  /*5c1d0*/  STL.64 [R1+0x17a0], R14 ;  /* 0x0017a00e01007387 */ /* 0x000fe80000100a00 */
[----:B------:R-:W-:Y:S01]  /*5c1e0*/  STL [R1+0x2b70], R5 ;  /* 0x002b700501007387 */ /* 0x000fe20000100800 */
[----:B---3--:R-:W-:Y:S01]  /*5c1f0*/  ISETP.GE.AND P4, PT, R13, UR5, PT ;  /* 0x000000050d007c0c */ /* 0x008fe2000bf86270 */
[----:B------:R-:W3:-:S12]  /*5c200*/  LDCU UR5, c[0x0][0x398] ;  /* 0x00007300ff0577ac */ /* 0x000ed80008000800 */
[----:B------:R-:W-:Y:S02]  /*5c210*/  @P4 LOP3.LUT R12, R12, 0x2000, RZ, 0xfc, !PT ;  /* 0x000020000c0c4812 */ /* 0x000fe400078efcff */
[----:B------:R-:W-:Y:S01]  /*5c220*/  ISETP.GE.AND P5, PT, R2, UR23, PT ;  /* 0x0000001702007c0c */ /* 0x000fe2000bfa6270 */
[----:B------:R-:W1:Y:S01]  /*5c230*/  LDCU UR23, c[0x0][0x398] ;  /* 0x00007300ff1777ac */ /* 0x000e620008000800 */
[----:B------:R-:W-:Y:S02]  /*5c240*/  LOP3.LUT R12, R12, 0xffffbfff, RZ, 0xc0, !PT ;  /* 0xffffbfff0c0c7812 */ /* 0x000fe400078ec0ff */
[----:B------:R-:W-:-:S05]  /*5c250*/  IADD3 R2, P6, PT, R10, R5, RZ ;  /* 0x000000050a027210 */ /* 0x000fca0007fde0ff */
[----:B0-----:R-:W-:-:S04]  /*5c260*/  IMAD.X R3, R11, 0x1, R6, P6 ;  /* 0x000000010b037824 */ /* 0x001fc800030e0606 */
[----:B------:R-:W-:-:S05]  /*5c270*/  @P5 LOP3.LUT R12, R12, 0x4000, RZ, 0xfc, !PT ;  /* 0x000040000c0c5812 */ /* 0x000fca00078efcff */
[----:B------:R-:W-:Y:S04]  /*5c280*/  STL [R1+0x124], R12 ;  /* 0x0001240c01007387 */ /* 0x000fe80000100800 */
[----:B------:R-:W-:Y:S04]  /*5c290*/  STL [R1+0x2b74], R6 ;  /* 0x002b740601007387 */ /* 0x000fe80000100800 */
[----:B------:R0:W-:Y:S02]  /*5c2a0*/  STL.64 [R1+0x1798], R2 ;  /* 0x0017980201007387 */ /* 0x0001e40000100a00 */
[----:B0-----:R-:W-:-:S02]  /*5c2b0*/  IADD3 R2, P0, PT, R10, R7, RZ ;  /* 0x000000070a027210 */ /* 0x001fc40007f1e0ff */
[----:B------:R-:W-:Y:S03]  /*5c2c0*/  STL [R1+0x2b78], R7 ;  /* 0x002b780701007387 */ /* 0x000fe60000100800 */
[----:B------:R-:W-:Y:S01]  /*5c2d0*/  IMAD.X R3, R11, 0x1, R8, P0 ;  /* 0x000000010b037824 */ /* 0x000fe200000e0608 */
[----:B------:R-:W-:Y:S01]  /*5c2e0*/  ISETP.GE.AND P6, PT, R0, UR21, PT ;  /* 0x0000001500007c0c */ /* 0x000fe2000bfc6270 */
[----:B------:R-:W0:Y:S03]  /*5c2f0*/  LDCU UR21, c[0x0][0x398] ;  /* 0x00007300ff1577ac */ /* 0x000e260008000800 */
[----:B------:R0:W-:Y:S04]  /*5c300*/  STL.64 [R1+0x1790], R2 ;  /* 0x0017900201007387 */ /* 0x0001e80000100a00 */
[----:B------:R-:W2:Y:S04]  /*5c310*/  LDL.LU R4, [R1+0x10c] ;  /* 0x00010c0001047983 */ /* 0x000ea80000300800 */
[----:B------:R-:W3:Y:S04]  /*5c320*/  LDL.LU R6, [R1+0x108] ;  /* 0x0001080001067983 */ /* 0x000ee80000300800 */
[----:B------:R-:W-:Y:S04]  /*5c330*/  STL [R1+0x2b7c], R8 ;  /* 0x002b7c0801007387 */ /* 0x000fe80000100800 */
[----:B------:R-:W3:Y:S04]  /*5c340*/  LDL R0, [R1+0x1134] ;  /* 0x0011340001007983 */ /* 0x000ee80000100800 */
[----:B------:R-:W4:Y:S04]  /*5c350*/  LDL R5, [R1+0x1138] ;  /* 0x0011380001057983 */ /* 0x000f280000100800 */
[----:B0-----:R-:W4:Y:S04]  /*5c360*/  LDL R2, [R1+0x1130] ;  /* 0x0011300001027983 */ /* 0x001f280000100800 */
[----:B------:R-:W4:Y:S01]  /*5c370*/  LDL R3, [R1+0x113c] ;  /* 0x00113c0001037983 */ /* 0x000f220000100800 */
[----:B------:R-:W-:-:S02]  /*5c380*/  LOP3.LUT P2, RZ, R9, 0x10000, RZ, 0xc0, !PT ;  /* 0x0001000009ff7812 */ /* 0x000fc4000784c0ff */
[C---:B------:R-:W-:Y:S02]  /*5c390*/  LOP3.LUT P0, RZ, R9.reuse, 0x8000, RZ, 0xc0, !PT ;  /* 0x0000800009ff7812 */ /* 0x040fe4000780c0ff */
[C---:B------:R-:W-:Y:S02]  /*5c3a0*/  LOP3.LUT P4, RZ, R9.reuse, 0x4000, RZ, 0xc0, !PT ;  /* 0x0000400009ff7812 */ /* 0x040fe4000788c0ff */
[C---:B------:R-:W-:Y:S02]  /*5c3b0*/  LOP3.LUT P1, RZ, R9.reuse, 0x2000, RZ, 0xc0, !PT ;  /* 0x0000200009ff7812 */ /* 0x040fe4000782c0ff */
[----:B------:R-:W-:Y:S02]  /*5c3c0*/  LOP3.LUT P3, RZ, R9, 0x1000, RZ, 0xc0, !PT ;  /* 0x0000100009ff7812 */ /* 0x000fe4000786c0ff */
[----:B--2---:R-:W-:Y:S02]  /*5c3d0*/  LOP3.LUT R4, R4, 0xfffffeff, RZ, 0xc0, !PT ;  /* 0xfffffeff04047812 */ /* 0x004fe400078ec0ff */
[----:B---3--:R-:W-:Y:S01]  /*5c3e0*/  ISETP.LT.AND P5, PT, R0, UR40, !P2 ;  /* 0x0000002800007c0c */ /* 0x008fe2000d7a1270 */
[----:B------:R-:W0:-:S12]  /*5c3f0*/  LDCU UR40, c[0x0][0x398] ;  /* 0x00007300ff2877ac */ /* 0x000e180008000800 */
[----:B------:R-:W-:Y:S02]  /*5c400*/  @P5 LOP3.LUT R4, R4, 0x100, RZ, 0xfc, !PT ;  /* 0x0000010004045812 */ /* 0x000fe400078efcff */
[----:B----4-:R-:W-:Y:S01]  /*5c410*/  ISETP.LT.AND P5, PT, R5, UR36, !P2 ;  /* 0x0000002405007c0c */ /* 0x010fe2000d7a1270 */
[----:B------:R-:W2:Y:S01]  /*5c420*/  LDCU UR36, c[0x0][0x398] ;  /* 0x00007300ff2477ac */ /* 0x000ea20008000800 */
[----:B------:R-:W-:-:S11]  /*5c430*/  LOP3.LUT R4, R4, 0xffffff7f, RZ, 0xc0, !PT ;  /* 0xffffff7f04047812 */ /* 0x000fd600078ec0ff */
[----:B------:R-:W-:Y:S02]  /*5c440*/  @P5 LOP3.LUT R4, R4, 0x80, RZ, 0xfc, !PT ;  /* 0x0000008004045812 */ /* 0x000fe400078efcff */
[----:B------:R-:W-:Y:S01]  /*5c450*/  ISETP.LT.AND P5, PT, R2, UR38, !P2 ;  /* 0x0000002602007c0c */ /* 0x000fe2000d7a1270 */
[----:B------:R-:W3:Y:S01]  /*5c460*/  LDCU UR38, c[0x0][0x398] ;  /* 0x00007300ff2677ac */ /* 0x000ee20008000800 */
[----:B------:R-:W-:-:S11]  /*5c470*/  LOP3.LUT R4, R4, 0xffffffbf, RZ, 0xc0, !PT ;  /* 0xffffffbf04047812 */ /* 0x000fd600078ec0ff */
[----:B------:R-:W-:Y:S02]  /*5c480*/  @P5 LOP3.LUT R4, R4, 0x40, RZ, 0xfc, !PT ;  /* 0x0000004004045812 */ /* 0x000fe400078efcff */
[----:B------:R-:W-:Y:S01]  /*5c490*/  ISETP.LT.AND P5, PT, R3, UR5, !P2 ;  /* 0x0000000503007c0c */ /* 0x000fe2000d7a1270 */
[----:B------:R-:W4:Y:S01]  /*5c4a0*/  LDCU UR5, c[0x0][0x398] ;  /* 0x00007300ff0577ac */ /* 0x000f220008000800 */
[----:B------:R-:W-:Y:S02]  /*5c4b0*/  ISETP.LT.AND P2, PT, R2, UR46, !P0 ;  /* 0x0000002e02007c0c */ /* 0x000fe4000c741270 */
[----:B------:R-:W-:Y:S01]  /*5c4c0*/  LOP3.LUT R4, R4, 0xffffffdf, RZ, 0xc0, !PT ;  /* 0xffffffdf04047812 */ /* 0x000fe200078ec0ff */
[----:B------:R-:W0:Y:S08]  /*5c4d0*/  LDCU UR46, c[0x0][0x398] ;  /* 0x00007300ff2e77ac */ /* 0x000e300008000800 */
[----:B------:R-:W-:-:S02]  /*5c4e0*/  @P5 LOP3.LUT R4, R4, 0x20, RZ, 0xfc, !PT ;  /* 0x0000002004045812 */ /* 0x000fc400078efcff */
[----:B------:R-:W-:Y:S01]  /*5c4f0*/  ISETP.LT.AND P5, PT, R0, UR39, !P0 ;  /* 0x0000002700007c0c */ /* 0x000fe2000c7a1270 */
[----:B------:R-:W0:Y:S01]  /*5c500*/  LDCU UR39, c[0x0][0x398] ;  /* 0x00007300ff2777ac */ /* 0x000e220008000800 */
[----:B------:R-:W-:-:S04]  /*5c510*/  LOP3.LUT R4, R4, 0xfffffffb, RZ, 0xc0, !PT ;  /* 0xfffffffb04047812 */ /* 0x000fc800078ec0ff */
[----:B------:R-:W-:-:S04]  /*5c520*/  @P2 LOP3.LUT R4, R4, 0x4, RZ, 0xfc, !PT ;  /* 0x0000000404042812 */ /* 0x000fc800078efcff */
[----:B------:R-:W-:-:S04]  /*5c530*/  LOP3.LUT R4, R4, 0xffffffef, RZ, 0xc0, !PT ;  /* 0xffffffef04047812 */ /* 0x000fc800078ec0ff */
[----:B------:R-:W-:Y:S02]  /*5c540*/  @P5 LOP3.LUT R4, R4, 0x10, RZ, 0xfc, !PT ;  /* 0x0000001004045812 */ /* 0x000fe400078efcff */
[----:B------:R-:W-:Y:S01]  /*5c550*/  ISETP.LT.AND P5, PT, R5, UR64, !P0 ;  /* 0x0000004005007c0c */ /* 0x000fe2000c7a1270 */
[----:B------:R-:W0:Y:S01]  /*5c560*/  LDCU UR64, c[0x0][0x398] ;  /* 0x00007300ff4077ac */ /* 0x000e220008000800 */
[----:B------:R-:W-:Y:S02]  /*5c570*/  ISETP.LT.AND P0, PT, R3, UR77, !P0 ;  /* 0x0000004d03007c0c */ /* 0x000fe4000c701270 */
[----:B------:R-:W-:Y:S01]  /*5c580*/  LOP3.LUT R4, R4, 0xfffffff7, RZ, 0xc0, !PT ;  /* 0xfffffff704047812 */ /* 0x000fe200078ec0ff */
[----:B------:R-:W0:Y:S08]  /*5c590*/  LDCU UR77, c[0x0][0x398] ;  /* 0x00007300ff4d77ac */ /* 0x000e300008000800 */
[----:B------:R-:W-:-:S04]  /*5c5a0*/  @P5 LOP3.LUT R4, R4, 0x8, RZ, 0xfc, !PT ;  /* 0x0000000804045812 */ /* 0x000fc800078efcff */
[----:B------:R-:W-:-:S04]  /*5c5b0*/  LOP3.LUT R4, R4, 0xfffffffd, RZ, 0xc0, !PT ;  /* 0xfffffffd04047812 */ /* 0x000fc800078ec0ff */
[----:B------:R-:W-:Y:S02]  /*5c5c0*/  @P0 LOP3.LUT R4, R4, 0x2, RZ, 0xfc, !PT ;  /* 0x0000000204040812 */ /* 0x000fe400078efcff */
[----:B------:R-:W-:Y:S01]  /*5c5d0*/  ISETP.LT.AND P0, PT, R2, UR50, !P4 ;  /* 0x0000003202007c0c */ /* 0x000fe2000e701270 */
[----:B------:R-:W0:Y:S01]  /*5c5e0*/  LDCU UR50, c[0x0][0x398] ;  /* 0x00007300ff3277ac */ /* 0x000e220008000800 */
[----:B------:R-:W-:-:S11]  /*5c5f0*/  LOP3.LUT R6, R6, 0xbfffffff, RZ, 0xc0, !PT ;  /* 0xbfffffff06067812 */ /* 0x000fd600078ec0ff */
[----:B------:R-:W-:Y:S02]  /*5c600*/  @P0 LOP3.LUT R6, R6, 0x40000000, RZ, 0xfc, !PT ;  /* 0x4000000006060812 */ /* 0x000fe400078efcff */
[----:B------:R-:W-:Y:S01]  /*5c610*/  ISETP.LT.AND P0, PT, R0, UR63, !P4 ;  /* 0x0000003f00007c0c */ /* 0x000fe2000e701270 */
[----:B------:R-:W0:Y:S01]  /*5c620*/  LDCU UR63, c[0x0][0x398] ;  /* 0x00007300ff3f77ac */ /* 0x000e220008000800 */
[----:B------:R-:W-:-:S11]  /*5c630*/  LOP3.LUT R4, R4, 0xfffffffe, RZ, 0xc0, !PT ;  /* 0xfffffffe04047812 */ /* 0x000fd600078ec0ff */
[----:B------:R-:W-:Y:S02]  /*5c640*/  @P0 LOP3.LUT R4, R4, 0x1, RZ, 0xfc, !PT ;  /* 0x0000000104040812 */ /* 0x000fe400078efcff */
[----:B-1----:R-:W-:Y:S01]  /*5c650*/  ISETP.LT.AND P0, PT, R5, UR51, !P4 ;  /* 0x0000003305007c0c */ /* 0x002fe2000e701270 */
[----:B------:R-:W1:Y:S01]  /*5c660*/  LDCU UR51, c[0x0][0x398] ;  /* 0x00007300ff3377ac */ /* 0x000e620008000800 */
[----:B------:R-:W-:Y:S02]  /*5c670*/  ISETP.LT.AND P4, PT, R3, UR76, !P4 ;  /* 0x0000004c03007c0c */ /* 0x000fe4000e781270 */
[----:B------:R-:W-:Y:S01]  /*5c680*/  LOP3.LUT R6, R6, 0x7fffffff, RZ, 0xc0, !PT ;  /* 0x7fffffff06067812 */ /* 0x000fe200078ec0ff */
[----:B------:R0:W-:Y:S01]  /*5c690*/  STL [R1+0x10c], R4 ;  /* 0x00010c0401007387 */ /* 0x0001e20000100800 */
[----:B------:R-:W-:Y:S01]  /*5c6a0*/  LOP3.LUT P2, RZ, R9, 0x800, RZ, 0xc0, !PT ;  /* 0x0000080009ff7812 */ /* 0x000fe2000784c0ff */
[----:B------:R-:W1:Y:S06]  /*5c6b0*/  LDCU UR76, c[0x0][0x398] ;  /* 0x00007300ff4c77ac */ /* 0x000e6c0008000800 */
[----:B------:R-:W-:Y:S01]  /*5c6c0*/  @P0 LOP3.LUT R6, R6, 0x80000000, RZ, 0xfc, !PT ;  /* 0x8000000006060812 */ /* 0x000fe200078efcff */
[----:B0-----:R-:W2:Y:S03]  /*5c6d0*/  LDL.LU R4, [R1+0x104] ;  /* 0x0001040001047983 */ /* 0x001ea60000300800 */
        /* <DEDUP_REMOVED lines=48> */
[----:B------:R-:W-:Y:S02]  /*5c9e0*/  LOP3.LUT R6, R6, 0xfffdffff, RZ, 0xc0, !PT ;  /* 0xfffdffff06067812 */ /* 0x000fe400078ec0ff */
[----:B------:R-:W-:-:S09]  /*5c9f0*/  LOP3.LUT P0, RZ, R9, 0x400, RZ, 0xc0, !PT ;  /* 0x0000040009ff7812 */ /* 0x000fd2000780c0ff */
        /* <DEDUP_REMOVED lines=45> */
[----:B------:R-:W-:Y:S02]  /*5ccd0*/  ISETP.LT.AND P3, PT, R3, UR53, !P3 ;  /* 0x0000003503007c0c */ /* 0x000fe4000df61270 */
[----:B------:R-:W-:Y:S01]  /*5cce0*/  LOP3.LUT R6, R6, 0xffffff7f, RZ, 0xc0, !PT ;  /* 0xffffff7f06067812 */ /* 0x000fe200078ec0ff */
[----:B------:R-:W0:Y:S01]  /*5ccf0*/  LDCU UR53, c[0x0][0x398] ;  /* 0x00007300ff3577ac */ /* 0x000e220008000800 */
[----:B------:R-:W-:-:S07]  /*5cd00*/  LOP3.LUT P2, RZ, R9, 0x80, RZ, 0xc0, !PT ;  /* 0x0000008009ff7812 */ /* 0x000fce000784c0ff */
        /* <DEDUP_REMOVED lines=22> */
[----:B--2---:R-:W-:-:S11]  /*5ce70*/  LOP3.LUT R4, R4, 0xbfffffff, RZ, 0xc0, !PT ;  /* 0xbfffffff04047812 */ /* 0x004fd600078ec0ff */
[----:B------:R-:W-:Y:S02]  /*5ce80*/  @P2 LOP3.LUT R4, R4, 0x40000000, RZ, 0xfc, !PT ;  /* 0x4000000004042812 */ /* 0x000fe400078efcff */
[----:B------:R-:W-:Y:S01]  /*5ce90*/  ISETP.LT.AND P2, PT, R0, UR71, !P0 ;  /* 0x0000004700007c0c */ /* 0x000fe2000c741270 */
[----:B------:R-:W2:Y:S01]  /*5cea0*/  LDCU UR71, c[0x0][0x398] ;  /* 0x00007300ff4777ac */ /* 0x000ea20008000800 */
[----:B------:R-:W-:-:S11]  /*5ceb0*/  LOP3.LUT R6, R6, 0xfffffffe, RZ, 0xc0, !PT ;  /* 0xfffffffe06067812 */ /* 0x000fd600078ec0ff */
[----:B------:R-:W-:Y:S02]  /*5cec0*/  @P2 LOP3.LUT R6, R6, 0x1, RZ, 0xfc, !PT ;  /* 0x0000000106062812 */ /* 0x000fe400078efcff */
[----:B------:R-:W-:Y:S01]  /*5ced0*/  ISETP.LT.AND P2, PT, R5, UR70, !P0 ;  /* 0x0000004605007c0c */ /* 0x000fe2000c741270 */
[----:B------:R-:W0:Y:S01]  /*5cee0*/  LDCU UR70, c[0x0][0x398] ;  /* 0x00007300ff4677ac */ /* 0x000e220008000800 */
[----:B------:R-:W-:Y:S02]  /*5cef0*/  ISETP.LT.AND P0, PT, R3, UR29, !P0 ;  /* 0x0000001d03007c0c */ /* 0x000fe4000c701270 */
[----:B------:R-:W-:Y:S02]  /*5cf00*/  LOP3.LUT R4, R4, 0x7fffffff, RZ, 0xc0, !PT ;  /* 0x7fffffff04047812 */ /* 0x000fe400078ec0ff */
[C---:B------:R-:W-:Y:S02]  /*5cf10*/  LOP3.LUT P1, RZ, R9.reuse, 0x20, RZ, 0xc0, !PT ;  /* 0x0000002009ff7812 */ /* 0x040fe4000782c0ff */
[C---:B------:R-:W-:Y:S01]  /*5cf20*/  LOP3.LUT P4, RZ, R9.reuse, 0x10, RZ, 0xc0, !PT ;  /* 0x0000001009ff7812 */ /* 0x040fe2000788c0ff */
[----:B------:R0:W-:Y:S01]  /*5cf30*/  STL [R1+0x108], R6 ;  /* 0x0001080601007387 */ /* 0x0001e20000100800 */
[----:B------:R-:W-:Y:S01]  /*5cf40*/  LOP3.LUT P3, RZ, R9, 0x8, RZ, 0xc0, !PT ;  /* 0x0000000809ff7812 */ /* 0x000fe2000786c0ff */
[----:B------:R-:W1:Y:S02]  /*5cf50*/  LDCU UR29, c[0x0][0x398] ;  /* 0x00007300ff1d77ac */ /* 0x000e640008000800 */
[----:B------:R-:W-:-:S04]  /*5cf60*/  @P2 LOP3.LUT R4, R4, 0x80000000, RZ, 0xfc, !PT ;  /* 0x8000000004042812 */ /* 0x000fc800078efcff */
[----:B------:R-:W-:Y:S01]  /*5cf70*/  LOP3.LUT R4, R4, 0xdfffffff, RZ, 0xc0, !PT ;  /* 0xdfffffff04047812 */ /* 0x000fe200078ec0ff */
[----:B0-----:R-:W3:Y:S03]  /*5cf80*/  LDL.LU R6, [R1+0x100] ;  /* 0x0001000001067983 */ /* 0x001ee60000300800 */
[----:B------:R-:W-:Y:S02]  /*5cf90*/  @P0 LOP3.LUT R4, R4, 0x20000000, RZ, 0xfc, !PT ;  /* 0x2000000004040812 */ /* 0x000fe400078efcff */
[----:B------:R-:W-:Y:S02]  /*5cfa0*/  ISETP.LT.AND P0, PT, R2, UR16, !P1 ;  /* 0x0000001002007c0c */ /* 0x000fe4000cf01270 */
[----:B------:R-:W-:Y:S01]  /*5cfb0*/  LOP3.LUT P2, RZ, R9, 0x4, RZ, 0xc0, !PT ;  /* 0x0000000409ff7812 */ /* 0x000fe2000784c0ff */
[----:B------:R-:W-:Y:S01]  /*5cfc0*/  STL [R1+0x2b80], R9 ;  /* 0x002b800901007387 */ /* 0x000fe20000100800 */
[----:B------:R-:W-:Y:S01]  /*5cfd0*/  LOP3.LUT R4, R4, 0xfbffffff, RZ, 0xc0, !PT ;  /* 0xfbffffff04047812 */ /* 0x000fe200078ec0ff */
[----:B------:R-:W0:Y:S08]  /*5cfe0*/  LDCU UR16, c[0x0][0x398] ;  /* 0x00007300ff1077ac */ /* 0x000e300008000800 */
[----:B------:R-:W-:-:S02]  /*5cff0*/  @P0 LOP3.LUT R4, R4, 0x4000000, RZ, 0xfc, !PT ;  /* 0x0400000004040812 */ /* 0x000fc400078efcff */
        /* <DEDUP_REMOVED lines=82> */
[----:B--2---:R-:W-:Y:S01]  /*5d520*/  ISETP.LT.AND P0, PT, R0, UR71, !P1 ;  /* 0x0000004700007c0c */ /* 0x004fe2000cf01270 */
[----:B------:R-:W2:Y:S01]  /*5d530*/  LDCU UR71, c[0x0][0x398] ;  /* 0x00007300ff4777ac */ /* 0x000ea20008000800 */
[----:B------:R-:W-:-:S11]  /*5d540*/  LOP3.LUT R4, R4, 0xfffffeff, RZ, 0xc0, !PT ;  /* 0xfffffeff04047812 */ /* 0x000fd600078ec0ff */
[----:B------:R-:W-:Y:S02]  /*5d550*/  @P0 LOP3.LUT R4, R4, 0x100, RZ, 0xfc, !PT ;  /* 0x0000010004040812 */ /* 0x000fe400078efcff */
[----:B------:R-:W-:Y:S01]  /*5d560*/  ISETP.LT.AND P0, PT, R5, UR7, !P1 ;  /* 0x0000000705007c0c */ /* 0x000fe2000cf01270 */
[----:B------:R-:W0:Y:S01]  /*5d570*/  LDCU UR7, c[0x0][0x398] ;  /* 0x00007300ff0777ac */ /* 0x000e220008000800 */
[----:B------:R-:W-:Y:S02]  /*5d580*/  ISETP.LT.AND P1, PT, R3, UR9, !P1 ;  /* 0x0000000903007c0c */ /* 0x000fe4000cf21270 */
[----:B------:R-:W-:Y:S01]  /*5d590*/  LOP3.LUT R4, R4, 0xffffff7f, RZ, 0xc0, !PT ;  /* 0xffffff7f04047812 */ /* 0x000fe200078ec0ff */
[----:B------:R-:W0:Y:S08]  /*5d5a0*/  LDCU UR9, c[0x0][0x398] ;  /* 0x00007300ff0977ac */ /* 0x000e300008000800 */
[----:B------:R-:W-:-:S02]  /*5d5b0*/  @P0 LOP3.LUT R4, R4, 0x80, RZ, 0xfc, !PT ;  /* 0x0000008004040812 */ /* 0x000fc400078efcff */
[----:B------:R-:W-:Y:S02]  /*5d5c0*/  LOP3.LUT P0, RZ, R12, 0x400, RZ, 0xc0, !PT ;  /* 0x000004000cff7812 */ /* 0x000fe4000780c0ff */
[----:B------:R-:W-:-:S04]  /*5d5d0*/  LOP3.LUT R4, R4, 0xffffffdf, RZ, 0xc0, !PT ;  /* 0xffffffdf04047812 */ /* 0x000fc800078ec0ff */
[----:B------:R-:W-:Y:S02]  /*5d5e0*/  @P1 LOP3.LUT R4, R4, 0x20, RZ, 0xfc, !PT ;  /* 0x0000002004041812 */ /* 0x000fe400078efcff */
[----:B------:R-:W-:Y:S01]  /*5d5f0*/  ISETP.LT.AND P1, PT, R2, UR4, !P0 ;  /* 0x0000000402007c0c */ /* 0x000fe2000c721270 */
[----:B------:R-:W1:Y:S01]  /*5d600*/  LDCU UR4, c[0x0][0x398] ;  /* 0x00007300ff0477ac */ /* 0x000e620008000800 */
[----:B------:R-:W-:-:S11]  /*5d610*/  LOP3.LUT R4, R4, 0xfffffffb, RZ, 0xc0, !PT ;  /* 0xfffffffb04047812 */ /* 0x000fd600078ec0ff */
[----:B------:R-:W-:Y:S02]  /*5d620*/  @P1 LOP3.LUT R4, R4, 0x4, RZ, 0xfc, !PT ;  /* 0x0000000404041812 */ /* 0x000fe400078efcff */
[----:B0-----:R-:W-:Y:S01]  /*5d630*/  ISETP.LT.AND P1, PT, R0, UR69, !P0 ;  /* 0x0000004500007c0c */ /* 0x001fe2000c721270 */
[----:B------:R-:W0:Y:S01]  /*5d640*/  LDCU UR69, c[0x0][0x398] ;  /* 0x00007300ff4577ac */ /* 0x000e220008000800 */
[----:B------:R-:W-:-:S11]  /*5d650*/  LOP3.LUT R4, R4, 0xffffffef, RZ, 0xc0, !PT ;  /* 0xffffffef04047812 */ /* 0x000fd600078ec0ff */
[----:B------:R-:W-:Y:S02]  /*5d660*/  @P1 LOP3.LUT R4, R4, 0x10, RZ, 0xfc, !PT ;  /* 0x0000001004041812 */ /* 0x000fe400078efcff */
[----:B--2---:R-:W-:Y:S01]  /*5d670*/  ISETP.LT.AND P1, PT, R5, UR71, !P0 ;  /* 0x0000004705007c0c */ /* 0x004fe2000c721270 */
[----:B------:R-:W2:Y:S01]  /*5d680*/  LDCU UR71, c[0x0][0x398] ;  /* 0x00007300ff4777ac */ /* 0x000ea20008000800 */
[----:B----4-:R-:W-:Y:S02]  /*5d690*/  ISETP.LT.AND P0, PT, R3, UR5, !P0 ;  /* 0x0000000503007c0c */ /* 0x010fe4000c701270 */
[----:B------:R-:W-:Y:S01]  /*5d6a0*/  LOP3.LUT R4, R4, 0xfffffff7, RZ, 0xc0, !PT ;  /* 0xfffffff704047812 */ /* 0x000fe200078ec0ff */
[----:B------:R-:W4:Y:S08]  /*5d6b0*/  LDCU UR5, c[0x0][0x398] ;  /* 0x00007300ff0577ac */ /* 0x000f300008000800 */
[----:B------:R-:W-:-:S02]  /*5d6c0*/  @P1 LOP3.LUT R4, R4, 0x8, RZ, 0xfc, !PT ;  /* 0x0000000804041812 */ /* 0x000fc400078efcff */
[----:B------:R-:W-:Y:S02]  /*5d6d0*/  LOP3.LUT P1, RZ, R12, 0x200, RZ, 0xc0, !PT ;  /* 0x000002000cff7812 */ /* 0x000fe4000782c0ff */
[----:B------:R-:W-:-:S04]  /*5d6e0*/  LOP3.LUT R4, R4, 0xfffffffd, RZ, 0xc0, !PT ;  /* 0xfffffffd04047812 */ /* 0x000fc800078ec0ff */
[----:B------:R-:W-:Y:S02]  /*5d6f0*/  @P0 LOP3.LUT R4, R4, 0x2, RZ, 0xfc, !PT ;  /* 0x0000000204040812 */ /* 0x000fe400078efcff */
[----:B------:R-:W-:Y:S01]  /*5d700*/  ISETP.LT.AND P0, PT, R2, UR22, !P1 ;  /* 0x0000001602007c0c */ /* 0x000fe2000cf01270 */
[----:B------:R-:W0:Y:S01]  /*5d710*/  LDCU UR22, c[0x0][0x398] ;  /* 0x00007300ff1677ac */ /* 0x000e220008000800 */
[----:B---3--:R-:W-:-:S11]  /*5d720*/  LOP3.LUT R6, R6, 0xbfffffff, RZ, 0xc0, !PT ;  /* 0xbfffffff06067812 */ /* 0x008fd600078ec0ff */
[----:B------:R-:W-:Y:S02]  /*5d730*/  @P0 LOP3.LUT R6, R6, 0x40000000, RZ, 0xfc, !PT ;  /* 0x4000000006060812 */ /* 0x000fe400078efcff */
[----:B------:R-:W-:Y:S01]  /*5d740*/  ISETP.LT.AND P0, PT, R0, UR66, !P1 ;  /* 0x0000004200007c0c */ /* 0x000fe2000cf01270 */
[----:B------:R-:W3:Y:S01]  /*5d750*/  LDCU UR66, c[0x0][0x398] ;  /* 0x00007300ff4277ac */ /* 0x000ee20008000800 */
[----:B------:R-:W-:-:S11]  /*5d760*/  LOP3.LUT R4, R4, 0xfffffffe, RZ, 0xc0, !PT ;  /* 0xfffffffe04047812 */ /* 0x000fd600078ec0ff */
[----:B------:R-:W-:-:S05]  /*5d770*/  @P0 LOP3.LUT R4, R4, 0x1, RZ, 0xfc, !PT ;  /* 0x0000000104040812 */ /* 0x000fca00078efcff */
[----:B------:R0:W-:Y:S04]  /*5d780*/  STL [R1+0x104], R4 ;  /* 0x0001040401007387 */ /* 0x0001e80000100800 */
[----:B0-----:R-:W3:Y:S01]  /*5d790*/  LDL.LU R4, [R1+0x2910] ;  /* 0x0029100001047983 */ /* 0x001ee20000300800 */
[----:B------:R-:W-:Y:S01]  /*5d7a0*/  ISETP.LT.AND P0, PT, R5, UR69, !P1 ;  /* 0x0000004505007c0c */ /* 0x000fe2000cf01270 */
[----:B------:R-:W0:Y:S01]  /*5d7b0*/  LDCU UR69, c[0x0][0x398] ;  /* 0x00007300ff4577ac */ /* 0x000e220008000800 */
[----:B------:R-:W-:-:S11]  /*5d7c0*/  LOP3.LUT R6, R6, 0x7fffffff, RZ, 0xc0, !PT ;  /* 0x7fffffff06067812 */ /* 0x000fd600078ec0ff */
[----:B------:R-:W-:Y:S02]  /*5d7d0*/  @P0 LOP3.LUT R6, R6, 0x80000000, RZ, 0xfc, !PT ;  /* 0x8000000006060812 */ /* 0x000fe400078efcff */
[----:B--2---:R-:W-:Y:S01]  /*5d7e0*/  ISETP.LT.AND P0, PT, R3, UR71, !P1 ;  /* 0x0000004703007c0c */ /* 0x004fe2000cf01270 */
[----:B------:R-:W2:Y:S01]  /*5d7f0*/  LDCU UR71, c[0x0][0x398] ;  /* 0x00007300ff4777ac */ /* 0x000ea20008000800 */
[----:B------:R-:W-:Y:S02]  /*5d800*/  LOP3.LUT R6, R6, 0xdfffffff, RZ, 0xc0, !PT ;  /* 0xdfffffff06067812 */ /* 0x000fe400078ec0ff */
[----:B------:R-:W-:-:S09]  /*5d810*/  LOP3.LUT P2, RZ, R12, 0x800, RZ, 0xc0, !PT ;  /* 0x000008000cff7812 */ /* 0x000fd2000784c0ff */
[----:B------:R-:W-:Y:S02]  /*5d820*/  @P0 LOP3.LUT R6, R6, 0x20000000, RZ, 0xfc, !PT ;  /* 0x2000000006060812 */ /* 0x000fe400078efcff */
[----:B------:R-:W-:Y:S02]  /*5d830*/  ISETP.LT.AND P0, PT, R0, UR38, !P2 ;  /* 0x0000002600007c0c */ /* 0x000fe4000d701270 */
[----:B------:R-:W-:Y:S01]  /*5d840*/  ISETP.LT.AND P1, PT, R5, UR39, !P2 ;  /* 0x0000002705007c0c */ /* 0x000fe2000d721270 */
[----:B------:R-:W0:Y:S01]  /*5d850*/  LDCU.64 UR38, c[0x0][0x398] ;  /* 0x00007300ff2677ac */ /* 0x000e220008000a00 */
[----:B------:R-:W-:-:S09]  /*5d860*/  LOP3.LUT R6, R6, 0xefffffff, RZ, 0xc0, !PT ;  /* 0xefffffff06067812 */ /* 0x000fd200078ec0ff */
[----:B------:R-:W-:Y:S02]  /*5d870*/  @P0 LOP3.LUT R6, R6, 0x10000000, RZ, 0xfc, !PT ;  /* 0x1000000006060812 */ /* 0x000fe400078efcff */
[----:B------:R-:W-:Y:S01]  /*5d880*/  ISETP.LT.AND P0, PT, R3, UR64, !P2 ;  /* 0x0000004003007c0c */ /* 0x000fe2000d701270 */
[----:B------:R-:W0:Y:S01]  /*5d890*/  LDCU UR64, c[0x0][0x398] ;  /* 0x00007300ff4077ac */ /* 0x000e220008000800 */
[----:B------:R-:W-:-:S04]  /*5d8a0*/  LOP3.LUT R6, R6, 0xf7ffffff, RZ, 0xc0, !PT ;  /* 0xf7ffffff06067812 */ /* 0x000fc800078ec0ff */
[----:B------:R-:W-:Y:S02]  /*5d8b0*/  @P1 LOP3.LUT R6, R6, 0x8000000, RZ, 0xfc, !PT ;  /* 0x0800000006061812 */ /* 0x000fe400078efcff */
[----:B------:R-:W-:Y:S02]  /*5d8c0*/  ISETP.LT.AND P1, PT, R2, UR20, !P2 ;  /* 0x0000001402007c0c */ /* 0x000fe4000d721270 */
[----:B------:R-:W-:Y:S02]  /*5d8d0*/  LOP3.LUT R6, R6, 0xfbffffff, RZ, 0xc0, !PT ;  /* 0xfbffffff06067812 */ /* 0x000fe400078ec0ff */
[----:B------:R-:W-:Y:S02]  /*5d8e0*/  LOP3.LUT P3, RZ, R12, 0x1000, RZ, 0xc0, !PT ;  /* 0x000010000cff7812 */ /* 0x000fe4000786c0ff */
[----:B------:R-:W-:Y:S02]  /*5d8f0*/  @P0 LOP3.LUT R6, R6, 0x4000000, RZ, 0xfc, !PT ;  /* 0x0400000006060812 */ /* 0x000fe400078efcff */
[----:B------:R-:W-:-:S02]  /*5d900*/  ISETP.LT.AND P0, PT, R0, UR50, !P3 ;  /* 0x0000003200007c0c */ /* 0x000fc4000df01270 */
[----:B------:R-:W-:-:S04]  /*5d910*/  LOP3.LUT R6, R6, 0xfdffffff, RZ, 0xc0, !PT ;  /* 0xfdffffff06067812 */ /* 0x000fc800078ec0ff */
[----:B------:R-:W-:Y:S02]  /*5d920*/  @P1 LOP3.LUT R6, R6, 0x2000000, RZ, 0xfc, !PT ;  /* 0x0200000006061812 */ /* 0x000fe400078efcff */
[----:B-1----:R-:W-:Y:S01]  /*5d930*/  ISETP.LT.AND P2, PT, R5, UR51, !P3 ;  /* 0x0000003305007c0c */ /* 0x002fe2000df41270 */
[----:B------:R-:W1:Y:S01]  /*5d940*/  LDCU.64 UR50, c[0x0][0x398] ;  /* 0x00007300ff3277ac */ /* 0x000e620008000a00 */
[----:B------:R-:W-:-:S04]  /*5d950*/  LOP3.LUT R6, R6, 0xfeffffff, RZ, 0xc0, !PT ;  /* 0xfeffffff06067812 */ /* 0x000fc800078ec0ff */
[----:B------:R-:W-:Y:S02]  /*5d960*/  @P0 LOP3.LUT R6, R6, 0x1000000, RZ, 0xfc, !PT ;  /* 0x0100000006060812 */ /* 0x000fe400078efcff */
[----:B------:R-:W-:Y:S01]  /*5d970*/  ISETP.LT.AND P1, PT, R3, UR63, !P3 ;  /* 0x0000003f03007c0c */ /* 0x000fe2000df21270 */
[----:B------:R-:W1:Y:S01]  /*5d980*/  LDCU UR63, c[0x0][0x398] ;  /* 0x00007300ff3f77ac */ /* 0x000e620008000800 */
[----:B------:R-:W-:-:S04]  /*5d990*/  LOP3.LUT R6, R6, 0xff7fffff, RZ, 0xc0, !PT ;  /* 0xff7fffff06067812 */ /* 0x000fc800078ec0ff */
[----:B------:R-:W-:Y:S02]  /*5d9a0*/  @P2 LOP3.LUT R6, R6, 0x800000, RZ, 0xfc, !PT ;  /* 0x0080000006062812 */ /* 0x000fe400078efcff */
[----:B0-----:R-:W-:Y:S02]  /*5d9b0*/  ISETP.LT.AND P0, PT, R2, UR38, !P3 ;  /* 0x0000002602007c0c */ /* 0x001fe4000df01270 */
[----:B------:R-:W-:-:S04]  /*5d9c0*/  LOP3.LUT R6, R6, 0xffbfffff, RZ, 0xc0, !PT ;  /* 0xffbfffff06067812 */ /* 0x000fc800078ec0ff */
[----:B------:R-:W-:Y:S02]  /*5d9d0*/  @P1 LOP3.LUT R6, R6, 0x400000, RZ, 0xfc, !PT ;  /* 0x0040000006061812 */ /* 0x000fe400078efcff */
[----:B------:R-:W-:Y:S02]  /*5d9e0*/  LOP3.LUT P4, RZ, R12, 0x2000, RZ, 0xc0, !PT ;  /* 0x000020000cff7812 */ /* 0x000fe4000788c0ff */
[----:B------:R-:W-:-:S04]  /*5d9f0*/  LOP3.LUT R6, R6, 0xffdfffff, RZ, 0xc0, !PT ;  /* 0xffdfffff06067812 */ /* 0x000fc800078ec0ff */
[----:B------:R-:W-:Y:S02]  /*5da00*/  @P0 LOP3.LUT R6, R6, 0x200000, RZ, 0xfc, !PT ;  /* 0x0020000006060812 */ /* 0x000fe400078efcff */
[----:B--2---:R-:W-:Y:S01]  /*5da10*/  ISETP.LT.AND P0, PT, R0, UR71, !P4 ;  /* 0x0000004700007c0c */ /* 0x004fe2000e701270 */
[----:B------:R-:W0:Y:S01]  /*5da20*/  LDCU UR71, c[0x0][0x398] ;  /* 0x00007300ff4777ac */ /* 0x000e220008000800 */
[----:B------:R-:W-:Y:S02]  /*5da30*/  ISETP.LT.AND P2, PT, R5, UR46, !P4 ;  /* 0x0000002e05007c0c */ /* 0x000fe4000e741270 */
[----:B------:R-:W-:Y:S02]  /*5da40*/  LOP3.LUT R6, R6, 0xffefffff, RZ, 0xc0, !PT ;  /* 0xffefffff06067812 */ /* 0x000fe400078ec0ff */
[----:B------:R-:W-:Y:S01]  /*5da50*/  ISETP.LT.AND P1, PT, R3, UR47, !P4 ;  /* 0x0000002f03007c0c */ /* 0x000fe2000e721270 */
[----:B------:R-:W2:Y:S06]  /*5da60*/  LDCU.64 UR46, c[0x0][0x398] ;  /* 0x00007300ff2e77ac */ /* 0x000eac0008000a00 */
[----:B------:R-:W-:-:S04]  /*5da70*/  @P0 LOP3.LUT R6, R6, 0x100000, RZ, 0xfc, !PT ;  /* 0x0010000006060812 */ /* 0x000fc800078efcff */
[----:B------:R-:W-:-:S04]  /*5da80*/  LOP3.LUT R6, R6, 0xfff7ffff, RZ, 0xc0, !PT ;  /* 0xfff7ffff06067812 */ /* 0x000fc800078ec0ff */
[----:B------:R-:W-:Y:S02]  /*5da90*/  @P2 LOP3.LUT R6, R6, 0x80000, RZ, 0xfc, !PT ;  /* 0x0008000006062812 */ /* 0x000fe400078efcff */
[----:B-1----:R-:W-:Y:S02]  /*5daa0*/  ISETP.LT.AND P0, PT, R2, UR50, !P4 ;  /* 0x0000003202007c0c */ /* 0x002fe4000e701270 */
[----:B------:R-:W-:Y:S02]  /*5dab0*/  LOP3.LUT R6, R6, 0xfffbffff, RZ, 0xc0, !PT ;  /* 0xfffbffff06067812 */ /* 0x000fe400078ec0ff */
[----:B------:R-:W-:Y:S02]  /*5dac0*/  LOP3.LUT P5, RZ, R12, 0x4000, RZ, 0xc0, !PT ;  /* 0x000040000cff7812 */ /* 0x000fe400078ac0ff */
[----:B------:R-:W-:Y:S02]  /*5dad0*/  @P1 LOP3.LUT R6, R6, 0x40000, RZ, 0xfc, !PT ;  /* 0x0004000006061812 */ /* 0x000fe400078efcff */
[----:B------:R-:W-:Y:S01]  /*5dae0*/  ISETP.LT.AND P1, PT, R0, UR64, !P5 ;  /* 0x0000004000007c0c */ /* 0x000fe2000ef21270 */
[----:B------:R-:W1:Y:S01]  /*5daf0*/  LDCU UR64, c[0x0][0x398] ;  /* 0x00007300ff4077ac */ /* 0x000e620008000800 */
[----:B------:R-:W-:-:S04]  /*5db00*/  LOP3.LUT R6, R6, 0xfffdffff, RZ, 0xc0, !PT ;  /* 0xfffdffff06067812 */ /* 0x000fc800078ec0ff */
[----:B------:R-:W-:Y:S02]  /*5db10*/  @P0 LOP3.LUT R6, R6, 0x20000, RZ, 0xfc, !PT ;  /* 0x0002000006060812 */ /* 0x000fe400078efcff */
[----:B------:R-:W-:Y:S02]  /*5db20*/  ISETP.LT.AND P2, PT, R5, UR48, !P5 ;  /* 0x0000003005007c0c */ /* 0x000fe4000ef41270 */
[----:B------:R-:W-:-:S04]  /*5db30*/  LOP3.LUT R6, R6, 0xfffeffff, RZ, 0xc0, !PT ;  /* 0xfffeffff06067812 */ /* 0x000fc800078ec0ff */
[----:B------:R-:W-:Y:S02]  /*5db40*/  @P1 LOP3.LUT R6, R6, 0x10000, RZ, 0xfc, !PT ;  /* 0x0001000006061812 */ /* 0x000fe400078efcff */
[----:B------:R-:W-:Y:S01]  /*5db50*/  ISETP.LT.AND P0, PT, R3, UR49, !P5 ;  /* 0x0000003103007c0c */ /* 0x000fe2000ef01270 */
[----:B------:R-:W0:Y:S01]  /*5db60*/  LDCU.64 UR48, c[0x0][0x398] ;  /* 0x00007300ff3077ac */ /* 0x000e220008000a00 */
[----:B------:R-:W-:-:S04]  /*5db70*/  LOP3.LUT R6, R6, 0xffff7fff, RZ, 0xc0, !PT ;  /* 0xffff7fff06067812 */ /* 0x000fc800078ec0ff */
[----:B------:R-:W-:Y:S02]  /*5db80*/  @P2 LOP3.LUT R6, R6, 0x8000, RZ, 0xfc, !PT ;  /* 0x0000800006062812 */ /* 0x000fe400078efcff */
[----:B--2---:R-:W-:Y:S02]  /*5db90*/  ISETP.LT.AND P1, PT, R2, UR46, !P5 ;  /* 0x0000002e02007c0c */ /* 0x004fe4000ef21270 */
[----:B------:R-:W-:-:S04]  /*5dba0*/  LOP3.LUT R6, R6, 0xffffbfff, RZ, 0xc0, !PT ;  /* 0xffffbfff06067812 */ /* 0x000fc800078ec0ff */
[----:B------:R-:W-:Y:S02]  /*5dbb0*/  @P0 LOP3.LUT R6, R6, 0x4000, RZ, 0xfc, !PT ;  /* 0x0000400006060812 */ /* 0x000fe400078efcff */
[----:B------:R-:W-:Y:S01]  /*5dbc0*/  ISETP.LT.AND P0, PT, R0, UR77, !P6 ;  /* 0x0000004d00007c0c */ /* 0x000fe2000f701270 */
[----:B------:R-:W2:Y:S01]  /*5dbd0*/  LDCU UR77, c[0x0][0x398] ;  /* 0x00007300ff4d77ac */ /* 0x000ea20008000800 */
[----:B------:R-:W-:-:S04]  /*5dbe0*/  LOP3.LUT R6, R6, 0xffffdfff, RZ, 0xc0, !PT ;  /* 0xffffdfff06067812 */ /* 0x000fc800078ec0ff */
[----:B------:R-:W-:Y:S02]  /*5dbf0*/  @P1 LOP3.LUT R6, R6, 0x2000, RZ, 0xfc, !PT ;  /* 0x0000200006061812 */ /* 0x000fe400078efcff */
[----:B------:R-:W-:Y:S02]  /*5dc00*/  ISETP.LT.AND P2, PT, R5, UR40, !P6 ;  /* 0x0000002805007c0c */ /* 0x000fe4000f741270 */
[----:B------:R-:W-:-:S04]  /*5dc10*/  LOP3.LUT R6, R6, 0xffffefff, RZ, 0xc0, !PT ;  /* 0xffffefff06067812 */ /* 0x000fc800078ec0ff */
[----:B------:R-:W-:Y:S02]  /*5dc20*/  @P0 LOP3.LUT R6, R6, 0x1000, RZ, 0xfc, !PT ;  /* 0x0000100006060812 */ /* 0x000fe400078efcff */
[----:B------:R-:W-:Y:S01]  /*5dc30*/  ISETP.LT.AND P1, PT, R3, UR41, !P6 ;  /* 0x0000002903007c0c */ /* 0x000fe2000f721270 */
[----:B------:R-:W1:Y:S01]  /*5dc40*/  LDCU.64 UR40, c[0x0][0x398] ;  /* 0x00007300ff2877ac */ /* 0x000e620008000a00 */
[----:B------:R-:W-:-:S04]  /*5dc50*/  LOP3.LUT R6, R6, 0xfffff7ff, RZ, 0xc0, !PT ;  /* 0xfffff7ff06067812 */ /* 0x000fc800078ec0ff */
[----:B------:R-:W-:Y:S02]  /*5dc60*/  @P2 LOP3.LUT R6, R6, 0x800, RZ, 0xfc, !PT ;  /* 0x0000080006062812 */ /* 0x000fe400078efcff */
[----:B0-----:R-:W-:Y:S02]  /*5dc70*/  ISETP.LT.AND P0, PT, R2, UR48, !P6 ;  /* 0x0000003002007c0c */ /* 0x001fe4000f701270 */
[----:B------:R-:W-:-:S04]  /*5dc80*/  LOP3.LUT R6, R6, 0xfffffbff, RZ, 0xc0, !PT ;  /* 0xfffffbff06067812 */ /* 0x000fc800078ec0ff */
[----:B------:R-:W-:-:S04]  /*5dc90*/  @P1 LOP3.LUT R6, R6, 0x400, RZ, 0xfc, !PT ;  /* 0x0000040006061812 */ /* 0x000fc800078efcff */
[----:B------:R-:W-:-:S04]  /*5dca0*/  LOP3.LUT R6, R6, 0xfffffdff, RZ, 0xc0, !PT ;  /* 0xfffffdff06067812 */ /* 0x000fc800078ec0ff */
[----:B------:R-:W-:Y:S02]  /*5dcb0*/  @P0 LOP3.LUT R6, R6, 0x200, RZ, 0xfc, !PT ;  /* 0x0000020006060812 */ /* 0x000fe400078efcff */
[----:B---3--:R-:W-:Y:S01]  /*5dcc0*/  ISETP.GE.AND P0, PT, R4, UR39, PT ;  /* 0x0000002704007c0c */ /* 0x008fe2000bf06270 */
[----:B------:R-:W0:Y:S01]  /*5dcd0*/  LDCU.64 UR38, c[0x0][0x398] ;  /* 0x00007300ff2677ac */ /* 0x000e220008000a00 */
[----:B------:R-:W3:Y:S02]  /*5dce0*/  LDL.LU R4, [R1+0x2914] ;  /* 0x0029140001047983 */ /* 0x000ee40000300800 */
[----:B------:R-:W-:Y:S01]  /*5dcf0*/  ISETP.LT.AND P3, PT, R0, UR60, !P0 ;  /* 0x0000003c00007c0c */ /* 0x000fe2000c761270 */
[----:B------:R-:W0:Y:S01]  /*5dd00*/  LDCU UR60, c[0x0][0x398] ;  /* 0x00007300ff3c77ac */ /* 0x000e220008000800 */
[----:B------:R-:W-:Y:S01]  /*5dd10*/  ISETP.LT.AND P2, PT, R5, UR61, !P0 ;  /* 0x0000003d05007c0c */ /* 0x000fe2000c741270 */
[----:B------:R-:W2:Y:S01]  /*5dd20*/  LDL.LU R7, [R1+0xec] ;  /* 0x0000ec0001077983 */ /* 0x000ea20000300800 */
[----:B------:R-:W-:Y:S01]  /*5dd30*/  LOP3.LUT R6, R6, 0xfffffeff, RZ, 0xc0, !PT ;  /* 0xfffffeff06067812 */ /* 0x000fe200078ec0ff */
[----:B------:R-:W0:Y:S01]  /*5dd40*/  LDCU UR61, c[0x0][0x398] ;  /* 0x00007300ff3d77ac */ /* 0x000e220008000800 */
[----:B------:R-:W-:-:S07]  /*5dd50*/  ISETP.LT.AND P1, PT, R3, UR62, !P0 ;  /* 0x0000003e03007c0c */ /* 0x000fce000c721270 */
[----:B------:R-:W-:Y:S01]  /*5dd60*/  @P3 LOP3.LUT R6, R6, 0x100, RZ, 0xfc, !PT ;  /* 0x0000010006063812 */ /* 0x000fe200078efcff */
[----:B------:R-:W0:Y:S03]  /*5dd70*/  LDCU UR62, c[0x0][0x398] ;  /* 0x00007300ff3e77ac */ /* 0x000e260008000800 */
[----:B------:R-:W-:-:S04]  /*5dd80*/  LOP3.LUT R6, R6, 0xffffff7f, RZ, 0xc0, !PT ;  /* 0xffffff7f06067812 */ /* 0x000fc800078ec0ff */
[----:B------:R-:W-:Y:S02]  /*5dd90*/  @P2 LOP3.LUT R6, R6, 0x80, RZ, 0xfc, !PT ;  /* 0x0000008006062812 */ /* 0x000fe400078efcff */
[----:B-1----:R-:W-:Y:S02]  /*5dda0*/  ISETP.LT.AND P0, PT, R2, UR40, !P0 ;  /* 0x0000002802007c0c */ /* 0x002fe4000c701270 */
[----:B------:R-:W-:-:S04]  /*5ddb0*/  LOP3.LUT R6, R6, 0xffffffbf, RZ, 0xc0, !PT ;  /* 0xffffffbf06067812 */ /* 0x000fc800078ec0ff */
[----:B------:R-:W-:-:S04]  /*5ddc0*/  @P1 LOP3.LUT R6, R6, 0x40, RZ, 0xfc, !PT ;  /* 0x0000004006061812 */ /* 0x000fc800078efcff */
[----:B------:R-:W-:-:S04]  /*5ddd0*/  LOP3.LUT R6, R6, 0xffffffdf, RZ, 0xc0, !PT ;  /* 0xffffffdf06067812 */ /* 0x000fc800078ec0ff */
[----:B------:R-:W-:Y:S02]  /*5dde0*/  @P0 LOP3.LUT R6, R6, 0x20, RZ, 0xfc, !PT ;  /* 0x0000002006060812 */ /* 0x000fe400078efcff */
[----:B---3--:R-:W-:Y:S01]  /*5ddf0*/  ISETP.GE.AND P0, PT, R4, UR51, PT ;  /* 0x0000003304007c0c */ /* 0x008fe2000bf06270 */
[----:B------:R-:W1:Y:S01]  /*5de00*/  LDCU.64 UR50, c[0x0][0x398] ;  /* 0x00007300ff3277ac */ /* 0x000e620008000a00 */
[----:B------:R-:W3:Y:S02]  /*5de10*/  LDL.LU R4, [R1+0x2918] ;  /* 0x0029180001047983 */ /* 0x000ee40000300800 */
[----:B------:R-:W-:Y:S01]  /*5de20*/  ISETP.LT.AND P3, PT, R0, UR76, !P0 ;  /* 0x0000004c00007c0c */ /* 0x000fe2000c761270 */
[----:B------:R-:W0:Y:S01]  /*5de30*/  LDCU UR76, c[0x0][0x398] ;  /* 0x00007300ff4c77ac */ /* 0x000e220008000800 */
[----:B------:R-:W-:Y:S02]  /*5de40*/  ISETP.LT.AND P2, PT, R5, UR58, !P0 ;  /* 0x0000003a05007c0c */ /* 0x000fe4000c741270 */
[----:B------:R-:W-:Y:S01]  /*5de50*/  LOP3.LUT R6, R6, 0xffffffef, RZ, 0xc0, !PT ;  /* 0xffffffef06067812 */ /* 0x000fe200078ec0ff */
[----:B------:R-:W0:Y:S01]  /*5de60*/  LDCU UR58, c[0x0][0x398] ;  /* 0x00007300ff3a77ac */ /* 0x000e220008000800 */
[----:B------:R-:W-:-:S07]  /*5de70*/  ISETP.LT.AND P1, PT, R3, UR59, !P0 ;  /* 0x0000003b03007c0c */ /* 0x000fce000c721270 */
[----:B------:R-:W-:Y:S01]  /*5de80*/  @P3 LOP3.LUT R6, R6, 0x10, RZ, 0xfc, !PT ;  /* 0x0000001006063812 */ /* 0x000fe200078efcff */
[----:B------:R-:W1:Y:S03]  /*5de90*/  LDCU UR59, c[0x0][0x398] ;  /* 0x00007300ff3b77ac */ /* 0x000e660008000800 */
        /* <DEDUP_REMOVED lines=12> */
[----:B------:R-:W-:Y:S02]  /*5df60*/  ISETP.LT.AND P1, PT, R3, UR57, !P0 ;  /* 0x0000003903007c0c */ /* 0x000fe4000c721270 */
[----:B--2---:R-:W-:Y:S01]  /*5df70*/  LOP3.LUT R7, R7, 0x7fffffff, RZ, 0xc0, !PT ;  /* 0x7fffffff07077812 */ /* 0x004fe200078ec0ff */
[----:B------:R-:W2:Y:S01]  /*5df80*/  LDCU UR57, c[0x0][0x398] ;  /* 0x00007300ff3977ac */ /* 0x000ea20008000800 */
[----:B------:R-:W-:-:S02]  /*5df90*/  ISETP.LT.AND P3, PT, R0, UR75, !P0 ;  /* 0x0000004b00007c0c */ /* 0x000fc4000c761270 */
[----:B-1----:R-:W-:Y:S01]  /*5dfa0*/  ISETP.LT.AND P0, PT, R2, UR50, !P0 ;  /* 0x0000003202007c0c */ /* 0x002fe2000c701270 */
[----:B------:R-:W1:Y:S04]  /*5dfb0*/  LDCU UR75, c[0x0][0x398] ;  /* 0x00007300ff4b77ac */ /* 0x000e680008000800 */
[----:B------:R-:W-:Y:S01]  /*5dfc0*/  @P2 LOP3.LUT R7, R7, 0x80000000, RZ, 0xfc, !PT ;  /* 0x8000000007072812 */ /* 0x000fe200078efcff */
[----:B------:R-:W0:Y:S03]  /*5dfd0*/  LDCU UR50, c[0x0][0x398] ;  /* 0x00007300ff3277ac */ /* 0x000e260008000800 */
[----:B------:R-:W-:Y:S02]  /*5dfe0*/  LOP3.LUT R7, R7, 0xbfffffff, RZ, 0xc0, !PT ;  /* 0xbfffffff07077812 */ /* 0x000fe400078ec0ff */
[----:B------:R-:W-:-:S02]  /*5dff0*/  LOP3.LUT R6, R6, 0xfffffffe, RZ, 0xc0, !PT ;  /* 0xfffffffe06067812 */ /* 0x000fc400078ec0ff */
[----:B------:R-:W-:Y:S02]  /*5e000*/  @P1 LOP3.LUT R7, R7, 0x40000000, RZ, 0xfc, !PT ;  /* 0x4000000007071812 */ /* 0x000fe400078efcff */
[----:B------:R-:W-:Y:S02]  /*5e010*/  @P3 LOP3.LUT R6, R6, 0x1, RZ, 0xfc, !PT ;  /* 0x0000000106063812 */ /* 0x000fe400078efcff */
[----:B------:R-:W-:-:S03]  /*5e020*/  LOP3.LUT R7, R7, 0xdfffffff, RZ, 0xc0, !PT ;  /* 0xdfffffff07077812 */ /* 0x000fc600078ec0ff */
[----:B------:R0:W-:Y:S01]  /*5e030*/  STL [R1+0x100], R6 ;  /* 0x0001000601007387 */ /* 0x0001e20000100800 */
[----:B------:R-:W-:Y:S02]  /*5e040*/  @P0 LOP3.LUT R7, R7, 0x20000000, RZ, 0xfc, !PT ;  /* 0x2000000007070812 */ /* 0x000fe400078efcff */
[----:B---3--:R-:W-:Y:S01]  /*5e050*/  ISETP.GE.AND P0, PT, R4, UR49, PT ;  /* 0x0000003104007c0c */ /* 0x008fe2000bf06270 */
[----:B------:R-:W3:Y:S01]  /*5e060*/  LDCU.64 UR48, c[0x0][0x398] ;  /* 0x00007300ff3077ac */ /* 0x000ee20008000a00 */
[----:B------:R-:W2:Y:S02]  /*5e070*/  LDL.LU R4, [R1+0x2920] ;  /* 0x0029200001047983 */ /* 0x000ea40000300800 */
        /* <DEDUP_REMOVED lines=10> */
[----:B0-----:R-:W-:Y:S01]  /*5e120*/  ISETP.LT.AND P0, PT, R2, UR46, !P0 ;  /* 0x0000002e02007c0c */ /* 0x001fe2000c701270 */
[----:B------:R-:W0:Y:S01]  /*5e130*/  LDCU UR46, c[0x0][0x398] ;  /* 0x00007300ff2e77ac */ /* 0x000e220008000800 */
[----:B------:R-:W-:-:S04]  /*5e140*/  LOP3.LUT R7, R7, 0xfbffffff, RZ, 0xc0, !PT ;  /* 0xfbffffff07077812 */ /* 0x000fc800078ec0ff */
[----:B------:R-:W-:-:S04]  /*5e150*/  @P1 LOP3.LUT R7, R7, 0x4000000, RZ, 0xfc, !PT ;  /* 0x0400000007071812 */ /* 0x000fc800078efcff */
[----:B------:R-:W-:-:S04]  /*5e160*/  LOP3.LUT R7, R7, 0xfdffffff, RZ, 0xc0, !PT ;  /* 0xfdffffff07077812 */ /* 0x000fc800078ec0ff */
[----:B------:R-:W-:Y:S02]  /*5e170*/  @P0 LOP3.LUT R7, R7, 0x2000000, RZ, 0xfc, !PT ;  /* 0x0200000007070812 */ /* 0x000fe400078efcff */
[----:B--2---:R-:W-:Y:S01]  /*5e180*/  ISETP.GE.AND P0, PT, R4, UR41, PT ;  /* 0x0000002904007c0c */ /* 0x004fe2000bf06270 */
[----:B------:R-:W2:Y:S01]  /*5e190*/  LDCU.64 UR40, c[0x0][0x398] ;  /* 0x00007300ff2877ac */ /* 0x000ea20008000a00 */
        /* <DEDUP_REMOVED lines=8> */
[----:B------:R-:W0:Y:S03]  /*5e220*/  LDCU UR53, c[0x0][0x398] ;  /* 0x00007300ff3577ac */ /* 0x000e260008000800 */
[----:B------:R-:W-:-:S04]  /*5e230*/  LOP3.LUT R7, R7, 0xff7fffff, RZ, 0xc0, !PT ;  /* 0xff7fffff07077812 */ /* 0x000fc800078ec0ff */
[----:B------:R-:W-:Y:S02]  /*5e240*/  @P2 LOP3.LUT R7, R7, 0x800000, RZ, 0xfc, !PT ;  /* 0x0080000007072812 */ /* 0x000fe400078efcff */
[----:B---3--:R-:W-:Y:S01]  /*5e250*/  ISETP.LT.AND P0, PT, R2, UR48, !P0 ;  /* 0x0000003002007c0c */ /* 0x008fe2000c701270 */
[----:B------:R-:W3:Y:S01]  /*5e260*/  LDCU UR48, c[0x0][0x398] ;  /* 0x00007300ff3077ac */ /* 0x000ee20008000800 */
        /* <DEDUP_REMOVED lines=10> */
[----:B------:R-:W-:-:S02]  /*5e310*/  LOP3.LUT R7, R7, 0xffefffff, RZ, 0xc0, !PT ;  /* 0xffefffff07077812 */ /* 0x000fc400078ec0ff */
[----:B------:R-:W-:Y:S01]  /*5e320*/  ISETP.LT.AND P1, PT, R3, UR43, !P0 ;  /* 0x0000002b03007c0c */ /* 0x000fe2000c721270 */
[----:B------:R-:W0:Y:S06]  /*5e330*/  LDCU UR43, c[0x0][0x398] ;  /* 0x00007300ff2b77ac */ /* 0x000e2c0008000800 */
[----:B------:R-:W-:-:S04]  /*5e340*/  @P3 LOP3.LUT R7, R7, 0x100000, RZ, 0xfc, !PT ;  /* 0x0010000007073812 */ /* 0x000fc800078efcff */
[----:B------:R-:W-:-:S04]  /*5e350*/  LOP3.LUT R7, R7, 0xfff7ffff, RZ, 0xc0, !PT ;  /* 0xfff7ffff07077812 */ /* 0x000fc800078ec0ff */
[----:B------:R-:W-:Y:S02]  /*5e360*/  @P2 LOP3.LUT R7, R7, 0x80000, RZ, 0xfc, !PT ;  /* 0x0008000007072812 */ /* 0x000fe400078efcff */
[----:B------:R-:W-:Y:S01]  /*5e370*/  ISETP.LT.AND P0, PT, R2, UR40, !P0 ;  /* 0x0000002802007c0c */ /* 0x000fe2000c701270 */
[----:B------:R-:W0:Y:S01]  /*5e380*/  LDCU UR40, c[0x0][0x398] ;  /* 0x00007300ff2877ac */ /* 0x000e220008000800 */
[----:B------:R-:W-:-:S04]  /*5e390*/  LOP3.LUT R7, R7, 0xfffbffff, RZ, 0xc0, !PT ;  /* 0xfffbffff07077812 */ /* 0x000fc800078ec0ff */
[----:B------:R-:W-:-:S04]  /*5e3a0*/  @P1 LOP3.LUT R7, R7, 0x40000, RZ, 0xfc, !PT ;  /* 0x0004000007071812 */ /* 0x000fc800078efcff */
[----:B------:R-:W-:-:S04]  /*5e3b0*/  LOP3.LUT R7, R7, 0xfffdffff, RZ, 0xc0, !PT ;  /* 0xfffdffff07077812 */ /* 0x000fc800078ec0ff */
[----:B------:R-:W-:Y:S02]  /*5e3c0*/  @P0 LOP3.LUT R7, R7, 0x20000, RZ, 0xfc, !PT ;  /* 0x0002000007070812 */ /* 0x000fe400078efcff */
[----:B--2---:R-:W-:Y:S01]  /*5e3d0*/  ISETP.GE.AND P0, PT, R4, UR51, PT ;  /* 0x0000003304007c0c */ /* 0x004fe2000bf06270 */
[----:B------:R-:W2:Y:S01]  /*5e3e0*/  LDCU UR51, c[0x0][0x398] ;  /* 0x00007300ff3377ac */ /* 0x000ea20008000800 */
[----:B------:R-:W2:Y:S02]  /*5e3f0*/  LDL.LU R4, [R1+0x292c] ;  /* 0x00292c0001047983 */ /* 0x000ea40000300800 */
[----:B------:R-:W-:Y:S01]  /*5e400*/  ISETP.LT.AND P3, PT, R0, UR72, !P0 ;  /* 0x0000004800007c0c */ /* 0x000fe2000c761270 */
[----:B------:R-:W0:Y:S01]  /*5e410*/  LDCU UR72, c[0x0][0x398] ;  /* 0x00007300ff4877ac */ /* 0x000e220008000800 */
[----:B------:R-:W-:Y:S02]  /*5e420*/  ISETP.LT.AND P2, PT, R5, UR33, !P0 ;  /* 0x0000002105007c0c */ /* 0x000fe4000c741270 */
[----:B------:R-:W-:-:S02]  /*5e430*/  LOP3.LUT R7, R7, 0xfffeffff, RZ, 0xc0, !PT ;  /* 0xfffeffff07077812 */ /* 0x000fc400078ec0ff */
[----:B------:R-:W-:Y:S01]  /*5e440*/  ISETP.LT.AND P1, PT, R3, UR36, !P0 ;  /* 0x0000002403007c0c */ /* 0x000fe2000c721270 */
[----:B------:R-:W0:Y:S06]  /*5e450*/  LDCU.64 UR36, c[0x0][0x398] ;  /* 0x00007300ff2477ac */ /* 0x000e2c0008000a00 */
        /* <DEDUP_REMOVED lines=11> */
[----:B------:R-:W2:Y:S04]  /*5e510*/  LDL.LU R4, [R1+0x2930] ;  /* 0x0029300001047983 */ /* 0x000ea80000300800 */
[----:B------:R-:W3:Y:S01]  /*5e520*/  LDL.LU R6, [R1+0x2934] ;  /* 0x0029340001067983 */ /* 0x000ee20000300800 */
[----:B------:R-:W-:Y:S01]  /*5e530*/  ISETP.LT.AND P3, PT, R0, UR70, !P0 ;  /* 0x0000004600007c0c */ /* 0x000fe2000c761270 */
[----:B------:R-:W0:Y:S01]  /*5e540*/  LDCU UR70, c[0x0][0x398] ;  /* 0x00007300ff4677ac */ /* 0x000e220008000800 */
[----:B------:R-:W-:-:S02]  /*5e550*/  ISETP.LT.AND P2, PT, R5, UR28, !P0 ;  /* 0x0000001c05007c0c */ /* 0x000fc4000c741270 */
[----:B------:R-:W-:Y:S02]  /*5e560*/  LOP3.LUT R7, R7, 0xffffefff, RZ, 0xc0, !PT ;  /* 0xffffefff07077812 */ /* 0x000fe400078ec0ff */
[----:B------:R-:W-:Y:S01]  /*5e570*/  ISETP.LT.AND P1, PT, R3, UR29, !P0 ;  /* 0x0000001d03007c0c */ /* 0x000fe2000c721270 */
[----:B------:R-:W1:Y:S06]  /*5e580*/  LDCU.64 UR28, c[0x0][0x398] ;  /* 0x00007300ff1c77ac */ /* 0x000e6c0008000a00 */
[----:B------:R-:W-:-:S04]  /*5e590*/  @P3 LOP3.LUT R7, R7, 0x1000, RZ, 0xfc, !PT ;  /* 0x0000100007073812 */ /* 0x000fc800078efcff */
[----:B------:R-:W-:-:S04]  /*5e5a0*/  LOP3.LUT R7, R7, 0xfffff7ff, RZ, 0xc0, !PT ;  /* 0xfffff7ff07077812 */ /* 0x000fc800078ec0ff */
[----:B------:R-:W-:Y:S02]  /*5e5b0*/  @P2 LOP3.LUT R7, R7, 0x800, RZ, 0xfc, !PT ;  /* 0x0000080007072812 */ /* 0x000fe400078efcff */
[----:B0-----:R-:W-:Y:S02]  /*5e5c0*/  ISETP.LT.AND P0, PT, R2, UR36, !P0 ;  /* 0x0000002402007c0c */ /* 0x001fe4000c701270 */
[----:B------:R-:W-:-:S04]  /*5e5d0*/  LOP3.LUT R7, R7, 0xfffffbff, RZ, 0xc0, !PT ;  /* 0xfffffbff07077812 */ /* 0x000fc800078ec0ff */
[----:B------:R-:W-:-:S04]  /*5e5e0*/  @P1 LOP3.LUT R7, R7, 0x400, RZ, 0xfc, !PT ;  /* 0x0000040007071812 */ /* 0x000fc800078efcff */
[----:B------:R-:W-:-:S04]  /*5e5f0*/  LOP3.LUT R7, R7, 0xfffffdff, RZ, 0xc0, !PT ;  /* 0xfffffdff07077812 */ /* 0x000fc800078ec0ff */
[----:B------:R-:W-:-:S04]  /*5e600*/  @P0 LOP3.LUT R7, R7, 0x200, RZ, 0xfc, !PT ;  /* 0x0000020007070812 */ /* 0x000fc800078efcff */
[----:B------:R-:W-:Y:S02]  /*5e610*/  LOP3.LUT R7, R7, 0xfffffeff, RZ, 0xc0, !PT ;  /* 0xfffffeff07077812 */ /* 0x000fe400078ec0ff */
[----:B--2---:R-:W-:Y:S01]  /*5e620*/  ISETP.GE.AND P0, PT, R4, UR49, PT ;  /* 0x0000003104007c0c */ /* 0x004fe2000bf06270 */
[----:B------:R-:W0:Y:S01]  /*5e630*/  LDCU UR49, c[0x0][0x398] ;  /* 0x00007300ff3177ac */ /* 0x000e220008000800 */
[----:B------:R-:W2:Y:S02]  /*5e640*/  LDL.LU R4, [R1+0xe8] ;  /* 0x0000e80001047983 */ /* 0x000ea40000300800 */
[----:B------:R-:W-:Y:S02]  /*5e650*/  ISETP.LT.AND P3, PT, R0, UR30, !P0 ;  /* 0x0000001e00007c0c */ /* 0x000fe4000c761270 */
[----:B------:R-:W-:Y:S01]  /*5e660*/  ISETP.LT.AND P2, PT, R5, UR31, !P0 ;  /* 0x0000001f05007c0c */ /* 0x000fe2000c741270 */
[----:B------:R-:W0:Y:S01]  /*5e670*/  LDCU.64 UR30, c[0x0][0x398] ;  /* 0x00007300ff1e77ac */ /* 0x000e220008000a00 */
[----:B------:R-:W-:-:S09]  /*5e680*/  ISETP.LT.AND P1, PT, R3, UR32, !P0 ;  /* 0x0000002003007c0c */ /* 0x000fd2000c721270 */
[----:B------:R-:W-:Y:S01]  /*5e690*/  @P3 LOP3.LUT R7, R7, 0x100, RZ, 0xfc, !PT ;  /* 0x0000010007073812 */ /* 0x000fe200078efcff */
[----:B------:R-:W0:Y:S03]  /*5e6a0*/  LDCU.64 UR32, c[0x0][0x398] ;  /* 0x00007300ff2077ac */ /* 0x000e260008000a00 */
[----:B------:R-:W-:-:S04]  /*5e6b0*/  LOP3.LUT R7, R7, 0xffffff7f, RZ, 0xc0, !PT ;  /* 0xffffff7f07077812 */ /* 0x000fc800078ec0ff */
[----:B------:R-:W-:Y:S02]  /*5e6c0*/  @P2 LOP3.LUT R7, R7, 0x80, RZ, 0xfc, !PT ;  /* 0x0000008007072812 */ /* 0x000fe400078efcff */
[----:B-1----:R-:W-:Y:S01]  /*5e6d0*/  ISETP.LT.AND P0, PT, R2, UR28, !P0 ;  /* 0x0000001c02007c0c */ /* 0x002fe2000c701270 */
[----:B------:R-:W1:Y:S01]  /*5e6e0*/  LDCU UR28, c[0x0][0x398] ;  /* 0x00007300ff1c77ac */ /* 0x000e620008000800 */
[----:B------:R-:W-:-:S04]  /*5e6f0*/  LOP3.LUT R7, R7, 0xffffffbf, RZ, 0xc0, !PT ;  /* 0xffffffbf07077812 */ /* 0x000fc800078ec0ff */
[----:B------:R-:W-:-:S04]  /*5e700*/  @P1 LOP3.LUT R7, R7, 0x40, RZ, 0xfc, !PT ;  /* 0x0000004007071812 */ /* 0x000fc800078efcff */
[----:B------:R-:W-:-:S04]  /*5e710*/  LOP3.LUT R7, R7, 0xffffffdf, RZ, 0xc0, !PT ;  /* 0xffffffdf07077812 */ /* 0x000fc800078ec0ff */
[----:B------:R-:W-:Y:S02]  /*5e720*/  @P0 LOP3.LUT R7, R7, 0x20, RZ, 0xfc, !PT ;  /* 0x0000002007070812 */ /* 0x000fe400078efcff */
[----:B---3--:R-:W-:Y:S02]  /*5e730*/  ISETP.GE.AND P0, PT, R6, UR41, PT ;  /* 0x0000002906007c0c */ /* 0x008fe4000bf06270 */
[----:B------:R-:W3:Y:S04]  /*5e740*/  LDL.LU R6, [R1+0x2938] ;  /* 0x0029380001067983 */ /* 0x000ee80000300800 */
[----:B------:R-:W2:Y:S04]  /*5e750*/  LDL.LU R42, [R1+0x138] ;  /* 0x00013800012a7983 */ /* 0x000ea80000300800 */
[----:B------:R-:W2:Y:S01]  /*5e760*/  LDL.LU R43, [R1+0x13c] ;  /* 0x00013c00012b7983 */ /* 0x000ea20000300800 */
        /* <DEDUP_REMOVED lines=9> */
[----:B0-----:R-:W-:Y:S01]  /*5e800*/  ISETP.LT.AND P0, PT, R2, UR30, !P0 ;  /* 0x0000001e02007c0c */ /* 0x001fe2000c701270 */
[----:B------:R-:W0:Y:S01]  /*5e810*/  LDCU UR30, c[0x0][0x398] ;  /* 0x00007300ff1e77ac */ /* 0x000e220008000800 */
[----:B------:R-:W-:-:S04]  /*5e820*/  LOP3.LUT R7, R7, 0xfffffffb, RZ, 0xc0, !PT ;  /* 0xfffffffb07077812 */ /* 0x000fc800078ec0ff */
[----:B------:R-:W-:-:S04]  /*5e830*/  @P1 LOP3.LUT R7, R7, 0x4, RZ, 0xfc, !PT ;  /* 0x0000000407071812 */ /* 0x000fc800078efcff */
[----:B------:R-:W-:-:S04]  /*5e840*/  LOP3.LUT R7, R7, 0xfffffffd, RZ, 0xc0, !PT ;  /* 0xfffffffd07077812 */ /* 0x000fc800078ec0ff */
[----:B------:R-:W-:-:S04]  /*5e850*/  @P0 LOP3.LUT R7, R7, 0x2, RZ, 0xfc, !PT ;  /* 0x0000000207070812 */ /* 0x000fc800078efcff */
[----:B------:R-:W-:Y:S02]  /*5e860*/  LOP3.LUT R7, R7, 0xfffffffe, RZ, 0xc0, !PT ;  /* 0xfffffffe07077812 */ /* 0x000fe400078ec0ff */
[----:B---3--:R-:W-:Y:S02]  /*5e870*/  ISETP.GE.AND P0, PT, R6, UR39, PT ;  /* 0x0000002706007c0c */ /* 0x008fe4000bf06270 */
[----:B------:R-:W3:Y:S02]  /*5e880*/  LDL.LU R6, [R1+0x293c] ;  /* 0x00293c0001067983 */ /* 0x000ee40000300800 */
[----:B------:R-:W-:Y:S01]  /*5e890*/  ISETP.LT.AND P3, PT, R0, UR67, !P0 ;  /* 0x0000004300007c0c */ /* 0x000fe2000c761270 */
[----:B------:R-:W0:Y:S01]  /*5e8a0*/  LDCU UR67, c[0x0][0x398] ;  /* 0x00007300ff4377ac */ /* 0x000e220008000800 */
[----:B--2---:R-:W-:-:S11]  /*5e8b0*/  F2FP.SATFINITE.E4M3.F32.PACK_AB_MERGE_C R16, R43, R42, RZ ;  /* 0x0000002a2b10723e */ /* 0x004fd600048070ff */
[----:B------:R-:W-:-:S05]  /*5e8c0*/  @P3 LOP3.LUT R7, R7, 0x1, RZ, 0xfc, !PT ;  /* 0x0000000107073812 */ /* 0x000fca00078efcff */
[----:B------:R2:W-:Y:S04]  /*5e8d0*/  STL [R1+0xec], R7 ;  /* 0x0000ec0701007387 */ /* 0x0005e80000100800 */
[----:B------:R-:W2:Y:S04]  /*5e8e0*/  LDL.LU R42, [R1+0x160] ;  /* 0x00016000012a7983 */ /* 0x000ea80000300800 */
[----:B------:R-:W2:Y:S01]  /*5e8f0*/  LDL.LU R43, [R1+0x164] ;  /* 0x00016400012b7983 */ /* 0x000ea20000300800 */
[----:B------:R-:W-:Y:S02]  /*5e900*/  ISETP.LT.AND P2, PT, R5, UR24, !P0 ;  /* 0x0000001805007c0c */ /* 0x000fe4000c741270 */
[----:B------:R-:W-:Y:S01]  /*5e910*/  ISETP.LT.AND P1, PT, R3, UR25, !P0 ;  /* 0x0000001903007c0c */ /* 0x000fe2000c721270 */
[----:B------:R-:W0:Y:S01]  /*5e920*/  LDCU.64 UR24, c[0x0][0x398] ;  /* 0x00007300ff1877ac */ /* 0x000e220008000a00 */
[----:B------:R-:W-:-:S02]  /*5e930*/  LOP3.LUT R4, R4, 0x7fffffff, RZ, 0xc0, !PT ;  /* 0x7fffffff04047812 */ /* 0x000fc400078ec0ff */
[----:B-1----:R-:W-:Y:S01]  /*5e940*/  ISETP.LT.AND P0, PT, R2, UR26, !P0 ;  /* 0x0000001a02007c0c */ /* 0x002fe2000c701270 */
[----:B------:R-:W1:Y:S06]  /*5e950*/  LDCU UR26, c[0x0][0x398] ;  /* 0x00007300ff1a77ac */ /* 0x000e6c0008000800 */
[----:B------:R-:W-:-:S04]  /*5e960*/  @P2 LOP3.LUT R4, R4, 0x80000000, RZ, 0xfc, !PT ;  /* 0x8000000004042812 */ /* 0x000fc800078efcff */
[----:B------:R-:W-:-:S04]  /*5e970*/  LOP3.LUT R4, R4, 0xbfffffff, RZ, 0xc0, !PT ;  /* 0xbfffffff04047812 */ /* 0x000fc800078ec0ff */
[----:B------:R-:W-:-:S04]  /*5e980*/  @P1 LOP3.LUT R4, R4, 0x40000000, RZ, 0xfc, !PT ;  /* 0x4000000004041812 */ /* 0x000fc800078efcff */
[----:B------:R-:W-:-:S04]  /*5e990*/  LOP3.LUT R4, R4, 0xdfffffff, RZ, 0xc0, !PT ;  /* 0xdfffffff04047812 */ /* 0x000fc800078ec0ff */
[----:B------:R-:W-:Y:S02]  /*5e9a0*/  @P0 LOP3.LUT R4, R4, 0x20000000, RZ, 0xfc, !PT ;  /* 0x2000000004040812 */ /* 0x000fe400078efcff */
[----:B---3--:R-:W-:Y:S01]  /*5e9b0*/  ISETP.GE.AND P0, PT, R6, UR37, PT ;  /* 0x0000002506007c0c */ /* 0x008fe2000bf06270 */
[----:B------:R-:W3:Y:S01]  /*5e9c0*/  LDCU.64 UR36, c[0x0][0x398] ;  /* 0x00007300ff2477ac */ /* 0x000ee20008000a00 */
[----:B------:R-:W3:Y:S01]  /*5e9d0*/  LDL.LU R6, [R1+0x2940] ;  /* 0x0029400001067983 */ /* 0x000ee20000300800 */
[----:B--2---:R-:W-:-:S03]  /*5e9e0*/  F2FP.SATFINITE.E4M3.F32.PACK_AB_MERGE_C R7, R43, R42, RZ ;  /* 0x0000002a2b07723e */ /* 0x004fc600048070ff */
[----:B------:R-:W2:Y:S04]  /*5e9f0*/  LDL.LU R42, [R1+0x168] ;  /* 0x00016800012a7983 */ /* 0x000ea80000300800 */
[----:B------:R-:W2:Y:S01]  /*5ea00*/  LDL.LU R43, [R1+0x16c] ;  /* 0x00016c00012b7983 */ /* 0x000ea20000300800 */
[----:B------:R-:W-:Y:S01]  /*5ea10*/  ISETP.LT.AND P3, PT, R0, UR19, !P0 ;  /* 0x0000001300007c0c */ /* 0x000fe2000c761270 */
[----:B------:R-:W0:Y:S01]  /*5ea20*/  LDCU UR19, c[0x0][0x398] ;  /* 0x00007300ff1377ac */ /* 0x000e220008000800 */
[----:B------:R-:W-:Y:S02]  /*5ea30*/  ISETP.LT.AND P2, PT, R5, UR21, !P0 ;  /* 0x0000001505007c0c */ /* 0x000fe4000c741270 */
[----:B------:R-:W-:Y:S02]  /*5ea40*/  LOP3.LUT R4, R4, 0xefffffff, RZ, 0xc0, !PT ;  /* 0xefffffff04047812 */ /* 0x000fe400078ec0ff */
[----:B------:R-:W-:Y:S01]  /*5ea50*/  ISETP.LT.AND P1, PT, R3, UR23, !P0 ;  /* 0x0000001703007c0c */ /* 0x000fe2000c721270 */
[----:B------:R2:W-:Y:S01]  /*5ea60*/  STL [R1+0x1a0], R7 ;  /* 0x0001a00701007387 */ /* 0x0005e20000100800 */
[----:B------:R-:W1:Y:S05]  /*5ea70*/  LDCU.64 UR20, c[0x0][0x398] ;  /* 0x00007300ff1477ac */ /* 0x000e6a0008000a00 */
[----:B------:R-:W-:-:S04]  /*5ea80*/  @P3 LOP3.LUT R4, R4, 0x10000000, RZ, 0xfc, !PT ;  /* 0x1000000004043812 */ /* 0x000fc800078efcff */
        /* <DEDUP_REMOVED lines=8> */
[----:B------:R-:W0:Y:S01]  /*5eb10*/  LDCU UR29, c[0x0][0x398] ;  /* 0x00007300ff1d77ac */ /* 0x000e220008000800 */
[----:B------:R-:W3:Y:S01]  /*5eb20*/  LDL.LU R6, [R1+0x2944] ;  /* 0x0029440001067983 */ /* 0x000ee20000300800 */
[----:B--2---:R-:W-:-:S03]  /*5eb30*/  F2FP.SATFINITE.E4M3.F32.PACK_AB_MERGE_C R7, R43, R42, RZ ;  /* 0x0000002a2b07723e */ /* 0x004fc600048070ff */
[----:B------:R-:W2:Y:S04]  /*5eb40*/  LDL.LU R42, [R1+0x190] ;  /* 0x00019000012a7983 */ /* 0x000ea80000300800 */
[----:B------:R-:W2:Y:S01]  /*5eb50*/  LDL.LU R43, [R1+0x194] ;  /* 0x00019400012b7983 */ /* 0x000ea20000300800 */
[----:B------:R-:W-:Y:S02]  /*5eb60*/  ISETP.LT.AND P3, PT, R0, UR16, !P0 ;  /* 0x0000001000007c0c */ /* 0x000fe4000c761270 */
[----:B------:R-:W-:Y:S02]  /*5eb70*/  ISETP.LT.AND P2, PT, R5, UR17, !P0 ;  /* 0x0000001105007c0c */ /* 0x000fe4000c741270 */
[----:B------:R-:W-:Y:S02]  /*5eb80*/  LOP3.LUT R4, R4, 0xfeffffff, RZ, 0xc0, !PT ;  /* 0xfeffffff04047812 */ /* 0x000fe400078ec0ff */
[----:B------:R-:W-:Y:S01]  /*5eb90*/  ISETP.LT.AND P1, PT, R3, UR18, !P0 ;  /* 0x0000001203007c0c */ /* 0x000fe2000c721270 */
[----:B------:R2:W-:Y:S01]  /*5eba0*/  STL [R1+0x18c], R7 ;  /* 0x00018c0701007387 */ /* 0x0005e20000100800 */
[----:B------:R-:W0:Y:S05]  /*5ebb0*/  LDCU.64 UR16, c[0x0][0x398] ;  /* 0x00007300ff1077ac */ /* 0x000e2a0008000a00 */
[----:B------:R-:W-:Y:S01]  /*5ebc0*/  @P3 LOP3.LUT R4, R4, 0x1000000, RZ, 0xfc, !PT ;  /* 0x0100000004043812 */ /* 0x000fe200078efcff */
[----:B------:R-:W0:Y:S03]  /*5ebd0*/  LDCU UR18, c[0x0][0x398] ;  /* 0x00007300ff1277ac */ /* 0x000e260008000800 */
        /* <DEDUP_REMOVED lines=8> */
[----:B---3--:R-:W-:Y:S01]  /*5ec60*/  ISETP.GE.AND P0, PT, R6, UR31, PT ;  /* 0x0000001f06007c0c */ /* 0x008fe2000bf06270 */
[----:B------:R-:W3:Y:S01]  /*5ec70*/  LDCU UR31, c[0x0][0x398] ;  /* 0x00007300ff1f77ac */ /* 0x000ee20008000800 */
        /* <DEDUP_REMOVED lines=8> */
[----:B------:R2:W-:Y:S06]  /*5ed00*/  STL [R1+0x1a4], R7 ;  /* 0x0001a40701007387 */ /* 0x0005ec0000100800 */
[----:B------:R-:W-:Y:S01]  /*5ed10*/  @P3 LOP3.LUT R4, R4, 0x100000, RZ, 0xfc, !PT ;  /* 0x0010000004043812 */ /* 0x000fe200078efcff */
[----:B------:R-:W1:Y:S03]  /*5ed20*/  LDCU.64 UR14, c[0x0][0x398] ;  /* 0x00007300ff0e77ac */ /* 0x000e660008000a00 */
        /* <DEDUP_REMOVED lines=19> */
[----:B------:R-:W0:Y:S05]  /*5ee60*/  LDCU UR11, c[0x0][0x398] ;  /* 0x00007300ff0b77ac */ /* 0x000e2a0008000800 */
[----:B------:R-:W-:Y:S01]  /*5ee70*/  @P3 LOP3.LUT R4, R4, 0x10000, RZ, 0xfc, !PT ;  /* 0x0001000004043812 */ /* 0x000fe200078efcff */
[----:B------:R-:W0:Y:S03]  /*5ee80*/  LDCU.64 UR12, c[0x0][0x398] ;  /* 0x00007300ff0c77ac */ /* 0x000e260008000a00 */
        /* <DEDUP_REMOVED lines=9> */
[----:B------:R-:W3:Y:S01]  /*5ef20*/  LDL.LU R6, [R1+0x2950] ;  /* 0x0029500001067983 */ /* 0x000ee20000300800 */
[----:B--2---:R-:W-:-:S05]  /*5ef30*/  F2FP.SATFINITE.E4M3.F32.PACK_AB_MERGE_C R7, R43, R42, RZ ;  /* 0x0000002a2b07723e */ /* 0x004fca00048070ff */
[----:B------:R2:W-:Y:S04]  /*5ef40*/  STL [R1+0x1c4], R7 ;  /* 0x0001c40701007387 */ /* 0x0005e80000100800 */
[----:B------:R-:W4:Y:S04]  /*5ef50*/  LDL.LU R42, [R1+0x1c8] ;  /* 0x0001c800012a7983 */ /* 0x000f280000300800 */
[----:B------:R-:W4:Y:S01]  /*5ef60*/  LDL.LU R43, [R1+0x1cc] ;  /* 0x0001cc00012b7983 */ /* 0x000f220000300800 */
[----:B------:R-:W-:Y:S02]  /*5ef70*/  ISETP.LT.AND P3, PT, R0, UR7, !P0 ;  /* 0x0000000700007c0c */ /* 0x000fe4000c761270 */
[----:B------:R-:W-:Y:S01]  /*5ef80*/  ISETP.LT.AND P2, PT, R5, UR8, !P0 ;  /* 0x0000000805007c0c */ /* 0x000fe2000c741270 */
[----:B--2---:R-:W2:Y:S01]  /*5ef90*/  LDL.LU R7, [R1+0x2954] ;  /* 0x0029540001077983 */ /* 0x004ea20000300800 */
        /* <DEDUP_REMOVED lines=12> */
[----:B---3--:R-:W-:Y:S01]  /*5f060*/  ISETP.GE.AND P0, PT, R6, UR21, PT ;  /* 0x0000001506007c0c */ /* 0x008fe2000bf06270 */
[----:B------:R-:W3:Y:S01]  /*5f070*/  LDCU UR21, c[0x0][0x398] ;  /* 0x00007300ff1577ac */ /* 0x000ee20008000800 */
[----:B----4-:R-:W-:-:S05]  /*5f080*/  F2FP.SATFINITE.E4M3.F32.PACK_AB_MERGE_C R6, R43, R42, RZ ;  /* 0x0000002a2b06723e */ /* 0x010fca00048070ff */
[----:B------:R4:W-:Y:S04]  /*5f090*/  STL [R1+0x1c0], R6 ;  /* 0x0001c00601007387 */ /* 0x0009e80000100800 */
[----:B------:R-:W3:Y:S04]  /*5f0a0*/  LDL.LU R42, [R1+0x1e0] ;  /* 0x0001e000012a7983 */ /* 0x000ee80000300800 */
[----:B------:R-:W3:Y:S01]  /*5f0b0*/  LDL.LU R43, [R1+0x1e4] ;  /* 0x0001e400012b7983 */ /* 0x000ee20000300800 */
[----:B------:R-:W-:Y:S01]  /*5f0c0*/  ISETP.LT.AND P3, PT, R0, UR4, !P0 ;  /* 0x0000000400007c0c */ /* 0x000fe2000c761270 */
[----:B------:R-:W0:Y:S01]  /*5f0d0*/  LDCU UR4, c[0x0][0x398] ;  /* 0x00007300ff0477ac */ /* 0x000e220008000800 */
[----:B------:R-:W-:Y:S01]  /*5f0e0*/  ISETP.LT.AND P2, PT, R5, UR5, !P0 ;  /* 0x0000000505007c0c */ /* 0x000fe2000c741270 */
[----:B----4-:R-:W4:Y:S01]  /*5f0f0*/  LDL.LU R6, [R1+0xe4] ;  /* 0x0000e40001067983 */ /* 0x010f220000300800 */
[----:B------:R-:W-:Y:S01]  /*5f100*/  LOP3.LUT R4, R4, 0xfffffeff, RZ, 0xc0, !PT ;  /* 0xfffffeff04047812 */ /* 0x000fe200078ec0ff */
[----:B------:R-:W0:Y:S01]  /*5f110*/  LDCU UR5, c[0x0][0x398] ;  /* 0x00007300ff0577ac */ /* 0x000e220008000800 */
[----:B------:R-:W-:-:S07]  /*5f120*/  ISETP.LT.AND P1, PT, R3, UR6, !P0 ;  /* 0x0000000603007c0c */ /* 0x000fce000c721270 */
[----:B------:R-:W-:Y:S01]  /*5f130*/  @P3 LOP3.LUT R4, R4, 0x100, RZ, 0xfc, !PT ;  /* 0x0000010004043812 */ /* 0x000fe200078efcff */
[----:B------:R-:W1:Y:S03]  /*5f140*/  LDCU.64 UR6, c[0x0][0x398] ;  /* 0x00007300ff0677ac */ /* 0x000e660008000a00 */
        /* <DEDUP_REMOVED lines=14> */
[----:B---3--:R-:W-:Y:S01]  /*5f230*/  F2FP.SATFINITE.E4M3.F32.PACK_AB_MERGE_C R8, R43, R42, RZ ;  /* 0x0000002a2b08723e */ /* 0x008fe200048070ff */
[----:B------:R-:W3:Y:S04]  /*5f240*/  LDCU UR65, c[0x0][0x398] ;  /* 0x00007300ff4177ac */ /* 0x000ee80008000800 */
[----:B------:R-:W-:Y:S04]  /*5f250*/  STL [R1+0x1e4], R8 ;  /* 0x0001e40801007387 */ /* 0x000fe80000100800 */
[----:B------:R-:W3:Y:S04]  /*5f260*/  LDL.LU R42, [R1+0x1e8] ;  /* 0x0001e800012a7983 */ /* 0x000ee80000300800 */
[----:B------:R-:W3:Y:S01]  /*5f270*/  LDL.LU R43, [R1+0x1ec] ;  /* 0x0001ec00012b7983 */ /* 0x000ee20000300800 */
[----:B------:R-:W-:-:S04]  /*5f280*/  LOP3.LUT R4, R4, 0xffffffef, RZ, 0xc0, !PT ;  /* 0xffffffef04047812 */ /* 0x000fc800078ec0ff */
[----:B------:R-:W-:Y:S02]  /*5f290*/  @P3 LOP3.LUT R4, R4, 0x10, RZ, 0xfc, !PT ;  /* 0x0000001004043812 */ /* 0x000fe400078efcff */
[----:B------:R-:W-:Y:S01]  /*5f2a0*/  ISETP.LT.AND P1, PT, R3, UR22, !P0 ;  /* 0x0000001603007c0c */ /* 0x000fe2000c721270 */
[----:B------:R-:W0:Y:S01]  /*5f2b0*/  LDCU.64 UR22, c[0x0][0x398] ;  /* 0x00007300ff1677ac */ /* 0x000e220008000a00 */
        /* <DEDUP_REMOVED lines=8> */
[----:B--2---:R-:W-:Y:S01]  /*5f340*/  ISETP.GE.AND P0, PT, R7, UR15, PT ;  /* 0x0000000f07007c0c */ /* 0x004fe2000bf06270 */
[----:B------:R-:W2:Y:S03]  /*5f350*/  LDCU.64 UR14, c[0x0][0x398] ;  /* 0x00007300ff0e77ac */ /* 0x000ea60008000a00 */
[----:B------:R-:W-:Y:S01]  /*5f360*/  ISETP.LT.AND P3, PT, R0, UR74, !P0 ;  /* 0x0000004a00007c0c */ /* 0x000fe2000c761270 */
[----:B------:R-:W0:Y:S01]  /*5f370*/  LDCU UR74, c[0x0][0x398] ;  /* 0x00007300ff4a77ac */ /* 0x000e220008000800 */
[----:B------:R-:W-:-:S11]  /*5f380*/  LOP3.LUT R4, R4, 0xfffffffe, RZ, 0xc0, !PT ;  /* 0xfffffffe04047812 */ /* 0x000fd600078ec0ff */
[----:B------:R-:W-:-:S05]  /*5f390*/  @P3 LOP3.LUT R4, R4, 0x1, RZ, 0xfc, !PT ;  /* 0x0000000104043812 */ /* 0x000fca00078efcff */
[----:B------:R0:W-:Y:S04]  /*5f3a0*/  STL [R1+0xe8], R4 ;  /* 0x0000e80401007387 */ /* 0x0001e80000100800 */
[----:B0-----:R-:W2:Y:S01]  /*5f3b0*/  LDL.LU R4, [R1+0x295c] ;  /* 0x00295c0001047983 */ /* 0x001ea20000300800 */
[----:B---3--:R-:W-:-:S03]  /*5f3c0*/  F2FP.SATFINITE.E4M3.F32.PACK_AB_MERGE_C R7, R43, R42, RZ ;  /* 0x0000002a2b07723e */ /* 0x008fc600048070ff */
[----:B------:R-:W3:Y:S04]  /*5f3d0*/  LDL.LU R42, [R1+0x200] ;  /* 0x00020000012a7983 */ /* 0x000ee80000300800 */
[----:B------:R-:W3:Y:S01]  /*5f3e0*/  LDL.LU R43, [R1+0x204] ;  /* 0x00020400012b7983 */ /* 0x000ee20000300800 */
[----:B------:R-:W-:Y:S01]  /*5f3f0*/  ISETP.LT.AND P2, PT, R5, UR75, !P0 ;  /* 0x0000004b05007c0c */ /* 0x000fe2000c741270 */
[----:B------:R-:W0:Y:S01]  /*5f400*/  LDCU UR75, c[0x0][0x398] ;  /* 0x00007300ff4b77ac */ /* 0x000e220008000800 */
[----:B------:R-:W-:Y:S02]  /*5f410*/  ISETP.LT.AND P1, PT, R3, UR76, !P0 ;  /* 0x0000004c03007c0c */ /* 0x000fe4000c721270 */
[----:B----4-:R-:W-:Y:S01]  /*5f420*/  LOP3.LUT R6, R6, 0x7fffffff, RZ, 0xc0, !PT ;  /* 0x7fffffff06067812 */ /* 0x010fe200078ec0ff */
[----:B------:R3:W-:Y:S01]  /*5f430*/  STL [R1+0x1e0], R7 ;  /* 0x0001e00701007387 */ /* 0x0007e20000100800 */
[----:B------:R-:W-:Y:S01]  /*5f440*/  ISETP.LT.AND P0, PT, R2, UR12, !P0 ;  /* 0x0000000c02007c0c */ /* 0x000fe2000c701270 */
[----:B------:R-:W4:Y:S01]  /*5f450*/  LDCU UR76, c[0x0][0x398] ;  /* 0x00007300ff4c77ac */ /* 0x000f220008000800 */
[----:B------:R-:W0:Y:S05]  /*5f460*/  LDCU UR12, c[0x0][0x398] ;  /* 0x00007300ff0c77ac */ /* 0x000e2a0008000800 */
[----:B------:R-:W-:-:S04]  /*5f470*/  @P2 LOP3.LUT R6, R6, 0x80000000, RZ, 0xfc, !PT ;  /* 0x8000000006062812 */ /* 0x000fc800078efcff */
[----:B------:R-:W-:-:S04]  /*5f480*/  LOP3.LUT R6, R6, 0xbfffffff, RZ, 0xc0, !PT ;  /* 0xbfffffff06067812 */ /* 0x000fc800078ec0ff */
[----:B------:R-:W-:-:S04]  /*5f490*/  @P1 LOP3.LUT R6, R6, 0x40000000, RZ, 0xfc, !PT ;  /* 0x4000000006061812 */ /* 0x000fc800078efcff */
[----:B------:R-:W-:-:S04]  /*5f4a0*/  LOP3.LUT R6, R6, 0xdfffffff, RZ, 0xc0, !PT ;  /* 0xdfffffff06067812 */ /* 0x000fc800078ec0ff */
[----:B------:R-:W-:Y:S02]  /*5f4b0*/  @P0 LOP3.LUT R6, R6, 0x20000000, RZ, 0xfc, !PT ;  /* 0x2000000006060812 */ /* 0x000fe400078efcff */
[----:B--2---:R-:W-:Y:S01]  /*5f4c0*/  ISETP.GE.AND P0, PT, R4, UR33, PT ;  /* 0x0000002104007c0c */ /* 0x004fe2000bf06270 */
[----:B------:R-:W2:Y:S01]  /*5f4d0*/  LDCU UR33, c[0x0][0x398] ;  /* 0x00007300ff2177ac */ /* 0x000ea20008000800 */
[----:B------:R-:W2:Y:S01]  /*5f4e0*/  LDL.LU R4, [R1+0x2960] ;  /* 0x0029600001047983 */ /* 0x000ea20000300800 */
[----:B---3--:R-:W-:-:S03]  /*5f4f0*/  F2FP.SATFINITE.E4M3.F32.PACK_AB_MERGE_C R7, R43, R42, RZ ;  /* 0x0000002a2b07723e */ /* 0x008fc600048070ff */
[----:B------:R-:W3:Y:S04]  /*5f500*/  LDL.LU R42, [R1+0x208] ;  /* 0x00020800012a7983 */ /* 0x000ee80000300800 */
[----:B------:R-:W3:Y:S01]  /*5f510*/  LDL.LU R43, [R1+0x20c] ;  /* 0x00020c00012b7983 */ /* 0x000ee20000300800 */
[----:B0-----:R-:W-:Y:S01]  /*5f520*/  ISETP.LT.AND P3, PT, R0, UR75, !P0 ;  /* 0x0000004b00007c0c */ /* 0x001fe2000c761270 */
[----:B------:R-:W0:Y:S01]  /*5f530*/  LDCU UR75, c[0x0][0x398] ;  /* 0x00007300ff4b77ac */ /* 0x000e220008000800 */
[----:B----4-:R-:W-:Y:S02]  /*5f540*/  ISETP.LT.AND P2, PT, R5, UR76, !P0 ;  /* 0x0000004c05007c0c */ /* 0x010fe4000c741270 */
[----:B------:R-:W-:Y:S02]  /*5f550*/  LOP3.LUT R6, R6, 0xefffffff, RZ, 0xc0, !PT ;  /* 0xefffffff06067812 */ /* 0x000fe400078ec0ff */
[----:B------:R-:W-:Y:S01]  /*5f560*/  ISETP.LT.AND P1, PT, R3, UR66, !P0 ;  /* 0x0000004203007c0c */ /* 0x000fe2000c721270 */
[----:B------:R3:W-:Y:S01]  /*5f570*/  STL [R1+0x204], R7 ;  /* 0x0002040701007387 */ /* 0x0007e20000100800 */
[----:B------:R-:W4:Y:S05]  /*5f580*/  LDCU UR76, c[0x0][0x398] ;  /* 0x00007300ff4c77ac */ /* 0x000f2a0008000800 */
[----:B------:R-:W-:Y:S01]  /*5f590*/  @P3 LOP3.LUT R6, R6, 0x10000000, RZ, 0xfc, !PT ;  /* 0x1000000006063812 */ /* 0x000fe200078efcff */
[----:B------:R-:W0:Y:S03]  /*5f5a0*/  LDCU UR66, c[0x0][0x398] ;  /* 0x00007300ff4277ac */ /* 0x000e260008000800 */
[----:B------:R-:W-:-:S04]  /*5f5b0*/  LOP3.LUT R6, R6, 0xf7ffffff, RZ, 0xc0, !PT ;  /* 0xf7ffffff06067812 */ /* 0x000fc800078ec0ff */
[----:B------:R-:W-:Y:S02]  /*5f5c0*/  @P2 LOP3.LUT R6, R6, 0x8000000, RZ, 0xfc, !PT ;  /* 0x0800000006062812 */ /* 0x000fe400078efcff */
[----:B------:R-:W-:Y:S02]  /*5f5d0*/  ISETP.LT.AND P0, PT, R2, UR22, !P0 ;  /* 0x0000001602007c0c */ /* 0x000fe4000c701270 */
        /* <DEDUP_REMOVED lines=10> */
[----:B----4-:R-:W-:Y:S01]  /*5f680*/  ISETP.LT.AND P3, PT, R0, UR76, !P0 ;  /* 0x0000004c00007c0c */ /* 0x010fe2000c761270 */
[----:B------:R-:W4:Y:S01]  /*5f690*/  LDCU UR76, c[0x0][0x398] ;  /* 0x00007300ff4c77ac */ /* 0x000f220008000800 */
[----:B------:R-:W-:Y:S02]  /*5f6a0*/  ISETP.LT.AND P2, PT, R5, UR71, !P0 ;  /* 0x0000004705007c0c */ /* 0x000fe4000c741270 */
[----:B------:R-:W-:Y:S02]  /*5f6b0*/  LOP3.LUT R6, R6, 0xfeffffff, RZ, 0xc0, !PT ;  /* 0xfeffffff06067812 */ /* 0x000fe400078ec0ff */
[----:B------:R-:W-:Y:S01]  /*5f6c0*/  ISETP.LT.AND P1, PT, R3, UR69, !P0 ;  /* 0x0000004503007c0c */ /* 0x000fe2000c721270 */
[----:B------:R3:W-:Y:S01]  /*5f6d0*/  STL [R1+0x200], R7 ;  /* 0x0002000701007387 */ /* 0x0007e20000100800 */
[----:B------:R-:W0:Y:S05]  /*5f6e0*/  LDCU UR71, c[0x0][0x398] ;  /* 0x00007300ff4777ac */ /* 0x000e2a0008000800 */
        /* <DEDUP_REMOVED lines=55> */
[----:B------:R-:W2:Y:S01]  /*5fa60*/  LDCU.64 UR22, c[0x0][0x398] ;  /* 0x00007300ff1677ac */ /* 0x000ea20008000a00 */
[----:B------:R-:W2:Y:S01]  /*5fa70*/  LDL.LU R4, [R1+0x2970] ;  /* 0x0029700001047983 */ /* 0x000ea20000300800 */
[----:B---3--:R-:W-:-:S03]  /*5fa80*/  F2FP.SATFINITE.E4M3.F32.PACK_AB_MERGE_C R18, R43, R42, RZ ;  /* 0x0000002a2b12723e */ /* 0x008fc600048070ff */
[----:B------:R-:W3:Y:S04]  /*5fa90*/  LDL.LU R42, [R1+0x1128] ;  /* 0x00112800012a7983 */ /* 0x000ee80000300800 */
[----:B------:R-:W3:Y:S01]  /*5faa0*/  LDL.LU R43, [R1+0x112c] ;  /* 0x00112c00012b7983 */ /* 0x000ee20000300800 */
[----:B0-----:R-:W-:Y:S01]  /*5fab0*/  ISETP.LT.AND P3, PT, R0, UR75, !P0 ;  /* 0x0000004b00007c0c */ /* 0x001fe2000c761270 */
[----:B------:R-:W0:Y:S01]  /*5fac0*/  LDCU UR75, c[0x0][0x398] ;  /* 0x00007300ff4b77ac */ /* 0x000e220008000800 */
[----:B----4-:R-:W-:Y:S01]  /*5fad0*/  ISETP.LT.AND P2, PT, R5, UR76, !P0 ;  /* 0x0000004c05007c0c */ /* 0x010fe2000c741270 */
[----:B------:R-:W4:Y:S01]  /*5fae0*/  LDL.LU R7, [R1+0x2974] ;  /* 0x0029740001077983 */ /* 0x000f220000300800 */
[----:B------:R-:W-:Y:S01]  /*5faf0*/  LOP3.LUT R6, R6, 0xffffefff, RZ, 0xc0, !PT ;  /* 0xffffefff06067812 */ /* 0x000fe200078ec0ff */
[----:B------:R-:W0:Y:S01]  /*5fb00*/  LDCU UR76, c[0x0][0x398] ;  /* 0x00007300ff4c77ac */ /* 0x000e220008000800 */
[----:B------:R-:W-:-:S07]  /*5fb10*/  ISETP.LT.AND P1, PT, R3, UR59, !P0 ;  /* 0x0000003b03007c0c */ /* 0x000fce000c721270 */
        /* <DEDUP_REMOVED lines=14> */
[----:B---3--:R-:W-:-:S05]  /*5fc00*/  F2FP.SATFINITE.E4M3.F32.PACK_AB_MERGE_C R4, R43, R42, RZ ;  /* 0x0000002a2b04723e */ /* 0x008fca00048070ff */
[----:B------:R3:W-:Y:S04]  /*5fc10*/  STL [R1+0x160], R4 ;  /* 0x0001600401007387 */ /* 0x0007e80000100800 */
[----:B------:R-:W2:Y:S04]  /*5fc20*/  LDL.LU R42, [R1+0x1110] ;  /* 0x00111000012a7983 */ /* 0x000ea80000300800 */
[----:B------:R-:W2:Y:S01]  /*5fc30*/  LDL.LU R43, [R1+0x1114] ;  /* 0x00111400012b7983 */ /* 0x000ea20000300800 */
[----:B------:R-:W-:Y:S01]  /*5fc40*/  ISETP.LT.AND P2, PT, R5, UR74, !P0 ;  /* 0x0000004a05007c0c */ /* 0x000fe2000c741270 */
[----:B------:R-:W0:Y:S01]  /*5fc50*/  LDCU UR74, c[0x0][0x398] ;  /* 0x00007300ff4a77ac */ /* 0x000e220008000800 */
[----:B------:R-:W-:Y:S01]  /*5fc60*/  LOP3.LUT R6, R6, 0xfffffeff, RZ, 0xc0, !PT ;  /* 0xfffffeff06067812 */ /* 0x000fe200078ec0ff */
[----:B---3--:R-:W3:Y:S03]  /*5fc70*/  LDL.LU R4, [R1+0xe0] ;  /* 0x0000e00001047983 */ /* 0x008ee60000300800 */
[----:B------:R-:W-:-:S02]  /*5fc80*/  @P3 LOP3.LUT R6, R6, 0x100, RZ, 0xfc, !PT ;  /* 0x0000010006063812 */ /* 0x000fc400078efcff */
[----:B------:R-:W-:Y:S01]  /*5fc90*/  ISETP.LT.AND P1, PT, R3, UR56, !P0 ;  /* 0x0000003803007c0c */ /* 0x000fe2000c721270 */
[----:B------:R-:W0:Y:S01]  /*5fca0*/  LDCU UR56, c[0x0][0x398] ;  /* 0x00007300ff3877ac */ /* 0x000e220008000800 */
        /* <DEDUP_REMOVED lines=8> */
[----:B----4-:R-:W-:Y:S01]  /*5fd30*/  ISETP.GE.AND P0, PT, R7, UR37, PT ;  /* 0x0000002507007c0c */ /* 0x010fe2000bf06270 */
[----:B------:R-:W4:Y:S01]  /*5fd40*/  LDCU.64 UR36, c[0x0][0x398] ;  /* 0x00007300ff2477ac */ /* 0x000f220008000a00 */
[----:B------:R-:W3:Y:S02]  /*5fd50*/  LDL.LU R7, [R1+0x2978] ;  /* 0x0029780001077983 */ /* 0x000ee40000300800 */
[----:B------:R-:W-:Y:S01]  /*5fd60*/  ISETP.LT.AND P3, PT, R0, UR72, !P0 ;  /* 0x0000004800007c0c */ /* 0x000fe2000c761270 */
[----:B------:R-:W0:Y:S01]  /*5fd70*/  LDCU UR72, c[0x0][0x398] ;  /* 0x00007300ff4877ac */ /* 0x000e220008000800 */
[----:B------:R-:W-:Y:S02]  /*5fd80*/  ISETP.LT.AND P2, PT, R5, UR40, !P0 ;  /* 0x0000002805007c0c */ /* 0x000fe4000c741270 */
[----:B------:R-:W-:Y:S01]  /*5fd90*/  LOP3.LUT R6, R6, 0xffffffef, RZ, 0xc0, !PT ;  /* 0xffffffef06067812 */ /* 0x000fe200078ec0ff */
[----:B------:R-:W0:Y:S01]  /*5fda0*/  LDCU.64 UR40, c[0x0][0x398] ;  /* 0x00007300ff2877ac */ /* 0x000e220008000a00 */
[----:B--2---:R-:W-:-:S05]  /*5fdb0*/  F2FP.SATFINITE.E4M3.F32.PACK_AB_MERGE_C R8, R43, R42, RZ ;  /* 0x0000002a2b08723e */ /* 0x004fca00048070ff */
[----:B------:R-:W-:Y:S04]  /*5fdc0*/  STL [R1+0x188], R8 ;  /* 0x0001880801007387 */ /* 0x000fe80000100800 */
[----:B------:R-:W2:Y:S04]  /*5fdd0*/  LDL.LU R42, [R1+0x1118] ;  /* 0x00111800012a7983 */ /* 0x000ea80000300800 */
[----:B------:R-:W2:Y:S01]  /*5fde0*/  LDL.LU R43, [R1+0x111c] ;  /* 0x00111c00012b7983 */ /* 0x000ea20000300800 */
[----:B------:R-:W-:Y:S02]  /*5fdf0*/  @P3 LOP3.LUT R6, R6, 0x10, RZ, 0xfc, !PT ;  /* 0x0000001006063812 */ /* 0x000fe400078efcff */
        /* <DEDUP_REMOVED lines=11> */
[----:B------:R-:W3:Y:S03]  /*5feb0*/  LDCU UR15, c[0x0][0x398] ;  /* 0x00007300ff0f77ac */ /* 0x000ee60008000800 */
[----:B------:R-:W-:Y:S01]  /*5fec0*/  ISETP.LT.AND P3, PT, R0, UR47, !P0 ;  /* 0x0000002f00007c0c */ /* 0x000fe2000c761270 */
[----:B------:R-:W0:Y:S01]  /*5fed0*/  LDCU UR47, c[0x0][0x398] ;  /* 0x00007300ff2f77ac */ /* 0x000e220008000800 */
[----:B------:R-:W-:-:S11]  /*5fee0*/  LOP3.LUT R6, R6, 0xfffffffe, RZ, 0xc0, !PT ;  /* 0xfffffffe06067812 */ /* 0x000fd600078ec0ff */
[----:B------:R-:W-:-:S05]  /*5fef0*/  @P3 LOP3.LUT R6, R6, 0x1, RZ, 0xfc, !PT ;  /* 0x0000000106063812 */ /* 0x000fca00078efcff */
[----:B------:R0:W-:Y:S04]  /*5ff00*/  STL [R1+0xe4], R6 ;  /* 0x0000e40601007387 */ /* 0x0001e80000100800 */
[----:B0-----:R-:W3:Y:S01]  /*5ff10*/  LDL.LU R6, [R1+0x297c] ;  /* 0x00297c0001067983 */ /* 0x001ee20000300800 */
[----:B--2---:R-:W-:-:S05]  /*5ff20*/  F2FP.SATFINITE.E4M3.F32.PACK_AB_MERGE_C R7, R43, R42, RZ ;  /* 0x0000002a2b07723e */ /* 0x004fca00048070ff */
[----:B------:R0:W-:Y:S04]  /*5ff30*/  STL [R1+0x184], R7 ;  /* 0x0001840701007387 */ /* 0x0001e80000100800 */
[----:B------:R-:W0:Y:S04]  /*5ff40*/  LDL.LU R42, [R1+0x1100] ;  /* 0x00110000012a7983 */ /* 0x000e280000300800 */
[----:B------:R-:W0:Y:S01]  /*5ff50*/  LDL.LU R43, [R1+0x1104] ;  /* 0x00110400012b7983 */ /* 0x000e220000300800 */
[----:B------:R-:W-:Y:S01]  /*5ff60*/  ISETP.LT.AND P2, PT, R5, UR38, !P0 ;  /* 0x0000002605007c0c */ /* 0x000fe2000c741270 */
[----:B------:R-:W2:Y:S01]  /*5ff70*/  LDCU.64 UR38, c[0x0][0x398] ;  /* 0x00007300ff2677ac */ /* 0x000ea20008000a00 */
[----:B------:R-:W-:-:S02]  /*5ff80*/  ISETP.LT.AND P1, PT, R3, UR50, !P0 ;  /* 0x0000003203007c0c */ /* 0x000fc4000c721270 */
[----:B------:R-:W-:Y:S01]  /*5ff90*/  LOP3.LUT R4, R4, 0x7fffffff, RZ, 0xc0, !PT ;  /* 0x7fffffff04047812 */ /* 0x000fe200078ec0ff */
[----:B------:R-:W0:Y:S01]  /*5ffa0*/  LDCU UR50, c[0x0][0x398] ;  /* 0x00007300ff3277ac */ /* 0x000e220008000800 */
[----:B------:R-:W-:-:S07]  /*5ffb0*/  ISETP.LT.AND P0, PT, R2, UR40, !P0 ;  /* 0x0000002802007c0c */ /* 0x000fce000c701270 */
[----:B------:R-:W-:-:S04]  /*5ffc0*/  @P2 LOP3.LUT R4, R4, 0x80000000, RZ, 0xfc, !PT ;  /* 0x8000000004042812 */ /* 0x000fc800078efcff */
[----:B------:R-:W-:-:S04]  /*5ffd0*/  LOP3.LUT R4, R4, 0xbfffffff, RZ, 0xc0, !PT ;  /* 0xbfffffff04047812 */ /* 0x000fc800078ec0ff */
[----:B------:R-:W-:-:S04]  /*5ffe0*/  @P1 LOP3.LUT R4, R4, 0x40000000, RZ, 0xfc, !PT ;  /* 0x4000000004041812 */ /* 0x000fc800078efcff */
[----:B------:R-:W-:-:S04]  /*5fff0*/  LOP3.LUT R4, R4, 0xdfffffff, RZ, 0xc0, !PT ;  /* 0xdfffffff04047812 */ /* 0x000fc800078ec0ff */
[----:B------:R-:W-:Y:S02]  /*60000*/  @P0 LOP3.LUT R4, R4, 0x20000000, RZ, 0xfc, !PT ;  /* 0x2000000004040812 */ /* 0x000fe400078efcff */
[----:B---3--:R-:W-:Y:S01]  /*60010*/  ISETP.GE.AND P0, PT, R6, UR17, PT ;  /* 0x0000001106007c0c */ /* 0x008fe2000bf06270 */
[----:B------:R-:W3:Y:S01]  /*60020*/  LDCU UR17, c[0x0][0x398] ;  /* 0x00007300ff1177ac */ /* 0x000ee20008000800 */
[----:B------:R-:W3:Y:S01]  /*60030*/  LDL.LU R6, [R1+0x2980] ;  /* 0x0029800001067983 */ /* 0x000ee20000300800 */
[----:B0-----:R-:W-:-:S05]  /*60040*/  F2FP.SATFINITE.E4M3.F32.PACK_AB_MERGE_C R7, R43, R42, RZ ;  /* 0x0000002a2b07723e */ /* 0x001fca00048070ff */
[----:B------:R0:W-:Y:S04]  /*60050*/  STL [R1+0x198], R7 ;  /* 0x0001980701007387 */ /* 0x0001e80000100800 */
[----:B------:R-:W0:Y:S04]  /*60060*/  LDL.LU R42, [R1+0x1108] ;  /* 0x00110800012a7983 */ /* 0x000e280000300800 */
[----:B------:R-:W0:Y:S01]  /*60070*/  LDL.LU R43, [R1+0x110c] ;  /* 0x00110c00012b7983 */ /* 0x000e220000300800 */
[----:B------:R-:W-:Y:S01]  /*60080*/  ISETP.LT.AND P3, PT, R0, UR49, !P0 ;  /* 0x0000003100007c0c */ /* 0x000fe2000c761270 */
[----:B------:R-:W1:Y:S01]  /*60090*/  LDCU UR49, c[0x0][0x398] ;  /* 0x00007300ff3177ac */ /* 0x000e620008000800 */
[----:B------:R-:W-:-:S02]  /*600a0*/  ISETP.LT.AND P2, PT, R5, UR47, !P0 ;  /* 0x0000002f05007c0c */ /* 0x000fc4000c741270 */
[----:B------:R-:W-:Y:S01]  /*600b0*/  LOP3.LUT R4, R4, 0xefffffff, RZ, 0xc0, !PT ;  /* 0xefffffff04047812 */ /* 0x000fe200078ec0ff */
[----:B------:R-:W0:Y:S01]  /*600c0*/  LDCU UR47, c[0x0][0x398] ;  /* 0x00007300ff2f77ac */ /* 0x000e220008000800 */
[----:B------:R-:W-:-:S07]  /*600d0*/  ISETP.LT.AND P1, PT, R3, UR48, !P0 ;  /* 0x0000003003007c0c */ /* 0x000fce000c721270 */
[----:B------:R-:W-:-:S04]  /*600e0*/  @P3 LOP3.LUT R4, R4, 0x10000000, RZ, 0xfc, !PT ;  /* 0x1000000004043812 */ /* 0x000fc800078efcff */
[----:B------:R-:W-:-:S04]  /*600f0*/  LOP3.LUT R4, R4, 0xf7ffffff, RZ, 0xc0, !PT ;  /* 0xf7ffffff04047812 */ /* 0x000fc800078ec0ff */
[----:B------:R-:W-:Y:S02]  /*60100*/  @P2 LOP3.LUT R4, R4, 0x8000000, RZ, 0xfc, !PT ;  /* 0x0800000004042812 */ /* 0x000fe400078efcff */
[----:B--2---:R-:W-:Y:S02]  /*60110*/  ISETP.LT.AND P0, PT, R2, UR38, !P0 ;  /* 0x0000002602007c0c */ /* 0x004fe4000c701270 */
[----:B------:R-:W-:-:S04]  /*60120*/  LOP3.LUT R4, R4, 0xfbffffff, RZ, 0xc0, !PT ;  /* 0xfbffffff04047812 */ /* 0x000fc800078ec0ff */
[----:B------:R-:W-:-:S04]  /*60130*/  @P1 LOP3.LUT R4, R4, 0x4000000, RZ, 0xfc, !PT ;  /* 0x0400000004041812 */ /* 0x000fc800078efcff */
[----:B------:R-:W-:-:S04]  /*60140*/  LOP3.LUT R4, R4, 0xfdffffff, RZ, 0xc0, !PT ;  /* 0xfdffffff04047812 */ /* 0x000fc800078ec0ff */
[----:B------:R-:W-:Y:S02]  /*60150*/  @P0 LOP3.LUT R4, R4, 0x2000000, RZ, 0xfc, !PT ;  /* 0x0200000004040812 */ /* 0x000fe400078efcff */
[----:B---3--:R-:W-:Y:S01]  /*60160*/  ISETP.GE.AND P0, PT, R6, UR23, PT ;  /* 0x0000001706007c0c */ /* 0x008fe2000bf06270 */
[----:B------:R-:W2:Y:S01]  /*60170*/  LDCU UR23, c[0x0][0x398] ;  /* 0x00007300ff1777ac */ /* 0x000ea20008000800 */
[----:B------:R-:W3:Y:S02]  /*60180*/  LDL.LU R6, [R1+0x2984] ;  /* 0x0029840001067983 */ /* 0x000ee40000300800 */
[----:B-1----:R-:W-:Y:S01]  /*60190*/  ISETP.LT.AND P3, PT, R0, UR49, !P0 ;  /* 0x0000003100007c0c */ /* 0x002fe2000c761270 */
[----:B------:R-:W1:Y:S01]  /*601a0*/  LDCU.64 UR48, c[0x0][0x398] ;  /* 0x00007300ff3077ac */ /* 0x000e620008000a00 */
[----:B0-----:R-:W-:-:S05]  /*601b0*/  F2FP.SATFINITE.E4M3.F32.PACK_AB_MERGE_C R7, R43, R42, RZ ;  /* 0x0000002a2b07723e */ /* 0x001fca00048070ff */
[----:B------:R0:W-:Y:S04]  /*601c0*/  STL [R1+0x194], R7 ;  /* 0x0001940701007387 */ /* 0x0001e80000100800 */
[----:B------:R-:W0:Y:S04]  /*601d0*/  LDL.LU R42, [R1+0x10f0] ;  /* 0x0010f000012a7983 */ /* 0x000e280000300800 */
[----:B------:R-:W0:Y:S01]  /*601e0*/  LDL.LU R43, [R1+0x10f4] ;  /* 0x0010f400012b7983 */ /* 0x000e220000300800 */
[----:B------:R-:W-:Y:S01]  /*601f0*/  ISETP.LT.AND P2, PT, R5, UR47, !P0 ;  /* 0x0000002f05007c0c */ /* 0x000fe2000c741270 */
[----:B------:R-:W1:Y:S01]  /*60200*/  LDCU UR47, c[0x0][0x398] ;  /* 0x00007300ff2f77ac */ /* 0x000e620008000800 */
[----:B------:R-:W-:-:S04]  /*60210*/  LOP3.LUT R4, R4, 0xfeffffff, RZ, 0xc0, !PT ;  /* 0xfeffffff04047812 */ /* 0x000fc800078ec0ff */
[----:B------:R-:W-:Y:S02]  /*60220*/  @P3 LOP3.LUT R4, R4, 0x1000000, RZ, 0xfc, !PT ;  /* 0x0100000004043812 */ /* 0x000fe400078efcff */
[----:B------:R-:W-:Y:S02]  /*60230*/  ISETP.LT.AND P1, PT, R3, UR46, !P0 ;  /* 0x0000002e03007c0c */ /* 0x000fe4000c721270 */
[----:B------:R-:W-:-:S04]  /*60240*/  LOP3.LUT R4, R4, 0xff7fffff, RZ, 0xc0, !PT ;  /* 0xff7fffff04047812 */ /* 0x000fc800078ec0ff */
[----:B------:R-:W-:Y:S02]  /*60250*/  @P2 LOP3.LUT R4, R4, 0x800000, RZ, 0xfc, !PT ;  /* 0x0080000004042812 */ /* 0x000fe400078efcff */
[----:B----4-:R-:W-:Y:S02]  /*60260*/  ISETP.LT.AND P0, PT, R2, UR36, !P0 ;  /* 0x0000002402007c0c */ /* 0x010fe4000c701270 */
[----:B------:R-:W-:-:S04]  /*60270*/  LOP3.LUT R4, R4, 0xffbfffff, RZ, 0xc0, !PT ;  /* 0xffbfffff04047812 */ /* 0x000fc800078ec0ff */
[----:B------:R-:W-:-:S04]  /*60280*/  @P1 LOP3.LUT R4, R4, 0x400000, RZ, 0xfc, !PT ;  /* 0x0040000004041812 */ /* 0x000fc800078efcff */
[----:B------:R-:W-:-:S04]  /*60290*/  LOP3.LUT R4, R4, 0xffdfffff, RZ, 0xc0, !PT ;  /* 0xffdfffff04047812 */ /* 0x000fc800078ec0ff */
[----:B------:R-:W-:Y:S02]  /*602a0*/  @P0 LOP3.LUT R4, R4, 0x200000, RZ, 0xfc, !PT ;  /* 0x0020000004040812 */ /* 0x000fe400078efcff */
[----:B---3--:R-:W-:Y:S01]  /*602b0*/  ISETP.GE.AND P0, PT, R6, UR25, PT ;  /* 0x0000001906007c0c */ /* 0x008fe2000bf06270 */
[----:B------:R-:W3:Y:S01]  /*602c0*/  LDCU UR25, c[0x0][0x398] ;  /* 0x00007300ff1977ac */ /* 0x000ee20008000800 */
[----:B------:R-:W4:Y:S02]  /*602d0*/  LDL.LU R6, [R1+0x2988] ;  /* 0x0029880001067983 */ /* 0x000f240000300800 */
[----:B------:R-:W-:Y:S01]  /*602e0*/  ISETP.LT.AND P3, PT, R0, UR33, !P0 ;  /* 0x0000002100007c0c */ /* 0x000fe2000c761270 */
[----:B------:R-:W0:Y:S01]  /*602f0*/  LDCU UR33, c[0x0][0x398] ;  /* 0x00007300ff2177ac */ /* 0x000e220008000800 */
[----:B-1----:R-:W-:Y:S02]  /*60300*/  ISETP.LT.AND P2, PT, R5, UR47, !P0 ;  /* 0x0000002f05007c0c */ /* 0x002fe4000c741270 */
[----:B------:R-:W-:Y:S01]  /*60310*/  LOP3.LUT R4, R4, 0xffefffff, RZ, 0xc0, !PT ;  /* 0xffefffff04047812 */ /* 0x000fe200078ec0ff */
[----:B------:R-:W1:Y:S01]  /*60320*/  LDCU.64 UR46, c[0x0][0x398] ;  /* 0x00007300ff2e77ac */ /* 0x000e620008000a00 */
[----:B------:R-:W-:-:S02]  /*60330*/  ISETP.LT.AND P1, PT, R3, UR43, !P0 ;  /* 0x0000002b03007c0c */ /* 0x000fc4000c721270 */
[----:B0-----:R-:W-:Y:S01]  /*60340*/  F2FP.SATFINITE.E4M3.F32.PACK_AB_MERGE_C R7, R43, R42, RZ ;  /* 0x0000002a2b07723e */ /* 0x001fe200048070ff */
[----:B------:R-:W0:Y:S04]  /*60350*/  LDCU UR43, c[0x0][0x398] ;  /* 0x00007300ff2b77ac */ /* 0x000e280008000800 */
[----:B------:R0:W-:Y:S04]  /*60360*/  STL [R1+0x1ac], R7 ;  /* 0x0001ac0701007387 */ /* 0x0001e80000100800 */
[----:B------:R-:W0:Y:S04]  /*60370*/  LDL.LU R42, [R1+0x10f8] ;  /* 0x0010f800012a7983 */ /* 0x000e280000300800 */
[----:B------:R-:W0:Y:S01]  /*60380*/  LDL.LU R43, [R1+0x10fc] ;  /* 0x0010fc00012b7983 */ /* 0x000e220000300800 */
[----:B------:R-:W-:-:S04]  /*60390*/  @P3 LOP3.LUT R4, R4, 0x100000, RZ, 0xfc, !PT ;  /* 0x0010000004043812 */ /* 0x000fc800078efcff */
[----:B------:R-:W-:-:S04]  /*603a0*/  LOP3.LUT R4, R4, 0xfff7ffff, RZ, 0xc0, !PT ;  /* 0xfff7ffff04047812 */ /* 0x000fc800078ec0ff */
[----:B------:R-:W-:Y:S02]  /*603b0*/  @P2 LOP3.LUT R4, R4, 0x80000, RZ, 0xfc, !PT ;  /* 0x0008000004042812 */ /* 0x000fe400078efcff */
[----:B------:R-:W-:Y:S02]  /*603c0*/  ISETP.LT.AND P0, PT, R2, UR48, !P0 ;  /* 0x0000003002007c0c */ /* 0x000fe4000c701270 */
[----:B------:R-:W-:-:S04]  /*603d0*/  LOP3.LUT R4, R4, 0xfffbffff, RZ, 0xc0, !PT ;  /* 0xfffbffff04047812 */ /* 0x000fc800078ec0ff */
[----:B------:R-:W-:-:S04]  /*603e0*/  @P1 LOP3.LUT R4, R4, 0x40000, RZ, 0xfc, !PT ;  /* 0x0004000004041812 */ /* 0x000fc800078efcff */
[----:B------:R-:W-:-:S04]  /*603f0*/  LOP3.LUT R4, R4, 0xfffdffff, RZ, 0xc0, !PT ;  /* 0xfffdffff04047812 */ /* 0x000fc800078ec0ff */
[----:B------:R-:W-:Y:S02]  /*60400*/  @P0 LOP3.LUT R4, R4, 0x20000, RZ, 0xfc, !PT ;  /* 0x0002000004040812 */ /* 0x000fe400078efcff */
[----:B----4-:R-:W-:Y:S01]  /*60410*/  ISETP.GE.AND P0, PT, R6, UR41, PT ;  /* 0x0000002906007c0c */ /* 0x010fe2000bf06270 */
[----:B------:R-:W4:Y:S01]  /*60420*/  LDCU.64 UR40, c[0x0][0x398] ;  /* 0x00007300ff2877ac */ /* 0x000f220008000a00 */
        /* <DEDUP_REMOVED lines=9> */
[----:B------:R-:W-:Y:S02]  /*604c0*/  LOP3.LUT R4, R4, 0xffff7fff, RZ, 0xc0, !PT ;  /* 0xffff7fff04047812 */ /* 0x000fe400078ec0ff */
[----:B0-----:R-:W-:-:S05]  /*604d0*/  F2FP.SATFINITE.E4M3.F32.PACK_AB_MERGE_C R7, R43, R42, RZ ;  /* 0x0000002a2b07723e */ /* 0x001fca00048070ff */
[----:B------:R0:W-:Y:S04]  /*604e0*/  STL [R1+0x1a8], R7 ;  /* 0x0001a80701007387 */ /* 0x0001e80000100800 */
[----:B------:R-:W0:Y:S04]  /*604f0*/  LDL.LU R42, [R1+0x10e0] ;  /* 0x0010e000012a7983 */ /* 0x000e280000300800 */
[----:B------:R-:W0:Y:S01]  /*60500*/  LDL.LU R43, [R1+0x10e4] ;  /* 0x0010e400012b7983 */ /* 0x000e220000300800 */
        /* <DEDUP_REMOVED lines=20> */
[----:B----4-:R-:W-:Y:S01]  /*60650*/  ISETP.LT.AND P0, PT, R2, UR40, !P0 ;  /* 0x0000002802007c0c */ /* 0x010fe2000c701270 */
[----:B------:R-:W4:Y:S01]  /*60660*/  LDCU UR40, c[0x0][0x398] ;  /* 0x00007300ff2877ac */ /* 0x000f220008000800 */
[----:B0-----:R-:W-:-:S05]  /*60670*/  F2FP.SATFINITE.E4M3.F32.PACK_AB_MERGE_C R7, R43, R42, RZ ;  /* 0x0000002a2b07723e */ /* 0x001fca00048070ff */
[----:B------:R0:W-:Y:S04]  /*60680*/  STL [R1+0x1cc], R7 ;  /* 0x0001cc0701007387 */ /* 0x0001e80000100800 */
[----:B------:R-:W0:Y:S04]  /*60690*/  LDL.LU R42, [R1+0x10e8] ;  /* 0x0010e800012a7983 */ /* 0x000e280000300800 */
[----:B------:R-:W0:Y:S01]  /*606a0*/  LDL.LU R43, [R1+0x10ec] ;  /* 0x0010ec00012b7983 */ /* 0x000e220000300800 */
        /* <DEDUP_REMOVED lines=20> */
[----:B------:R-:W-:Y:S02]  /*607f0*/  @P1 LOP3.LUT R4, R4, 0x40, RZ, 0xfc, !PT ;  /* 0x0000004004041812 */ /* 0x000fe400078efcff */
[----:B0-----:R-:W-:-:S05]  /*60800*/  F2FP.SATFINITE.E4M3.F32.PACK_AB_MERGE_C R7, R43, R42, RZ ;  /* 0x0000002a2b07723e */ /* 0x001fca00048070ff */
[----:B------:R0:W-:Y:S04]  /*60810*/  STL [R1+0x1c8], R7 ;  /* 0x0001c80701007387 */ /* 0x0001e80000100800 */
[----:B------:R-:W0:Y:S04]  /*60820*/  LDL.LU R42, [R1+0x10d0] ;  /* 0x0010d000012a7983 */ /* 0x000e280000300800 */
[----:B------:R-:W0:Y:S01]  /*60830*/  LDL.LU R43, [R1+0x10d4] ;  /* 0x0010d400012b7983 */ /* 0x000e220000300800 */
[----:B------:R-:W-:-:S03]  /*60840*/  LOP3.LUT R4, R4, 0xffffffdf, RZ, 0xc0, !PT ;  /* 0xffffffdf04047812 */ /* 0x000fc600078ec0ff */
[----:B------:R-:W3:Y:S01]  /*60850*/  LDL.LU R8, [R1+0xdc] ;  /* 0x0000dc0001087983 */ /* 0x000ee20000300800 */
        /* <DEDUP_REMOVED lines=18> */
[----:B------:R-:W-:Y:S02]  /*60980*/  LOP3.LUT R4, R4, 0xfffffffd, RZ, 0xc0, !PT ;  /* 0xfffffffd04047812 */ /* 0x000fe400078ec0ff */
[----:B0-----:R-:W-:-:S05]  /*60990*/  F2FP.SATFINITE.E4M3.F32.PACK_AB_MERGE_C R7, R43, R42, RZ ;  /* 0x0000002a2b07723e */ /* 0x001fca00048070ff */
[----:B------:R-:W-:Y:S04]  /*609a0*/  STL [R1+0x1ec], R7 ;  /* 0x0001ec0701007387 */ /* 0x000fe80000100800 */
[----:B------:R-:W4:Y:S04]  /*609b0*/  LDL.LU R42, [R1+0x10d8] ;  /* 0x0010d800012a7983 */ /* 0x000f280000300800 */
[----:B------:R-:W4:Y:S01]  /*609c0*/  LDL.LU R43, [R1+0x10dc] ;  /* 0x0010dc00012b7983 */ /* 0x000f220000300800 */
[----:B------:R-:W-:Y:S02]  /*609d0*/  @P0 LOP3.LUT R4, R4, 0x2, RZ, 0xfc, !PT ;  /* 0x0000000204040812 */ /* 0x000fe400078efcff */
[----:B--2---:R-:W-:-:S04]  /*609e0*/  ISETP.GE.AND P0, PT, R6, UR47, PT ;  /* 0x0000002f06007c0c */ /* 0x004fc8000bf06270 */
[----:B-1----:R-:W-:Y:S01]  /*609f0*/  ISETP.LT.AND P3, PT, R0, UR46, !P0 ;  /* 0x0000002e00007c0c */ /* 0x002fe2000c761270 */
[----:B------:R-:W0:Y:S01]  /*60a00*/  LDCU.64 UR46, c[0x0][0x398] ;  /* 0x00007300ff2e77ac */ /* 0x000e220008000a00 */
[----:B------:R-:W-:-:S11]  /*60a10*/  LOP3.LUT R4, R4, 0xfffffffe, RZ, 0xc0, !PT ;  /* 0xfffffffe04047812 */ /* 0x000fd600078ec0ff */
[----:B------:R-:W-:-:S05]  /*60a20*/  @P3 LOP3.LUT R4, R4, 0x1, RZ, 0xfc, !PT ;  /* 0x0000000104043812 */ /* 0x000fca00078efcff */
[----:B------:R1:W-:Y:S04]  /*60a30*/  STL [R1+0xe0], R4 ;  /* 0x0000e00401007387 */ /* 0x0003e80000100800 */
[----:B-1----:R-:W2:Y:S01]  /*60a40*/  LDL.LU R4, [R1+0x299c] ;  /* 0x00299c0001047983 */ /* 0x002ea20000300800 */
[----:B------:R-:W-:Y:S01]  /*60a50*/  ISETP.LT.AND P2, PT, R5, UR63, !P0 ;  /* 0x0000003f05007c0c */ /* 0x000fe2000c741270 */
[----:B------:R-:W1:Y:S01]  /*60a60*/  LDCU UR63, c[0x0][0x398] ;  /* 0x00007300ff3f77ac */ /* 0x000e620008000800 */
[----:B------:R-:W-:Y:S02]  /*60a70*/  ISETP.LT.AND P1, PT, R3, UR62, !P0 ;  /* 0x0000003e03007c0c */ /* 0x000fe4000c721270 */
[----:B---3--:R-:W-:Y:S01]  /*60a80*/  LOP3.LUT R8, R8, 0x7fffffff, RZ, 0xc0, !PT ;  /* 0x7fffffff08087812 */ /* 0x008fe200078ec0ff */
[----:B------:R-:W3:Y:S01]  /*60a90*/  LDCU UR62, c[0x0][0x398] ;  /* 0x00007300ff3e77ac */ /* 0x000ee20008000800 */
[----:B------:R-:W-:-:S02]  /*60aa0*/  ISETP.LT.AND P0, PT, R2, UR48, !P0 ;  /* 0x0000003002007c0c */ /* 0x000fc4000c701270 */
[----:B------:R-:W-:Y:S01]  /*60ab0*/  F2FP.SATFINITE.E4M3.F32.PACK_AB_MERGE_C R19, R53, R52, RZ ;  /* 0x000000343513723e */ /* 0x000fe200048070ff */
[----:B------:R-:W0:Y:S01]  /*60ac0*/  LDCU UR48, c[0x0][0x398] ;  /* 0x00007300ff3077ac */ /* 0x000e220008000800 */
[----:B----4-:R-:W-:Y:S02]  /*60ad0*/  F2FP.SATFINITE.E4M3.F32.PACK_AB_MERGE_C R6, R43, R42, RZ ;  /* 0x0000002a2b06723e */ /* 0x010fe400048070ff */
[----:B------:R-:W4:Y:S04]  /*60ae0*/  LDL.LU R42, [R1+0x10c0] ;  /* 0x0010c000012a7983 */ /* 0x000f280000300800 */
[----:B------:R-:W4:Y:S01]  /*60af0*/  LDL.LU R43, [R1+0x10c4] ;  /* 0x0010c400012b7983 */ /* 0x000f220000300800 */
[----:B------:R-:W-:-:S04]  /*60b00*/  @P2 LOP3.LUT R8, R8, 0x80000000, RZ, 0xfc, !PT ;  /* 0x8000000008082812 */ /* 0x000fc800078efcff */
[----:B------:R-:W-:-:S04]  /*60b10*/  LOP3.LUT R8, R8, 0xbfffffff, RZ, 0xc0, !PT ;  /* 0xbfffffff08087812 */ /* 0x000fc800078ec0ff */
[----:B------:R-:W-:-:S04]  /*60b20*/  @P1 LOP3.LUT R8, R8, 0x40000000, RZ, 0xfc, !PT ;  /* 0x4000000008081812 */ /* 0x000fc800078efcff */
[----:B------:R-:W-:Y:S01]  /*60b30*/  LOP3.LUT R8, R8, 0xdfffffff, RZ, 0xc0, !PT ;  /* 0xdfffffff08087812 */ /* 0x000fe200078ec0ff */
[----:B------:R4:W-:Y:S03]  /*60b40*/  STL [R1+0x1e8], R6 ;  /* 0x0001e80601007387 */ /* 0x0009e60000100800 */
[----:B------:R-:W-:Y:S02]  /*60b50*/  @P0 LOP3.LUT R8, R8, 0x20000000, RZ, 0xfc, !PT ;  /* 0x2000000008080812 */ /* 0x000fe400078efcff */
[----:B--2---:R-:W-:Y:S02]  /*60b60*/  ISETP.GE.AND P0, PT, R4, UR41, PT ;  /* 0x0000002904007c0c */ /* 0x004fe4000bf06270 */
[----:B------:R-:W2:Y:S02]  /*60b70*/  LDL.LU R4, [R1+0x29a0] ;  /* 0x0029a00001047983 */ /* 0x000ea40000300800 */
[----:B------:R-:W-:Y:S01]  /*60b80*/  ISETP.LT.AND P3, PT, R0, UR38, !P0 ;  /* 0x0000002600007c0c */ /* 0x000fe2000c761270 */
[----:B------:R-:W0:Y:S01]  /*60b90*/  LDCU UR38, c[0x0][0x398] ;  /* 0x00007300ff2677ac */ /* 0x000e220008000800 */
[----:B------:R-:W-:-:S02]  /*60ba0*/  ISETP.LT.AND P2, PT, R5, UR40, !P0 ;  /* 0x0000002805007c0c */ /* 0x000fc4000c741270 */
[----:B------:R-:W-:Y:S01]  /*60bb0*/  LOP3.LUT R8, R8, 0xefffffff, RZ, 0xc0, !PT ;  /* 0xefffffff08087812 */ /* 0x000fe200078ec0ff */
[----:B------:R-:W0:Y:S01]  /*60bc0*/  LDCU.64 UR40, c[0x0][0x398] ;  /* 0x00007300ff2877ac */ /* 0x000e220008000a00 */
[----:B------:R-:W-:-:S07]  /*60bd0*/  ISETP.LT.AND P1, PT, R3, UR64, !P0 ;  /* 0x0000004003007c0c */ /* 0x000fce000c721270 */
[----:B------:R-:W-:Y:S01]  /*60be0*/  @P3 LOP3.LUT R8, R8, 0x10000000, RZ, 0xfc, !PT ;  /* 0x1000000008083812 */ /* 0x000fe200078efcff */
[----:B------:R-:W0:Y:S03]  /*60bf0*/  LDCU UR64, c[0x0][0x398] ;  /* 0x00007300ff4077ac */ /* 0x000e260008000800 */
[----:B------:R-:W-:Y:S02]  /*60c00*/  LOP3.LUT R8, R8, 0xf7ffffff, RZ, 0xc0, !PT ;  /* 0xf7ffffff08087812 */ /* 0x000fe400078ec0ff */
[----:B----4-:R-:W-:Y:S02]  /*60c10*/  F2FP.SATFINITE.E4M3.F32.PACK_AB_MERGE_C R6, R43, R42, RZ ;  /* 0x0000002a2b06723e */ /* 0x010fe400048070ff */
[----:B------:R-:W4:Y:S04]  /*60c20*/  LDL.LU R42, [R1+0x10c8] ;  /* 0x0010c800012a7983 */ /* 0x000f280000300800 */
[----:B------:R-:W4:Y:S01]  /*60c30*/  LDL.LU R43, [R1+0x10cc] ;  /* 0x0010cc00012b7983 */ /* 0x000f220000300800 */
[----:B------:R-:W-:-:S02]  /*60c40*/  @P2 LOP3.LUT R8, R8, 0x8000000, RZ, 0xfc, !PT ;  /* 0x0800000008082812 */ /* 0x000fc400078efcff */
[----:B0-----:R-:W-:Y:S01]  /*60c50*/  ISETP.LT.AND P0, PT, R2, UR46, !P0 ;  /* 0x0000002e02007c0c */ /* 0x001fe2000c701270 */
[----:B------:R4:W-:Y:S01]  /*60c60*/  STL [R1+0x20c], R6 ;  /* 0x00020c0601007387 */ /* 0x0009e20000100800 */
[----:B------:R-:W-:Y:S01]  /*60c70*/  LOP3.LUT R8, R8, 0xfbffffff, RZ, 0xc0, !PT ;  /* 0xfbffffff08087812 */ /* 0x000fe200078ec0ff */
[----:B------:R-:W0:Y:S03]  /*60c80*/  LDCU UR46, c[0x0][0x398] ;  /* 0x00007300ff2e77ac */ /* 0x000e260008000800 */
[----:B------:R-:W-:-:S04]  /*60c90*/  @P1 LOP3.LUT R8, R8, 0x4000000, RZ, 0xfc, !PT ;  /* 0x0400000008081812 */ /* 0x000fc800078efcff */
[----:B------:R-:W-:-:S04]  /*60ca0*/  LOP3.LUT R8, R8, 0xfdffffff, RZ, 0xc0, !PT ;  /* 0xfdffffff08087812 */ /* 0x000fc800078ec0ff */
[----:B------:R-:W-:Y:S02]  /*60cb0*/  @P0 LOP3.LUT R8, R8, 0x2000000, RZ, 0xfc, !PT ;  /* 0x0200000008080812 */ /* 0x000fe400078efcff */
[----:B--2---:R-:W-:Y:S02]  /*60cc0*/  ISETP.GE.AND P0, PT, R4, UR39, PT ;  /* 0x0000002704007c0c */ /* 0x004fe4000bf06270 */
[----:B------:R-:W2:Y:S02]  /*60cd0*/  LDL.LU R4, [R1+0x29a4] ;  /* 0x0029a40001047983 */ /* 0x000ea40000300800 */
[----:B------:R-:W-:Y:S01]  /*60ce0*/  ISETP.LT.AND P3, PT, R0, UR36, !P0 ;  /* 0x0000002400007c0c */ /* 0x000fe2000c761270 */
[----:B------:R-:W0:Y:S01]  /*60cf0*/  LDCU UR36, c[0x0][0x398] ;  /* 0x00007300ff2477ac */ /* 0x000e220008000800 */
[----:B------:R-:W-:Y:S02]  /*60d00*/  ISETP.LT.AND P2, PT, R5, UR38, !P0 ;  /* 0x0000002605007c0c */ /* 0x000fe4000c741270 */
        /* <DEDUP_REMOVED lines=10> */
[----:B------:R-:W-:Y:S01]  /*60db0*/  ISETP.LT.AND P0, PT, R2, UR40, !P0 ;  /* 0x0000002802007c0c */ /* 0x000fe2000c701270 */
        /* <DEDUP_REMOVED lines=8> */
[----:B0-----:R-:W-:Y:S01]  /*60e40*/  ISETP.LT.AND P3, PT, R0, UR61, !P0 ;  /* 0x0000003d00007c0c */ /* 0x001fe2000c761270 */
[----:B------:R-:W0:Y:S01]  /*60e50*/  LDCU UR61, c[0x0][0x398] ;  /* 0x00007300ff3d77ac */ /* 0x000e220008000800 */
[----:B------:R-:W-:Y:S02]  /*60e60*/  ISETP.LT.AND P2, PT, R5, UR36, !P0 ;  /* 0x0000002405007c0c */ /* 0x000fe4000c741270 */
[----:B------:R-:W-:Y:S01]  /*60e70*/  LOP3.LUT R8, R8, 0xffefffff, RZ, 0xc0, !PT ;  /* 0xffefffff08087812 */ /* 0x000fe200078ec0ff */
[----:B------:R-:W0:Y:S01]  /*60e80*/  LDCU.64 UR36, c[0x0][0x398] ;  /* 0x00007300ff2477ac */ /* 0x000e220008000a00 */
[----:B------:R-:W-:-:S07]  /*60e90*/  ISETP.LT.AND P1, PT, R3, UR32, !P0 ;  /* 0x0000002003007c0c */ /* 0x000fce000c721270 */
[----:B------:R-:W-:Y:S01]  /*60ea0*/  @P3 LOP3.LUT R8, R8, 0x100000, RZ, 0xfc, !PT ;  /* 0x0010000008083812 */ /* 0x000fe200078efcff */
[----:B------:R-:W0:Y:S03]  /*60eb0*/  LDCU UR32, c[0x0][0x398] ;  /* 0x00007300ff2077ac */ /* 0x000e260008000800 */
[----:B------:R-:W-:-:S04]  /*60ec0*/  LOP3.LUT R8, R8, 0xfff7ffff, RZ, 0xc0, !PT ;  /* 0xfff7ffff08087812 */ /* 0x000fc800078ec0ff */
[----:B------:R-:W-:Y:S02]  /*60ed0*/  @P2 LOP3.LUT R8, R8, 0x80000, RZ, 0xfc, !PT ;  /* 0x0008000008082812 */ /* 0x000fe400078efcff */
[----:B----4-:R-:W-:Y:S02]  /*60ee0*/  F2FP.SATFINITE.E4M3.F32.PACK_AB_MERGE_C R15, R43, R42, RZ ;  /* 0x0000002a2b0f723e */ /* 0x010fe400048070ff */
[----:B------:R-:W4:Y:S04]  /*60ef0*/  LDL.LU R42, [R1+0xf38] ;  /* 0x000f3800012a7983 */ /* 0x000f280000300800 */
[----:B------:R-:W4:Y:S01]  /*60f00*/  LDL.LU R43, [R1+0xf3c] ;  /* 0x000f3c00012b7983 */ /* 0x000f220000300800 */
        /* <DEDUP_REMOVED lines=14> */
[----:B------:R-:W1:Y:S06]  /*60ff0*/  LDCU.64 UR30, c[0x0][0x398] ;  /* 0x00007300ff1e77ac */ /* 0x000e6c0008000a00 */
[----:B------:R-:W-:-:S04]  /*61000*/  @P3 LOP3.LUT R8, R8, 0x10000, RZ, 0xfc, !PT ;  /* 0x0001000008083812 */ /* 0x000fc800078efcff */
[----:B------:R-:W-:-:S04]  /*61010*/  LOP3.LUT R8, R8, 0xffff7fff, RZ, 0xc0, !PT ;  /* 0xffff7fff08087812 */ /* 0x000fc800078ec0ff */
[----:B------:R-:W-:Y:S02]  /*61020*/  @P2 LOP3.LUT R8, R8, 0x8000, RZ, 0xfc, !PT ;  /* 0x0000800008082812 */ /* 0x000fe400078efcff */
[----:B0-----:R-:W-:Y:S01]  /*61030*/  ISETP.LT.AND P0, PT, R2, UR36, !P0 ;  /* 0x0000002402007c0c */ /* 0x001fe2000c701270 */
[----:B------:R-:W0:Y:S01]  /*61040*/  LDCU UR36, c[0x0][0x398] ;  /* 0x00007300ff2477ac */ /* 0x000e220008000800 */
[----:B------:R-:W-:Y:S02]  /*61050*/  LOP3.LUT R8, R8, 0xffffbfff, RZ, 0xc0, !PT ;  /* 0xffffbfff08087812 */ /* 0x000fe400078ec0ff */
[----:B----4-:R-:W-:Y:S02]  /*61060*/  F2FP.SATFINITE.E4M3.F32.PACK_AB_MERGE_C R14, R43, R42, RZ ;  /* 0x0000002a2b0e723e */ /* 0x010fe400048070ff */
[----:B------:R-:W4:Y:S04]  /*61070*/  LDL.LU R42, [R1+0xf20] ;  /* 0x000f2000012a7983 */ /* 0x000f280000300800 */
[----:B------:R-:W4:Y:S01]  /*61080*/  LDL.LU R43, [R1+0xf24] ;  /* 0x000f2400012b7983 */ /* 0x000f220000300800 */
[----:B------:R-:W-:-:S04]  /*61090*/  @P1 LOP3.LUT R8, R8, 0x4000, RZ, 0xfc, !PT ;  /* 0x0000400008081812 */ /* 0x000fc800078efcff */
[----:B------:R-:W-:-:S04]  /*610a0*/  LOP3.LUT R8, R8, 0xffffdfff, RZ, 0xc0, !PT ;  /* 0xffffdfff08087812 */ /* 0x000fc800078ec0ff */
[----:B------:R-:W-:Y:S02]  /*610b0*/  @P0 LOP3.LUT R8, R8, 0x2000, RZ, 0xfc, !PT ;  /* 0x0000200008080812 */ /* 0x000fe400078efcff */
[----:B--2---:R-:W-:Y:S01]  /*610c0*/  ISETP.GE.AND P0, PT, R4, UR47, PT ;  /* 0x0000002f04007c0c */ /* 0x004fe2000bf06270 */
[----:B------:R-:W2:Y:S01]  /*610d0*/  LDCU UR47, c[0x0][0x3b8] ;  /* 0x00007700ff2f77ac */ /* 0x000ea20008000800 */
[----:B------:R-:W2:Y:S02]  /*610e0*/  LDL.LU R4, [R1+0x29b0] ;  /* 0x0029b00001047983 */ /* 0x000ea40000300800 */
[----:B------:R-:W-:Y:S02]  /*610f0*/  ISETP.LT.AND P3, PT, R0, UR26, !P0 ;  /* 0x0000001a00007c0c */ /* 0x000fe4000c761270 */
[----:B------:R-:W-:Y:S01]  /*61100*/  ISETP.LT.AND P2, PT, R5, UR27, !P0 ;  /* 0x0000001b05007c0c */ /* 0x000fe2000c741270 */
[----:B------:R-:W0:Y:S01]  /*61110*/  LDCU.64 UR26, c[0x0][0x398] ;  /* 0x00007300ff1a77ac */ /* 0x000e220008000a00 */
[----:B------:R-:W-:-:S02]  /*61120*/  LOP3.LUT R8, R8, 0xffffefff, RZ, 0xc0, !PT ;  /* 0xffffefff08087812 */ /* 0x000fc400078ec0ff */
[----:B------:R-:W-:Y:S01]  /*61130*/  ISETP.LT.AND P1, PT, R3, UR28, !P0 ;  /* 0x0000001c03007c0c */ /* 0x000fe2000c721270 */
[----:B------:R-:W0:Y:S06]  /*61140*/  LDCU UR28, c[0x0][0x398] ;  /* 0x00007300ff1c77ac */ /* 0x000e2c0008000800 */
[----:B------:R-:W-:-:S04]  /*61150*/  @P3 LOP3.LUT R8, R8, 0x1000, RZ, 0xfc, !PT ;  /* 0x0000100008083812 */ /* 0x000fc800078efcff */
[----:B------:R-:W-:-:S04]  /*61160*/  LOP3.LUT R8, R8, 0xfffff7ff, RZ, 0xc0, !PT ;  /* 0xfffff7ff08087812 */ /* 0x000fc800078ec0ff */
[----:B------:R-:W-:Y:S02]  /*61170*/  @P2 LOP3.LUT R8, R8, 0x800, RZ, 0xfc, !PT ;  /* 0x0000080008082812 */ /* 0x000fe400078efcff */
[----:B-1----:R-:W-:Y:S01]  /*61180*/  ISETP.LT.AND P0, PT, R2, UR30, !P0 ;  /* 0x0000001e02007c0c */ /* 0x002fe2000c701270 */
[----:B------:R-:W1:Y:S01]  /*61190*/  LDCU UR30, c[0x0][0x398] ;  /* 0x00007300ff1e77ac */ /* 0x000e620008000800 */
[----:B------:R-:W-:Y:S02]  /*611a0*/  LOP3.LUT R8, R8, 0xfffffbff, RZ, 0xc0, !PT ;  /* 0xfffffbff08087812 */ /* 0x000fe400078ec0ff */
[----:B----4-:R-:W-:Y:S02]  /*611b0*/  F2FP.SATFINITE.E4M3.F32.PACK_AB_MERGE_C R6, R43, R42, RZ ;  /* 0x0000002a2b06723e */ /* 0x010fe400048070ff */
[----:B------:R-:W4:Y:S04]  /*611c0*/  LDL.LU R42, [R1+0xf28] ;  /* 0x000f2800012a7983 */ /* 0x000f280000300800 */
[----:B------:R-:W4:Y:S01]  /*611d0*/  LDL.LU R43, [R1+0xf2c] ;  /* 0x000f2c00012b7983 */ /* 0x000f220000300800 */
[----:B------:R-:W-:-:S04]  /*611e0*/  @P1 LOP3.LUT R8, R8, 0x400, RZ, 0xfc, !PT ;  /* 0x0000040008081812 */ /* 0x000fc800078efcff */
[----:B------:R-:W-:Y:S01]  /*611f0*/  LOP3.LUT R8, R8, 0xfffffdff, RZ, 0xc0, !PT ;  /* 0xfffffdff08087812 */ /* 0x000fe200078ec0ff */
[----:B------:R4:W-:Y:S03]  /*61200*/  STL [R1+0x180], R6 ;  /* 0x0001800601007387 */ /* 0x0009e60000100800 */
[----:B------:R-:W-:Y:S02]  /*61210*/  @P0 LOP3.LUT R8, R8, 0x200, RZ, 0xfc, !PT ;  /* 0x0000020008080812 */ /* 0x000fe400078efcff */
[----:B--2---:R-:W-:Y:S01]  /*61220*/  ISETP.GE.AND P0, PT, R4, UR41, PT ;  /* 0x0000002904007c0c */ /* 0x004fe2000bf06270 */
[----:B------:R-:W2:Y:S01]  /*61230*/  LDCU UR41, c[0x0][0x3b8] ;  /* 0x00007700ff2977ac */ /* 0x000ea20008000800 */
[----:B------:R-:W2:Y:S04]  /*61240*/  LDL.LU R4, [R1+0x29b4] ;  /* 0x0029b40001047983 */ /* 0x000ea80000300800 */
[----:B------:R-:W2:Y:S04]  /*61250*/  LDL.LU R40, [R1+0xd40] ;  /* 0x000d400001287983 */ /* 0x000ea80000300800 */
[----:B------:R-:W2:Y:S01]  /*61260*/  LDL.LU R41, [R1+0xd44] ;  /* 0x000d440001297983 */ /* 0x000ea20000300800 */
[----:B------:R-:W-:-:S02]  /*61270*/  ISETP.LT.AND P3, PT, R0, UR18, !P0 ;  /* 0x0000001200007c0c */ /* 0x000fc4000c761270 */
[----:B------:R-:W-:Y:S01]  /*61280*/  ISETP.LT.AND P2, PT, R5, UR19, !P0 ;  /* 0x0000001305007c0c */ /* 0x000fe2000c741270 */
[----:B------:R-:W0:Y:S01]  /*61290*/  LDCU.64 UR18, c[0x0][0x398] ;  /* 0x00007300ff1277ac */ /* 0x000e220008000a00 */
[----:B------:R-:W-:Y:S02]  /*612a0*/  LOP3.LUT R8, R8, 0xfffffeff, RZ, 0xc0, !PT ;  /* 0xfffffeff08087812 */ /* 0x000fe400078ec0ff */
[----:B------:R-:W-:Y:S01]  /*612b0*/  ISETP.LT.AND P1, PT, R3, UR20, !P0 ;  /* 0x0000001403007c0c */ /* 0x000fe2000c721270 */
[----:B------:R-:W1:Y:S06]  /*612c0*/  LDCU UR20, c[0x0][0x398] ;  /* 0x00007300ff1477ac */ /* 0x000e6c0008000800 */
[----:B------:R-:W-:-:S04]  /*612d0*/  @P3 LOP3.LUT R8, R8, 0x100, RZ, 0xfc, !PT ;  /* 0x0000010008083812 */ /* 0x000fc800078efcff */
[----:B------:R-:W-:-:S04]  /*612e0*/  LOP3.LUT R8, R8, 0xffffff7f, RZ, 0xc0, !PT ;  /* 0xffffff7f08087812 */ /* 0x000fc800078ec0ff */
[----:B------:R-:W-:Y:S02]  /*612f0*/  @P2 LOP3.LUT R8, R8, 0x80, RZ, 0xfc, !PT ;  /* 0x0000008008082812 */ /* 0x000fe400078efcff */
[----:B0-----:R-:W-:Y:S01]  /*61300*/  ISETP.LT.AND P0, PT, R2, UR26, !P0 ;  /* 0x0000001a02007c0c */ /* 0x001fe2000c701270 */
[----:B------:R-:W0:Y:S01]  /*61310*/  LDCU UR26, c[0x0][0x398] ;  /* 0x00007300ff1a77ac */ /* 0x000e220008000800 */
[----:B------:R-:W-:Y:S02]  /*61320*/  LOP3.LUT R8, R8, 0xffffffbf, RZ, 0xc0, !PT ;  /* 0xffffffbf08087812 */ /* 0x000fe400078ec0ff */
[----:B----4-:R-:W-:-:S05]  /*61330*/  F2FP.SATFINITE.E4M3.F32.PACK_AB_MERGE_C R6, R43, R42, RZ ;  /* 0x0000002a2b06723e */ /* 0x010fca00048070ff */
[----:B------:R4:W-:Y:S04]  /*61340*/  STL [R1+0x16c], R6 ;  /* 0x00016c0601007387 */ /* 0x0009e80000100800 */
[----:B----4-:R-:W4:Y:S04]  /*61350*/  LDL.LU R6, [R1+0xd8] ;  /* 0x0000d80001067983 */ /* 0x010f280000300800 */
[----:B------:R-:W3:Y:S01]  /*61360*/  LDL.LU R7, [R1+0x29b8] ;  /* 0x0029b80001077983 */ /* 0x000ee20000300800 */
[----:B------:R-:W-:-:S03]  /*61370*/  @P1 LOP3.LUT R8, R8, 0x40, RZ, 0xfc, !PT ;  /* 0x0000004008081812 */ /* 0x000fc600078efcff */
[----:B------:R-:W4:Y:S01]  /*61380*/  LDL.LU R42, [R1+0xd48] ;  /* 0x000d4800012a7983 */ /* 0x000f220000300800 */
[----:B------:R-:W-:-:S03]  /*61390*/  LOP3.LUT R8, R8, 0xffffffdf, RZ, 0xc0, !PT ;  /* 0xffffffdf08087812 */ /* 0x000fc600078ec0ff */
[----:B------:R-:W4:Y:S01]  /*613a0*/  LDL.LU R43, [R1+0xd4c] ;  /* 0x000d4c00012b7983 */ /* 0x000f220000300800 */
[----:B------:R-:W-:Y:S02]  /*613b0*/  @P0 LOP3.LUT R8, R8, 0x20, RZ, 0xfc, !PT ;  /* 0x0000002008080812 */ /* 0x000fe400078efcff */
[----:B--2---:R-:W-:Y:S01]  /*613c0*/  ISETP.GE.AND P0, PT, R4, UR39, PT ;  /* 0x0000002704007c0c */ /* 0x004fe2000bf06270 */
[----:B------:R-:W2:Y:S03]  /*613d0*/  LDCU UR39, c[0x0][0x3b8] ;  /* 0x00007700ff2777ac */ /* 0x000ea60008000800 */
        /* <DEDUP_REMOVED lines=14> */
[----:B---3--:R-:W-:Y:S01]  /*614c0*/  ISETP.GE.AND P0, PT, R7, UR37, PT ;  /* 0x0000002507007c0c */ /* 0x008fe2000bf06270 */
[----:B------:R-:W3:Y:S01]  /*614d0*/  LDCU UR37, c[0x0][0x398] ;  /* 0x00007300ff2577ac */ /* 0x000ee20008000800 */
[----:B------:R-:W2:Y:S02]  /*614e0*/  LDL.LU R7, [R1+0x29bc] ;  /* 0x0029bc0001077983 */ /* 0x000ea40000300800 */
[----:B------:R-:W-:Y:S02]  /*614f0*/  ISETP.LT.AND P2, PT, R5, UR8, !P0 ;  /* 0x0000000805007c0c */ /* 0x000fe4000c741270 */
[----:B------:R-:W-:Y:S02]  /*61500*/  ISETP.LT.AND P3, PT, R0, UR5, !P0 ;  /* 0x0000000500007c0c */ /* 0x000fe4000c761270 */
[----:B------:R-:W-:Y:S01]  /*61510*/  ISETP.LT.AND P1, PT, R3, UR9, !P0 ;  /* 0x0000000903007c0c */ /* 0x000fe2000c721270 */
[----:B------:R-:W1:Y:S01]  /*61520*/  LDCU.64 UR8, c[0x0][0x398] ;  /* 0x00007300ff0877ac */ /* 0x000e620008000a00 */
[----:B----4-:R-:W-:-:S02]  /*61530*/  LOP3.LUT R6, R6, 0x7fffffff, RZ, 0xc0, !PT ;  /* 0x7fffffff06067812 */ /* 0x010fc400078ec0ff */
[----:B------:R-:W-:Y:S02]  /*61540*/  LOP3.LUT R8, R8, 0xfffffffe, RZ, 0xc0, !PT ;  /* 0xfffffffe08087812 */ /* 0x000fe400078ec0ff */
[----:B0-----:R-:W-:-:S03]  /*61550*/  ISETP.LT.AND P0, PT, R2, UR10, !P0 ;  /* 0x0000000a02007c0c */ /* 0x001fc6000c701270 */
[----:B------:R-:W-:Y:S02]  /*61560*/  @P2 LOP3.LUT R6, R6, 0x80000000, RZ, 0xfc, !PT ;  /* 0x8000000006062812 */ /* 0x000fe400078efcff */
[----:B------:R-:W-:Y:S02]  /*61570*/  @P3 LOP3.LUT R8, R8, 0x1, RZ, 0xfc, !PT ;  /* 0x0000000108083812 */ /* 0x000fe400078efcff */
[----:B------:R-:W-:-:S03]  /*61580*/  LOP3.LUT R6, R6, 0xbfffffff, RZ, 0xc0, !PT ;  /* 0xbfffffff06067812 */ /* 0x000fc600078ec0ff */
[----:B------:R0:W-:Y:S01]  /*61590*/  STL [R1+0xdc], R8 ;  /* 0x0000dc0801007387 */ /* 0x0001e20000100800 */
[----:B------:R-:W-:-:S04]  /*615a0*/  @P1 LOP3.LUT R6, R6, 0x40000000, RZ, 0xfc, !PT ;  /* 0x4000000006061812 */ /* 0x000fc800078efcff */
[----:B------:R-:W-:Y:S02]  /*615b0*/  LOP3.LUT R6, R6, 0xdfffffff, RZ, 0xc0, !PT ;  /* 0xdfffffff06067812 */ /* 0x000fe400078ec0ff */
[----:B0-----:R-:W-:Y:S02]  /*615c0*/  F2FP.SATFINITE.E4M3.F32.PACK_AB_MERGE_C R8, R43, R42, RZ ;  /* 0x0000002a2b08723e */ /* 0x001fe400048070ff */
[----:B------:R-:W4:Y:S04]  /*615d0*/  LDL.LU R42, [R1+0xd30] ;  /* 0x000d3000012a7983 */ /* 0x000f280000300800 */
[----:B------:R-:W4:Y:S01]  /*615e0*/  LDL.LU R43, [R1+0xd34] ;  /* 0x000d3400012b7983 */ /* 0x000f220000300800 */
[----:B------:R-:W-:-:S03]  /*615f0*/  @P0 LOP3.LUT R6, R6, 0x20000000, RZ, 0xfc, !PT ;  /* 0x2000000006060812 */ /* 0x000fc600078efcff */
[----:B------:R4:W-:Y:S01]  /*61600*/  STL [R1+0x2b90], R8 ;  /* 0x002b900801007387 */ /* 0x0009e20000100800 */
[----:B--2---:R-:W-:Y:S01]  /*61610*/  ISETP.GE.AND P0, PT, R7, UR31, PT ;  /* 0x0000001f07007c0c */ /* 0x004fe2000bf06270 */
[----:B------:R-:W0:Y:S02]  /*61620*/  LDCU UR31, c[0x0][0x398] ;  /* 0x00007300ff1f77ac */ /* 0x000e240008000800 */
[----:B------:R-:W2:Y:S01]  /*61630*/  LDL.LU R7, [R1+0x29c0] ;  /* 0x0029c00001077983 */ /* 0x000ea20000300800 */
[----:B------:R-:W-:Y:S01]  /*61640*/  ISETP.LT.AND P3, PT, R0, UR4, !P0 ;  /* 0x0000000400007c0c */ /* 0x000fe2000c761270 */
[----:B------:R-:W0:Y:S01]  /*61650*/  LDCU.64 UR4, c[0x0][0x398] ;  /* 0x00007300ff0477ac */ /* 0x000e220008000a00 */
[----:B------:R-:W-:Y:S02]  /*61660*/  ISETP.LT.AND P2, PT, R5, UR6, !P0 ;  /* 0x0000000605007c0c */ /* 0x000fe4000c741270 */
[----:B------:R-:W-:Y:S02]  /*61670*/  LOP3.LUT R6, R6, 0xefffffff, RZ, 0xc0, !PT ;  /* 0xefffffff06067812 */ /* 0x000fe400078ec0ff */
[----:B------:R-:W-:Y:S01]  /*61680*/  ISETP.LT.AND P1, PT, R3, UR7, !P0 ;  /* 0x0000000703007c0c */ /* 0x000fe2000c721270 */
[----:B------:R-:W0:Y:S06]  /*61690*/  LDCU.64 UR6, c[0x0][0x398] ;  /* 0x00007300ff0677ac */ /* 0x000e2c0008000a00 */
[----:B------:R-:W-:-:S04]  /*616a0*/  @P3 LOP3.LUT R6, R6, 0x10000000, RZ, 0xfc, !PT ;  /* 0x1000000006063812 */ /* 0x000fc800078efcff */
[----:B------:R-:W-:-:S04]  /*616b0*/  LOP3.LUT R6, R6, 0xf7ffffff, RZ, 0xc0, !PT ;  /* 0xf7ffffff06067812 */ /* 0x000fc800078ec0ff */
[----:B------:R-:W-:Y:S02]  /*616c0*/  @P2 LOP3.LUT R6, R6, 0x8000000, RZ, 0xfc, !PT ;  /* 0x0800000006062812 */ /* 0x000fe400078efcff */
[----:B-1----:R-:W-:Y:S02]  /*616d0*/  ISETP.LT.AND P0, PT, R2, UR8, !P0 ;  /* 0x0000000802007c0c */ /* 0x002fe4000c701270 */
[----:B------:R-:W-:-:S04]  /*616e0*/  LOP3.LUT R6, R6, 0xfbffffff, RZ, 0xc0, !PT ;  /* 0xfbffffff06067812 */ /* 0x000fc800078ec0ff */
[----:B------:R-:W-:-:S04]  /*616f0*/  @P1 LOP3.LUT R6, R6, 0x4000000, RZ, 0xfc, !PT ;  /* 0x0400000006061812 */ /* 0x000fc800078efcff */
[----:B------:R-:W-:Y:S02]  /*61700*/  LOP3.LUT R6, R6, 0xfdffffff, RZ, 0xc0, !PT ;  /* 0xfdffffff06067812 */ /* 0x000fe400078ec0ff */
[----:B----4-:R-:W-:Y:S02]  /*61710*/  F2FP.SATFINITE.E4M3.F32.PACK_AB_MERGE_C R8, R43, R42, RZ ;  /* 0x0000002a2b08723e */ /* 0x010fe400048070ff */
[----:B------:R-:W4:Y:S01]  /*61720*/  LDL.LU R42, [R1+0xd38] ;  /* 0x000d3800012a7983 */ /* 0x000f220000300800 */
[----:B------:R-:W-:-:S03]  /*61730*/  @P0 LOP3.LUT R6, R6, 0x2000000, RZ, 0xfc, !PT ;  /* 0x0200000006060812 */ /* 0x000fc600078efcff */
[----:B------:R-:W4:Y:S04]  /*61740*/  LDL.LU R43, [R1+0xd3c] ;  /* 0x000d3c00012b7983 */ /* 0x000f280000300800 */
[----:B------:R4:W-:Y:S01]  /*61750*/  STL [R1+0x168], R8 ;  /* 0x0001680801007387 */ /* 0x0009e20000100800 */
[----:B--2---:R-:W-:Y:S01]  /*61760*/  ISETP.GE.AND P0, PT, R7, UR27, PT ;  /* 0x0000001b07007c0c */ /* 0x004fe2000bf06270 */
[----:B------:R-:W1:Y:S02]  /*61770*/  LDCU UR27, c[0x0][0x398] ;  /* 0x00007300ff1b77ac */ /* 0x000e640008000800 */
[----:B------:R-:W2:Y:S01]  /*61780*/  LDL.LU R7, [R1+0x29c4] ;  /* 0x0029c40001077983 */ /* 0x000ea20000300800 */
[----:B------:R-:W-:Y:S01]  /*61790*/  ISETP.LT.AND P3, PT, R0, UR70, !P0 ;  /* 0x0000004600007c0c */ /* 0x000fe2000c761270 */
[----:B------:R-:W0:Y:S01]  /*617a0*/  LDCU UR70, c[0x0][0x398] ;  /* 0x00007300ff4677ac */ /* 0x000e220008000800 */
[----:B------:R-:W-:-:S02]  /*617b0*/  ISETP.LT.AND P2, PT, R5, UR66, !P0 ;  /* 0x0000004205007c0c */ /* 0x000fc4000c741270 */
        /* <DEDUP_REMOVED lines=10> */
[----:B------:R-:W-:Y:S02]  /*61860*/  LOP3.LUT R6, R6, 0xffdfffff, RZ, 0xc0, !PT ;  /* 0xffdfffff06067812 */ /* 0x000fe400078ec0ff */
[----:B----4-:R-:W-:Y:S02]  /*61870*/  F2FP.SATFINITE.E4M3.F32.PACK_AB_MERGE_C R8, R43, R42, RZ ;  /* 0x0000002a2b08723e */ /* 0x010fe400048070ff */
[----:B------:R-:W-:-:S03]  /*61880*/  @P0 LOP3.LUT R6, R6, 0x200000, RZ, 0xfc, !PT ;  /* 0x0020000006060812 */ /* 0x000fc600078efcff */
[----:B------:R0:W-:Y:S01]  /*61890*/  STL [R1+0x164], R8 ;  /* 0x0001640801007387 */ /* 0x0001e20000100800 */
[----:B--2---:R-:W-:Y:S01]  /*618a0*/  ISETP.GE.AND P0, PT, R7, UR19, PT ;  /* 0x0000001307007c0c */ /* 0x004fe2000bf06270 */
[----:B------:R-:W2:Y:S02]  /*618b0*/  LDCU.64 UR18, c[0x0][0x398] ;  /* 0x00007300ff1277ac */ /* 0x000ea40008000a00 */
[----:B------:R-:W4:Y:S01]  /*618c0*/  LDL.LU R7, [R1+0x29c8] ;  /* 0x0029c80001077983 */ /* 0x000f220000300800 */
[----:B------:R-:W-:Y:S01]  /*618d0*/  ISETP.LT.AND P3, PT, R0, UR61, !P0 ;  /* 0x0000003d00007c0c */ /* 0x000fe2000c761270 */
[----:B------:R-:W0:Y:S01]  /*618e0*/  LDCU UR61, c[0x0][0x3b8] ;  /* 0x00007700ff3d77ac */ /* 0x000e220008000800 */
[----:B------:R-:W-:Y:S02]  /*618f0*/  ISETP.LT.AND P2, PT, R5, UR77, !P0 ;  /* 0x0000004d05007c0c */ /* 0x000fe4000c741270 */
[----:B------:R-:W-:Y:S01]  /*61900*/  LOP3.LUT R6, R6, 0xffefffff, RZ, 0xc0, !PT ;  /* 0xffefffff06067812 */ /* 0x000fe200078ec0ff */
[----:B------:R-:W0:Y:S01]  /*61910*/  LDCU UR77, c[0x0][0x398] ;  /* 0x00007300ff4d77ac */ /* 0x000e220008000800 */
[----:B------:R-:W-:-:S07]  /*61920*/  ISETP.LT.AND P1, PT, R3, UR67, !P0 ;  /* 0x0000004303007c0c */ /* 0x000fce000c721270 */
        /* <DEDUP_REMOVED lines=11> */
[----:B------:R-:W3:Y:S04]  /*619e0*/  LDL.LU R7, [R1+0x29cc] ;  /* 0x0029cc0001077983 */ /* 0x000ee80000300800 */
[----:B0-----:R-:W4:Y:S01]  /*619f0*/  LDL.LU R8, [R1+0x29d0] ;  /* 0x0029d00001087983 */ /* 0x001f220000300800 */
[----:B------:R-:W-:Y:S02]  /*61a00*/  ISETP.LT.AND P3, PT, R0, UR76, !P0 ;  /* 0x0000004c00007c0c */ /* 0x000fe4000c761270 */
[----:B------:R-:W-:-:S02]  /*61a10*/  ISETP.LT.AND P2, PT, R5, UR75, !P0 ;  /* 0x0000004b05007c0c */ /* 0x000fc4000c741270 */
[----:B------:R-:W-:Y:S02]  /*61a20*/  LOP3.LUT R6, R6, 0xfffeffff, RZ, 0xc0, !PT ;  /* 0xfffeffff06067812 */ /* 0x000fe400078ec0ff */
[----:B------:R-:W-:-:S07]  /*61a30*/  ISETP.LT.AND P1, PT, R3, UR69, !P0 ;  /* 0x0000004503007c0c */ /* 0x000fce000c721270 */
[----:B------:R-:W-:-:S04]  /*61a40*/  @P3 LOP3.LUT R6, R6, 0x10000, RZ, 0xfc, !PT ;  /* 0x0001000006063812 */ /* 0x000fc800078efcff */
[----:B------:R-:W-:-:S04]  /*61a50*/  LOP3.LUT R6, R6, 0xffff7fff, RZ, 0xc0, !PT ;  /* 0xffff7fff06067812 */ /* 0x000fc800078ec0ff */
[----:B------:R-:W-:Y:S02]  /*61a60*/  @P2 LOP3.LUT R6, R6, 0x8000, RZ, 0xfc, !PT ;  /* 0x0000800006062812 */ /* 0x000fe400078efcff */
[----:B--2---:R-:W-:Y:S01]  /*61a70*/  ISETP.LT.AND P0, PT, R2, UR18, !P0 ;  /* 0x0000001202007c0c */ /* 0x004fe2000c701270 */
[----:B------:R-:W0:Y:S01]  /*61a80*/  LDCU UR18, c[0x0][0x398] ;  /* 0x00007300ff1277ac */ /* 0x000e220008000800 */
[----:B------:R-:W-:-:S04]  /*61a90*/  LOP3.LUT R6, R6, 0xffffbfff, RZ, 0xc0, !PT ;  /* 0xffffbfff06067812 */ /* 0x000fc800078ec0ff */
[----:B------:R-:W-:-:S04]  /*61aa0*/  @P1 LOP3.LUT R6, R6, 0x4000, RZ, 0xfc, !PT ;  /* 0x0000400006061812 */ /* 0x000fc800078efcff */
[----:B------:R-:W-:-:S04]  /*61ab0*/  LOP3.LUT R6, R6, 0xffffdfff, RZ, 0xc0, !PT ;  /* 0xffffdfff06067812 */ /* 0x000fc800078ec0ff */
[----:B------:R-:W-:-:S04]  /*61ac0*/  @P0 LOP3.LUT R6, R6, 0x2000, RZ, 0xfc, !PT ;  /* 0x0000200006060812 */ /* 0x000fc800078efcff */
[----:B------:R-:W-:Y:S02]  /*61ad0*/  LOP3.LUT R6, R6, 0xffffefff, RZ, 0xc0, !PT ;  /* 0xffffefff06067812 */ /* 0x000fe400078ec0ff */
[----:B---3--:R-:W-:Y:S01]  /*61ae0*/  ISETP.GE.AND P0, PT, R7, UR9, PT ;  /* 0x0000000907007c0c */ /* 0x008fe2000bf06270 */
[----:B------:R-:W2:Y:S01]  /*61af0*/  LDCU.64 UR8, c[0x0][0x398] ;  /* 0x00007300ff0877ac */ /* 0x000ea20008000a00 */
[----:B------:R-:W3:Y:S02]  /*61b00*/  LDL.LU R7, [R1+0x29d4] ;  /* 0x0029d40001077983 */ /* 0x000ee40000300800 */
[----:B------:R-:W-:Y:S02]  /*61b10*/  ISETP.LT.AND P3, PT, R0, UR74, !P0 ;  /* 0x0000004a00007c0c */ /* 0x000fe4000c761270 */
[----:B------:R-:W3:Y:S01]  /*61b20*/  LDL.LU R11, [R1+0x29d8] ;  /* 0x0029d800010b7983 */ /* 0x000ee20000300800 */
[----:B------:R-:W-:Y:S02]  /*61b30*/  ISETP.LT.AND P2, PT, R5, UR73, !P0 ;  /* 0x0000004905007c0c */ /* 0x000fe4000c741270 */
[----:B------:R-:W-:-:S08]  /*61b40*/  ISETP.LT.AND P1, PT, R3, UR68, !P0 ;  /* 0x0000004403007c0c */ /* 0x000fd0000c721270 */
[----:B------:R-:W-:-:S04]  /*61b50*/  @P3 LOP3.LUT R6, R6, 0x1000, RZ, 0xfc, !PT ;  /* 0x0000100006063812 */ /* 0x000fc800078efcff */
[----:B------:R-:W-:-:S04]  /*61b60*/  LOP3.LUT R6, R6, 0xfffff7ff, RZ, 0xc0, !PT ;  /* 0xfffff7ff06067812 */ /* 0x000fc800078ec0ff */
[----:B------:R-:W-:Y:S02]  /*61b70*/  @P2 LOP3.LUT R6, R6, 0x800, RZ, 0xfc, !PT ;  /* 0x0000080006062812 */ /* 0x000fe400078efcff */
[----:B----4-:R-:W-:Y:S02]  /*61b80*/  ISETP.LT.AND P0, PT, R2, UR10, !P0 ;  /* 0x0000000a02007c0c */ /* 0x010fe4000c701270 */
[----:B------:R-:W-:-:S04]  /*61b90*/  LOP3.LUT R6, R6, 0xfffffbff, RZ, 0xc0, !PT ;  /* 0xfffffbff06067812 */ /* 0x000fc800078ec0ff */
[----:B------:R-:W-:-:S04]  /*61ba0*/  @P1 LOP3.LUT R6, R6, 0x400, RZ, 0xfc, !PT ;  /* 0x0000040006061812 */ /* 0x000fc800078efcff */
[----:B------:R-:W-:-:S04]  /*61bb0*/  LOP3.LUT R6, R6, 0xfffffdff, RZ, 0xc0, !PT ;  /* 0xfffffdff06067812 */ /* 0x000fc800078ec0ff */
[----:B------:R-:W-:Y:S02]  /*61bc0*/  @P0 LOP3.LUT R6, R6, 0x200, RZ, 0xfc, !PT ;  /* 0x0000020006060812 */ /* 0x000fe400078efcff */
[----:B------:R-:W-:Y:S01]  /*61bd0*/  ISETP.GE.AND P0, PT, R8, UR5, PT ;  /* 0x0000000508007c0c */ /* 0x000fe2000bf06270 */
[----:B------:R-:W4:Y:S03]  /*61be0*/  LDCU.64 UR4, c[0x0][0x398] ;  /* 0x00007300ff0477ac */ /* 0x000f260008000a00 */
[----:B------:R-:W-:Y:S02]  /*61bf0*/  ISETP.LT.AND P3, PT, R0, UR72, !P0 ;  /* 0x0000004800007c0c */ /* 0x000fe4000c761270 */
[----:B------:R-:W-:Y:S02]  /*61c00*/  ISETP.LT.AND P2, PT, R5, UR71, !P0 ;  /* 0x0000004705007c0c */ /* 0x000fe4000c741270 */
[----:B------:R-:W-:-:S02]  /*61c10*/  LOP3.LUT R6, R6, 0xfffffeff, RZ, 0xc0, !PT ;  /* 0xfffffeff06067812 */ /* 0x000fc400078ec0ff */
        /* <DEDUP_REMOVED lines=8> */
[----:B------:R-:W-:-:S04]  /*61ca0*/  @P0 LOP3.LUT R6, R6, 0x20, RZ, 0xfc, !PT ;  /* 0x0000002006060812 */ /* 0x000fc800078efcff */
[----:B------:R-:W-:Y:S02]  /*61cb0*/  LOP3.LUT R6, R6, 0xffffffef, RZ, 0xc0, !PT ;  /* 0xffffffef06067812 */ /* 0x000fe400078ec0ff */
[----:B---3--:R-:W-:Y:S01]  /*61cc0*/  ISETP.GE.AND P0, PT, R7, UR7, PT ;  /* 0x0000000707007c0c */ /* 0x008fe2000bf06270 */
[----:B------:R-:W2:Y:S01]  /*61cd0*/  LDCU UR7, c[0x0][0x3b8] ;  /* 0x00007700ff0777ac */ /* 0x000ea20008000800 */
[----:B------:R-:W3:Y:S04]  /*61ce0*/  LDL.LU R7, [R1+0x29dc] ;  /* 0x0029dc0001077983 */ /* 0x000ee80000300800 */
[----:B------:R-:W2:Y:S01]  /*61cf0*/  LDL.LU R8, [R1+0xd4] ;  /* 0x0000d40001087983 */ /* 0x000ea20000300800 */
[----:B------:R-:W-:Y:S01]  /*61d00*/  ISETP.LT.AND P3, PT, R0, UR15, !P0 ;  /* 0x0000000f00007c0c */ /* 0x000fe2000c761270 */
[----:B------:R-:W0:Y:S01]  /*61d10*/  LDCU.64 UR14, c[0x0][0x398] ;  /* 0x00007300ff0e77ac */ /* 0x000e220008000a00 */
[----:B------:R-:W-:-:S02]  /*61d20*/  ISETP.LT.AND P2, PT, R5, UR13, !P0 ;  /* 0x0000000d05007c0c */ /* 0x000fc4000c741270 */
[----:B------:R-:W-:Y:S01]  /*61d30*/  ISETP.LT.AND P1, PT, R3, UR16, !P0 ;  /* 0x0000001003007c0c */ /* 0x000fe2000c721270 */
[----:B------:R-:W-:Y:S08]  /*61d40*/  STL [R1+0x158], R19 ;  /* 0x0001581301007387 */ /* 0x000ff00000100800 */
[----:B------:R-:W-:Y:S01]  /*61d50*/  @P3 LOP3.LUT R6, R6, 0x10, RZ, 0xfc, !PT ;  /* 0x0000001006063812 */ /* 0x000fe200078efcff */
[----:B------:R-:W0:Y:S03]  /*61d60*/  LDCU UR13, c[0x0][0x3b8] ;  /* 0x00007700ff0d77ac */ /* 0x000e260008000800 */
[----:B------:R-:W-:-:S04]  /*61d70*/  LOP3.LUT R6, R6, 0xfffffff7, RZ, 0xc0, !PT ;  /* 0xfffffff706067812 */ /* 0x000fc800078ec0ff */
[----:B------:R-:W-:Y:S02]  /*61d80*/  @P2 LOP3.LUT R6, R6, 0x8, RZ, 0xfc, !PT ;  /* 0x0000000806062812 */ /* 0x000fe400078efcff */
[----:B----4-:R-:W-:Y:S01]  /*61d90*/  ISETP.LT.AND P0, PT, R2, UR4, !P0 ;  /* 0x0000000402007c0c */ /* 0x010fe2000c701270 */
[----:B------:R-:W4:Y:S01]  /*61da0*/  LDCU UR4, c[0x0][0x3b8] ;  /* 0x00007700ff0477ac */ /* 0x000f220008000800 */
[----:B------:R-:W-:-:S04]  /*61db0*/  LOP3.LUT R6, R6, 0xfffffffb, RZ, 0xc0, !PT ;  /* 0xfffffffb06067812 */ /* 0x000fc800078ec0ff */
[----:B------:R-:W-:-:S04]  /*61dc0*/  @P1 LOP3.LUT R6, R6, 0x4, RZ, 0xfc, !PT ;  /* 0x0000000406061812 */ /* 0x000fc800078efcff */
[----:B------:R-:W-:-:S04]  /*61dd0*/  LOP3.LUT R6, R6, 0xfffffffd, RZ, 0xc0, !PT ;  /* 0xfffffffd06067812 */ /* 0x000fc800078ec0ff */
[----:B------:R-:W-:Y:S02]  /*61de0*/  @P0 LOP3.LUT R6, R6, 0x2, RZ, 0xfc, !PT ;  /* 0x0000000206060812 */ /* 0x000fe400078efcff */
[----:B------:R-:W-:Y:S01]  /*61df0*/  ISETP.GE.AND P0, PT, R11, UR19, PT ;  /* 0x000000130b007c0c */ /* 0x000fe2000bf06270 */
[----:B------:R-:W0:Y:S03]  /*61e00*/  LDCU UR19, c[0x0][0x3b8] ;  /* 0x00007700ff1377ac */ /* 0x000e260008000800 */
[----:B------:R-:W-:Y:S01]  /*61e10*/  ISETP.LT.AND P3, PT, R0, UR17, !P0 ;  /* 0x0000001100007c0c */ /* 0x000fe2000c761270 */
[----:B------:R-:W0:Y:S01]  /*61e20*/  LDCU.64 UR16, c[0x0][0x398] ;  /* 0x00007300ff1077ac */ /* 0x000e220008000a00 */
[----:B------:R-:W-:-:S11]  /*61e30*/  LOP3.LUT R6, R6, 0xfffffffe, RZ, 0xc0, !PT ;  /* 0xfffffffe06067812 */ /* 0x000fd600078ec0ff */
[----:B------:R-:W-:-:S05]  /*61e40*/  @P3 LOP3.LUT R6, R6, 0x1, RZ, 0xfc, !PT ;  /* 0x0000000106063812 */ /* 0x000fca00078efcff */
[----:B------:R0:W-:Y:S04]  /*61e50*/  STL [R1+0xd8], R6 ;  /* 0x0000d80601007387 */ /* 0x0001e80000100800 */
[----:B0-----:R-:W4:Y:S01]  /*61e60*/  LDL.LU R6, [R1+0x29e0] ;  /* 0x0029e00001067983 */ /* 0x001f220000300800 */
[----:B------:R-:W-:Y:S02]  /*61e70*/  F2FP.SATFINITE.E4M3.F32.PACK_AB_MERGE_C R11, R57, R55, RZ ;  /* 0x00000037390b723e */ /* 0x000fe400048070ff */
[----:B------:R-:W-:Y:S01]  /*61e80*/  ISETP.LT.AND P2, PT, R5, UR21, !P0 ;  /* 0x0000001505007c0c */ /* 0x000fe2000c741270 */
[----:B------:R-:W0:Y:S02]  /*61e90*/  LDCU UR21, c[0x0][0x3b8] ;  /* 0x00007700ff1577ac */ /* 0x000e240008000800 */
[----:B------:R1:W-:Y:S01]  /*61ea0*/  STL [R1+0x150], R11 ;  /* 0x0001500b01007387 */ /* 0x0003e20000100800 */
[----:B------:R-:W-:Y:S01]  /*61eb0*/  ISETP.LT.AND P1, PT, R3, UR24, !P0 ;  /* 0x0000001803007c0c */ /* 0x000fe2000c721270 */
[----:B------:R-:W0:Y:S02]  /*61ec0*/  LDCU UR24, c[0x0][0x3b8] ;  /* 0x00007700ff1877ac */ /* 0x000e240008000800 */
[----:B-1----:R-:W4:Y:S01]  /*61ed0*/  LDL.LU R11, [R1+0x29e4] ;  /* 0x0029e400010b7983 */ /* 0x002f220000300800 */
[----:B------:R-:W-:-:S02]  /*61ee0*/  ISETP.LT.AND P0, PT, R2, UR14, !P0 ;  /* 0x0000000e02007c0c */ /* 0x000fc4000c701270 */
[----:B--2---:R-:W-:-:S04]  /*61ef0*/  LOP3.LUT R8, R8, 0x7fffffff, RZ, 0xc0, !PT ;  /* 0x7fffffff08087812 */ /* 0x004fc800078ec0ff */
[----:B------:R-:W-:-:S04]  /*61f00*/  @P2 LOP3.LUT R8, R8, 0x80000000, RZ, 0xfc, !PT ;  /* 0x8000000008082812 */ /* 0x000fc800078efcff */
[----:B------:R-:W-:-:S04]  /*61f10*/  LOP3.LUT R8, R8, 0xbfffffff, RZ, 0xc0, !PT ;  /* 0xbfffffff08087812 */ /* 0x000fc800078ec0ff */
[----:B------:R-:W-:-:S04]  /*61f20*/  @P1 LOP3.LUT R8, R8, 0x40000000, RZ, 0xfc, !PT ;  /* 0x4000000008081812 */ /* 0x000fc800078efcff */
[----:B------:R-:W-:-:S04]  /*61f30*/  LOP3.LUT R8, R8, 0xdfffffff, RZ, 0xc0, !PT ;  /* 0xdfffffff08087812 */ /* 0x000fc800078ec0ff */
[----:B------:R-:W-:Y:S02]  /*61f40*/  @P0 LOP3.LUT R8, R8, 0x20000000, RZ, 0xfc, !PT ;  /* 0x2000000008080812 */ /* 0x000fe400078efcff */
[----:B---3--:R-:W-:Y:S01]  /*61f50*/  ISETP.GE.AND P0, PT, R7, UR11, PT ;  /* 0x0000000b07007c0c */ /* 0x008fe2000bf06270 */
[----:B------:R-:W1:Y:S01]  /*61f60*/  LDCU.64 UR10, c[0x0][0x398] ;  /* 0x00007300ff0a77ac */ /* 0x000e620008000a00 */
[----:B------:R-:W-:-:S05]  /*61f70*/  F2FP.SATFINITE.E4M3.F32.PACK_AB_MERGE_C R7, R59, R60, RZ ;  /* 0x0000003c3b07723e */ /* 0x000fca00048070ff */
[----:B------:R2:W-:Y:S04]  /*61f80*/  STL [R1+0x2b8c], R7 ;  /* 0x002b8c0701007387 */ /* 0x0005e80000100800 */
[----:B------:R-:W3:Y:S04]  /*61f90*/  LDL.LU R60, [R1+0x130] ;  /* 0x00013000013c7983 */ /* 0x000ee80000300800 */
[----:B------:R-:W3:Y:S04]  /*61fa0*/  LDL.LU R59, [R1+0x134] ;  /* 0x00013400013b7983 */ /* 0x000ee80000300800 */
[----:B--2---:R-:W2:Y:S01]  /*61fb0*/  LDL.LU R7, [R1+0x29e8] ;  /* 0x0029e80001077983 */ /* 0x004ea20000300800 */
[----:B------:R-:W-:-:S02]  /*61fc0*/  ISETP.LT.AND P3, PT, R0, UR23, !P0 ;  /* 0x0000001700007c0c */ /* 0x000fc4000c761270 */
[----:B------:R-:W-:Y:S01]  /*61fd0*/  ISETP.LT.AND P2, PT, R5, UR22, !P0 ;  /* 0x0000001605007c0c */ /* 0x000fe2000c741270 */
[----:B------:R-:W0:Y:S01]  /*61fe0*/  LDCU.64 UR22, c[0x0][0x398] ;  /* 0x00007300ff1677ac */ /* 0x000e220008000a00 */
[----:B------:R-:W-:Y:S02]  /*61ff0*/  LOP3.LUT R8, R8, 0xefffffff, RZ, 0xc0, !PT ;  /* 0xefffffff08087812 */ /* 0x000fe400078ec0ff */
        /* <DEDUP_REMOVED lines=13> */
[----:B------:R-:W-:-:S05]  /*620d0*/  F2FP.SATFINITE.E4M3.F32.PACK_AB_MERGE_C R6, R56, R58, RZ ;  /* 0x0000003a3806723e */ /* 0x000fca00048070ff */
[----:B------:R0:W-:Y:S04]  /*620e0*/  STL [R1+0x2b84], R6 ;  /* 0x002b840601007387 */ /* 0x0001e80000100800 */
[----:B------:R-:W2:Y:S01]  /*620f0*/  LDL.LU R20, [R1+0x29ec] ;  /* 0x0029ec0001147983 */ /* 0x000ea20000300800 */
[----:B------:R-:W-:Y:S01]  /*62100*/  ISETP.LT.AND P3, PT, R0, UR33, !P0 ;  /* 0x0000002100007c0c */ /* 0x000fe2000c761270 */
[----:B------:R-:W1:Y:S01]  /*62110*/  LDCU UR33, c[0x0][0x3b8] ;  /* 0x00007700ff2177ac */ /* 0x000e620008000800 */
[----:B------:R-:W-:Y:S02]  /*62120*/  ISETP.LT.AND P2, PT, R5, UR25, !P0 ;  /* 0x0000001905007c0c */ /* 0x000fe4000c741270 */
[----:B------:R-:W-:Y:S01]  /*62130*/  LOP3.LUT R8, R8, 0xfeffffff, RZ, 0xc0, !PT ;  /* 0xfeffffff08087812 */ /* 0x000fe200078ec0ff */
[----:B0-----:R-:W2:Y:S01]  /*62140*/  LDL.LU R6, [R1+0x29f0] ;  /* 0x0029f00001067983 */ /* 0x001ea20000300800 */
[----:B------:R-:W-:Y:S01]  /*62150*/  ISETP.LT.AND P1, PT, R3, UR50, !P0 ;  /* 0x0000003203007c0c */ /* 0x000fe2000c721270 */
[----:B------:R-:W0:Y:S06]  /*62160*/  LDCU UR25, c[0x0][0x3b8] ;  /* 0x00007700ff1977ac */ /* 0x000e2c0008000800 */
        /* <DEDUP_REMOVED lines=9> */
[----:B------:R-:W-:Y:S01]  /*62200*/  ISETP.GE.AND P0, PT, R11, UR5, PT ;  /* 0x000000050b007c0c */ /* 0x000fe2000bf06270 */
[----:B------:R-:W1:Y:S03]  /*62210*/  LDCU UR5, c[0x0][0x3b8] ;  /* 0x00007700ff0577ac */ /* 0x000e660008000800 */
        /* <DEDUP_REMOVED lines=12> */
[----:B------:R-:W-:-:S04]  /*622e0*/  LOP3.LUT R8, R8, 0xfffbffff, RZ, 0xc0, !PT ;  /* 0xfffbffff08087812 */ /* 0x000fc800078ec0ff */
[----:B------:R-:W-:Y:S02]  /*622f0*/  @P1 LOP3.LUT R8, R8, 0x40000, RZ, 0xfc, !PT ;  /* 0x0004000008081812 */ /* 0x000fe400078efcff */
[----:B------:R-:W-:Y:S02]  /*62300*/  F2FP.SATFINITE.E4M3.F32.PACK_AB_MERGE_C R13, R45, R44, RZ ;  /* 0x0000002c2d0d723e */ /* 0x000fe400048070ff */
[----:B------:R-:W-:Y:S02]  /*62310*/  LOP3.LUT R8, R8, 0xfffdffff, RZ, 0xc0, !PT ;  /* 0xfffdffff08087812 */ /* 0x000fe400078ec0ff */
[----:B------:R-:W-:Y:S02]  /*62320*/  LOP3.LUT R19, R15, 0xffff, RZ, 0xc0, !PT ;  /* 0x0000ffff0f137812 */ /* 0x000fe400078ec0ff */
[----:B------:R-:W-:Y:S02]  /*62330*/  @P0 LOP3.LUT R8, R8, 0x20000, RZ, 0xfc, !PT ;  /* 0x0002000008080812 */ /* 0x000fe400078efcff */
[----:B------:R-:W-:Y:S01]  /*62340*/  LOP3.LUT R13, R13, 0xffff, RZ, 0xc0, !PT ;  /* 0x0000ffff0d0d7812 */ /* 0x000fe200078ec0ff */
[----:B------:R-:W-:Y:S04]  /*62350*/  STL [R1+0x778], R19 ;  /* 0x0007781301007387 */ /* 0x000fe80000100800 */
[----:B------:R0:W-:Y:S01]  /*62360*/  STL [R1+0x968], R13 ;  /* 0x0009680d01007387 */ /* 0x0001e20000100800 */
[----:B---3--:R-:W-:-:S02]  /*62370*/  F2FP.SATFINITE.E4M3.F32.PACK_AB_MERGE_C R11, R59, R60, RZ ;  /* 0x0000003c3b0b723e */ /* 0x008fc400048070ff */
[----:B--2---:R-:W-:Y:S01]  /*62380*/  ISETP.GE.AND P0, PT, R7, UR15, PT ;  /* 0x0000000f07007c0c */ /* 0x004fe2000bf06270 */
[----:B------:R-:W2:Y:S01]  /*62390*/  LDCU.64 UR14, c[0x0][0x398] ;  /* 0x00007300ff0e77ac */ /* 0x000ea20008000a00 */
[----:B------:R-:W-:-:S05]  /*623a0*/  LOP3.LUT R7, R11, 0xffff, RZ, 0xc0, !PT ;  /* 0x0000ffff0b077812 */ /* 0x000fca00078ec0ff */
[----:B------:R3:W-:Y:S04]  /*623b0*/  STL [R1+0x22c], R7 ;  /* 0x00022c0701007387 */ /* 0x0007e80000100800 */
[----:B------:R-:W4:Y:S01]  /*623c0*/  LDL.LU R15, [R1+0x29f4] ;  /* 0x0029f400010f7983 */ /* 0x000f220000300800 */
        /* <DEDUP_REMOVED lines=16> */
[----:B------:R-:W-:Y:S01]  /*624d0*/  ISETP.GE.AND P0, PT, R20, UR17, PT ;  /* 0x0000001114007c0c */ /* 0x000fe2000bf06270 */
[----:B------:R-:W0:Y:S03]  /*624e0*/  LDCU UR17, c[0x0][0x3b8] ;  /* 0x00007700ff1177ac */ /* 0x000e260008000800 */
        /* <DEDUP_REMOVED lines=10> */
[----:B------:R-:W-:Y:S01]  /*62590*/  ISETP.LT.AND P0, PT, R2, UR60, !P0 ;  /* 0x0000003c02007c0c */ /* 0x000fe2000c701270 */
[----:B------:R-:W1:Y:S01]  /*625a0*/  LDCU UR60, c[0x0][0x3b8] ;  /* 0x00007700ff3c77ac */ /* 0x000e620008000800 */
[----:B------:R-:W-:Y:S02]  /*625b0*/  LOP3.LUT R8, R8, 0xfffffbff, RZ, 0xc0, !PT ;  /* 0xfffffbff08087812 */ /* 0x000fe400078ec0ff */
[----:B------:R-:W-:Y:S02]  /*625c0*/  PRMT R11, R13, 0x3340, R1 ;  /* 0x000033400d0b7816 */ /* 0x000fe40000000001 */
[----:B------:R-:W-:Y:S02]  /*625d0*/  @P1 LOP3.LUT R8, R8, 0x400, RZ, 0xfc, !PT ;  /* 0x0000040008081812 */ /* 0x000fe400078efcff */
[----:B0-----:R-:W-:-:S02]  /*625e0*/  PRMT R13, R7, 0x3340, R19 ;  /* 0x00003340070d7816 */ /* 0x001fc40000000013 */
[----:B------:R-:W-:Y:S02]  /*625f0*/  LOP3.LUT R8, R8, 0xfffffdff, RZ, 0xc0, !PT ;  /* 0xfffffdff08087812 */ /* 0x000fe400078ec0ff */
[----:B---3--:R-:W-:Y:S02]  /*62600*/  PRMT R7, R13, 0x5410, R11 ;  /* 0x000054100d077816 */ /* 0x008fe4000000000b */
[----:B------:R-:W-:Y:S02]  /*62610*/  F2FP.SATFINITE.E4M3.F32.PACK_AB_MERGE_C R12, R47, R46, RZ ;  /* 0x0000002e2f0c723e */ /* 0x000fe400048070ff */
[----:B------:R-:W-:Y:S01]  /*62620*/  @P0 LOP3.LUT R8, R8, 0x200, RZ, 0xfc, !PT ;  /* 0x0000020008080812 */ /* 0x000fe200078efcff */
[----:B------:R0:W-:Y:S01]  /*62630*/  STL [R1+0x190], R7 ;  /* 0x0001900701007387 */ /* 0x0001e20000100800 */
[----:B------:R-:W-:Y:S01]  /*62640*/  ISETP.GE.AND P0, PT, R6, UR11, PT ;  /* 0x0000000b06007c0c */ /* 0x000fe2000bf06270 */
[----:B------:R-:W3:Y:S01]  /*62650*/  LDCU.64 UR10, c[0x0][0x398] ;  /* 0x00007300ff0a77ac */ /* 0x000ee20008000a00 */
[----:B------:R-:W-:-:S02]  /*62660*/  LOP3.LUT R6, R16, 0xffff, RZ, 0xc0, !PT ;  /* 0x0000ffff10067812 */ /* 0x000fc400078ec0ff */
[----:B------:R-:W-:Y:S02]  /*62670*/  LOP3.LUT R11, R12, 0xffff, RZ, 0xc0, !PT ;  /* 0x0000ffff0c0b7812 */ /* 0x000fe400078ec0ff */
[----:B0-----:R-:W-:Y:S01]  /*62680*/  LOP3.LUT R7, R14, 0xffff, RZ, 0xc0, !PT ;  /* 0x0000ffff0e077812 */ /* 0x001fe200078ec0ff */
[----:B------:R0:W-:Y:S04]  /*62690*/  STL [R1+0x77c], R6 ;  /* 0x00077c0601007387 */ /* 0x0001e80000100800 */
[----:B------:R-:W-:Y:S01]  /*626a0*/  STL [R1+0x774], R7 ;  /* 0x0007740701007387 */ /* 0x000fe20000100800 */
[----:B------:R-:W-:-:S03]  /*626b0*/  PRMT R13, R6, 0x3340, R7 ;  /* 0x00003340060d7816 */ /* 0x000fc60000000007 */
[----:B------:R1:W-:Y:S01]  /*626c0*/  STL [R1+0x50c], R11 ;  /* 0x00050c0b01007387 */ /* 0x0003e20000100800 */
[----:B--2---:R-:W-:Y:S01]  /*626d0*/  ISETP.LT.AND P3, PT, R0, UR14, !P0 ;  /* 0x0000000e00007c0c */ /* 0x004fe2000c761270 */
[----:B0-----:R-:W-:Y:S01]  /*626e0*/  VIADD R6, R10, UR38 ;  /* 0x000000260a067c36 */ /* 0x001fe20008000000 */
[----:B------:R-:W-:Y:S01]  /*626f0*/  ISETP.LT.AND P2, PT, R5, UR59, !P0 ;  /* 0x0000003b05007c0c */ /* 0x000fe2000c741270 */
[----:B------:R-:W0:Y:S01]  /*62700*/  LDCU UR14, c[0x0][0x3b8] ;  /* 0x00007700ff0e77ac */ /* 0x000e220008000800 */
[----:B------:R-:W-:Y:S02]  /*62710*/  LOP3.LUT R8, R8, 0xfffffeff, RZ, 0xc0, !PT ;  /* 0xfffffeff08087812 */ /* 0x000fe400078ec0ff */
[----:B------:R-:W-:Y:S01]  /*62720*/  ISETP.LT.AND P1, PT, R3, UR63, !P0 ;  /* 0x0000003f03007c0c */ /* 0x000fe2000c721270 */
[----:B------:R-:W2:Y:S01]  /*62730*/  LDCU UR38, c[0x0][0x3b8] ;  /* 0x00007700ff2677ac */ /* 0x000ea20008000800 */
[----:B-1----:R-:W-:Y:S02]  /*62740*/  PRMT R11, R11, 0x3340, R1 ;  /* 0x000033400b0b7816 */ /* 0x002fe40000000001 */
[----:B------:R-:W-:Y:S01]  /*62750*/  F2FP.SATFINITE.E4M3.F32.PACK_AB_MERGE_C R17, R49, R48, RZ ;  /* 0x000000303111723e */ /* 0x000fe200048070ff */
[----:B------:R-:W1:Y:S01]  /*62760*/  LDCU UR59, c[0x0][0x3b8] ;  /* 0x00007700ff3b77ac */ /* 0x000e620008000800 */
[----:B------:R-:W-:-:S02]  /*62770*/  PRMT R13, R13, 0x5410, R11 ;  /* 0x000054100d0d7816 */ /* 0x000fc4000000000b */
[----:B------:R-:W-:Y:S01]  /*62780*/  @P3 LOP3.LUT R8, R8, 0x100, RZ, 0xfc, !PT ;  /* 0x0000010008083812 */ /* 0x000fe200078efcff */
[----:B------:R-:W0:Y:S02]  /*62790*/  LDCU UR63, c[0x0][0x3b8] ;  /* 0x00007700ff3f77ac */ /* 0x000e240008000800 */
[----:B------:R-:W-:Y:S04]  /*627a0*/  STL [R1+0x2b88], R13 ;  /* 0x002b880d01007387 */ /* 0x000fe80000100800 */
[----:B------:R1:W-:Y:S01]  /*627b0*/  STL [R1+0x138], R6 ;  /* 0x0001380601007387 */ /* 0x0003e20000100800 */
[----:B------:R-:W-:Y:S01]  /*627c0*/  LOP3.LUT R8, R8, 0xffffff7f, RZ, 0xc0, !PT ;  /* 0xffffff7f08087812 */ /* 0x000fe200078ec0ff */
[----:B-1----:R-:W-:-:S03]  /*627d0*/  VIADD R6, R6, UR4 ;  /* 0x0000000406067c36 */ /* 0x002fc60008000000 */
[----:B------:R-:W-:Y:S01]  /*627e0*/  @P2 LOP3.LUT R8, R8, 0x80, RZ, 0xfc, !PT ;  /* 0x0000008008082812 */ /* 0x000fe200078efcff */
[----:B------:R-:W1:Y:S01]  /*627f0*/  LDCU UR4, c[0x0][0x3b8] ;  /* 0x00007700ff0477ac */ /* 0x000e620008000800 */
[----:B------:R0:W-:Y:S02]  /*62800*/  STL [R1+0x134], R6 ;  /* 0x0001340601007387 */ /* 0x0001e40000100800 */
[----:B0-----:R-:W-:Y:S01]  /*62810*/  VIADD R6, R6, UR13 ;  /* 0x0000000d06067c36 */ /* 0x001fe20008000000 */
[----:B------:R-:W-:Y:S01]  /*62820*/  ISETP.LT.AND P0, PT, R2, UR62, !P0 ;  /* 0x0000003e02007c0c */ /* 0x000fe2000c701270 */
[----:B------:R-:W0:Y:S03]  /*62830*/  LDCU UR13, c[0x0][0x3b8] ;  /* 0x00007700ff0d77ac */ /* 0x000e260008000800 */
[----:B------:R1:W-:Y:S01]  /*62840*/  STL [R1+0x130], R6 ;  /* 0x0001300601007387 */ /* 0x0003e20000100800 */
[----:B------:R-:W-:Y:S01]  /*62850*/  LOP3.LUT R8, R8, 0xffffffbf, RZ, 0xc0, !PT ;  /* 0xffffffbf08087812 */ /* 0x000fe200078ec0ff */
[----:B------:R-:W0:Y:S01]  /*62860*/  LDCU UR62, c[0x0][0x3b8] ;  /* 0x00007700ff3e77ac */ /* 0x000e220008000800 */
[----:B-1----:R-:W-:-:S02]  /*62870*/  VIADD R6, R6, UR7 ;  /* 0x0000000706067c36 */ /* 0x002fc40008000000 */
[----:B------:R-:W-:Y:S01]  /*62880*/  @P1 LOP3.LUT R8, R8, 0x40, RZ, 0xfc, !PT ;  /* 0x0000004008081812 */ /* 0x000fe200078efcff */
[----:B------:R-:W1:Y:S01]  /*62890*/  LDCU UR7, c[0x0][0x3b8] ;  /* 0x00007700ff0777ac */ /* 0x000e620008000800 */
[----:B------:R-:W-:Y:S02]  /*628a0*/  VIADD R48, R6, UR24 ;  /* 0x0000001806307c36 */ /* 0x000fe40008000000 */
[----:B------:R-:W-:Y:S01]  /*628b0*/  LOP3.LUT R8, R8, 0xffffffdf, RZ, 0xc0, !PT ;  /* 0xffffffdf08087812 */ /* 0x000fe200078ec0ff */
[----:B------:R0:W-:Y:S01]  /*628c0*/  STL [R1+0x60], R6 ;  /* 0x0000600601007387 */ /* 0x0001e20000100800 */
[----:B------:R-:W1:Y:S01]  /*628d0*/  LDCU UR24, c[0x0][0x3b8] ;  /* 0x00007700ff1877ac */ /* 0x000e620008000800 */
[----:B------:R-:W-:Y:S01]  /*628e0*/  VIADD R10, R48, UR21 ;  /* 0x00000015300a7c36 */ /* 0x000fe20008000000 */
[----:B------:R-:W-:Y:S01]  /*628f0*/  @P0 LOP3.LUT R8, R8, 0x20, RZ, 0xfc, !PT ;  /* 0x0000002008080812 */ /* 0x000fe200078efcff */
[----:B------:R-:W1:Y:S02]  /*62900*/  LDCU UR21, c[0x0][0x3b8] ;  /* 0x00007700ff1577ac */ /* 0x000e640008000800 */
[----:B------:R-:W-:Y:S01]  /*62910*/  VIADD R11, R10, UR19 ;  /* 0x000000130a0b7c36 */ /* 0x000fe20008000000 */
[----:B------:R-:W1:Y:S01]  /*62920*/  LDCU UR19, c[0x0][0x3b8] ;  /* 0x00007700ff1377ac */ /* 0x000e620008000800 */
[----:B0-----:R-:W-:-:S02]  /*62930*/  IMAD.MOV.U32 R6, RZ, RZ, R18 ;  /* 0x000000ffff067224 */ /* 0x001fc400078e0012 */
[----:B------:R-:W-:Y:S01]  /*62940*/  VIADD R18, R11, UR40 ;  /* 0x000000280b127c36 */ /* 0x000fe20008000000 */
[----:B------:R-:W-:Y:S01]  /*62950*/  F2FP.SATFINITE.E4M3.F32.PACK_AB_MERGE_C R4, R41, R40, RZ ;  /* 0x000000282904723e */ /* 0x000fe200048070ff */
[----:B------:R-:W0:Y:S01]  /*62960*/  LDCU UR40, c[0x0][0x3b8] ;  /* 0x00007700ff2877ac */ /* 0x000e220008000800 */
[----:B----4-:R-:W-:Y:S01]  /*62970*/  ISETP.GE.AND P0, PT, R15, UR9, PT ;  /* 0x000000090f007c0c */ /* 0x010fe2000bf06270 */
[----:B------:R-:W-:Y:S01]  /*62980*/  IMAD.MOV.U32 R15, RZ, RZ, R17 ;  /* 0x000000ffff0f7224 */ /* 0x000fe200078e0011 */
[----:B------:R-:W4:Y:S01]  /*62990*/  LDCU UR9, c[0x0][0x3b8] ;  /* 0x00007700ff0977ac */ /* 0x000f220008000800 */
[----:B------:R-:W-:Y:S01]  /*629a0*/  VIADD R17, R18, UR39 ;  /* 0x0000002712117c36 */ /* 0x000fe20008000000 */
[----:B---3--:R-:W-:Y:S01]  /*629b0*/  ISETP.LT.AND P3, PT, R0, UR10, !P0 ;  /* 0x0000000a00007c0c */ /* 0x008fe2000c761270 */
[----:B------:R-:W3:Y:S02]  /*629c0*/  LDCU UR10, c[0x0][0x3b8] ;  /* 0x00007700ff0a77ac */ /* 0x000ee40008000800 */
        /* <DEDUP_REMOVED lines=15> */
[----:B------:R-:W-:Y:S01]  /*62ac0*/  F2FP.SATFINITE.E4M3.F32.PACK_AB_MERGE_C R9, R51, R50, RZ ;  /* 0x000000323309723e */ /* 0x000fe200048070ff */
[----:B------:R-:W0:Y:S02]  /*62ad0*/  LDCU UR43, c[0x0][0x3b8] ;  /* 0x00007700ff2b77ac */ /* 0x000e240008000800 */
[----:B------:R-:W-:Y:S01]  /*62ae0*/  VIADD R24, R25, UR22 ;  /* 0x0000001619187c36 */ /* 0x000fe20008000000 */
[----:B------:R-:W0:Y:S03]  /*62af0*/  LDCU UR22, c[0x0][0x3b8] ;  /* 0x00007700ff1677ac */ /* 0x000e260008000800 */
[----:B------:R-:W-:Y:S01]  /*62b00*/  VIADD R27, R24, UR49 ;  /* 0x00000031181b7c36 */ /* 0x000fe20008000000 */
[----:B------:R-:W-:Y:S01]  /*62b10*/  ISETP.LT.AND P1, PT, R3, UR46, !P0 ;  /* 0x0000002e03007c0c */ /* 0x000fe2000c721270 */
[----:B------:R-:W0:Y:S02]  /*62b20*/  LDCU UR46, c[0x0][0x3b8] ;  /* 0x00007700ff2e77ac */ /* 0x000e240008000800 */
[----:B------:R-:W-:Y:S01]  /*62b30*/  VIADD R30, R27, UR45 ;  /* 0x0000002d1b1e7c36 */ /* 0x000fe20008000000 */
[----:B------:R-:W0:Y:S03]  /*62b40*/  LDCU UR45, c[0x0][0x3b8] ;  /* 0x00007700ff2d77ac */ /* 0x000e260008000800 */
        /* <DEDUP_REMOVED lines=13> */
[----:B------:R-:W-:-:S02]  /*62c20*/  VIADD R35, R32, UR14 ;  /* 0x0000000e20237c36 */ /* 0x000fc40008000000 */
[----:B------:R-:W-:Y:S01]  /*62c30*/  IMAD.MOV.U32 R7, RZ, RZ, R4 ;  /* 0x000000ffff077224 */ /* 0x000fe200078e0004 */
[----:B------:R-:W0:Y:S01]  /*62c40*/  LDCU UR14, c[0x0][0x3b8] ;  /* 0x00007700ff0e77ac */ /* 0x000e220008000800 */
[----:B----4-:R-:W-:Y:S01]  /*62c50*/  VIADD R38, R35, UR9 ;  /* 0x0000000923267c36 */ /* 0x010fe20008000000 */
[----:B------:R-:W4:Y:S03]  /*62c60*/  LDCU UR9, c[0x0][0x3b8] ;  /* 0x00007700ff0977ac */ /* 0x000f260008000800 */
[----:B---3--:R-:W-:Y:S01]  /*62c70*/  VIADD R37, R38, UR10 ;  /* 0x0000000a26257c36 */ /* 0x008fe20008000000 */
[----:B------:R-:W3:Y:S03]  /*62c80*/  LDCU UR10, c[0x0][0x3b8] ;  /* 0x00007700ff0a77ac */ /* 0x000ee60008000800 */
[----:B------:R-:W-:Y:S01]  /*62c90*/  VIADD R36, R37, UR4 ;  /* 0x0000000425247c36 */ /* 0x000fe20008000000 */
[----:B------:R-:W0:Y:S03]  /*62ca0*/  LDCU UR4, c[0x0][0x3b8] ;  /* 0x00007700ff0477ac */ /* 0x000e260008000800 */
[----:B------:R-:W-:Y:S01]  /*62cb0*/  VIADD R39, R36, UR13 ;  /* 0x0000000d24277c36 */ /* 0x000fe20008000000 */
[----:B------:R-:W0:Y:S03]  /*62cc0*/  LDCU UR13, c[0x0][0x3b8] ;  /* 0x00007700ff0d77ac */ /* 0x000e260008000800 */
[----:B-1----:R-:W-:Y:S01]  /*62cd0*/  VIADD R40, R39, UR7 ;  /* 0x0000000727287c36 */ /* 0x002fe20008000000 */
[----:B------:R-:W1:Y:S03]  /*62ce0*/  LDCU UR7, c[0x0][0x3b8] ;  /* 0x00007700ff0777ac */ /* 0x000e660008000800 */
[----:B------:R-:W-:Y:S01]  /*62cf0*/  VIADD R42, R40, UR24 ;  /* 0x00000018282a7c36 */ /* 0x000fe20008000000 */
[----:B------:R-:W1:Y:S03]  /*62d00*/  LDCU UR24, c[0x0][0x3b8] ;  /* 0x00007700ff1877ac */ /* 0x000e660008000800 */
[----:B------:R-:W-:Y:S01]  /*62d10*/  VIADD R41, R42, UR21 ;  /* 0x000000152a297c36 */ /* 0x000fe20008000000 */
[----:B------:R-:W1:Y:S03]  /*62d20*/  LDCU UR21, c[0x0][0x3b8] ;  /* 0x00007700ff1577ac */ /* 0x000e660008000800 */
[----:B------:R-:W-:Y:S01]  /*62d30*/  VIADD R43, R41, UR19 ;  /* 0x00000013292b7c36 */ /* 0x000fe20008000000 */
[----:B------:R-:W1:Y:S03]  /*62d40*/  LDCU UR19, c[0x0][0x3b8] ;  /* 0x00007700ff1377ac */ /* 0x000e660008000800 */
[----:B--2---:R-:W-:Y:S01]  /*62d50*/  VIADD R45, R43, UR38 ;  /* 0x000000262b2d7c36 */ /* 0x004fe20008000000 */
[----:B------:R-:W2:Y:S03]  /*62d60*/  LDCU UR38, c[0x0][0x3b8] ;  /* 0x00007700ff2677ac */ /* 0x000ea60008000800 */
[----:B0-----:R-:W-:Y:S01]  /*62d70*/  VIADD R44, R45, UR39 ;  /* 0x000000272d2c7c36 */ /* 0x001fe20008000000 */
        /* <DEDUP_REMOVED lines=30> */
[----:B------:R-:W0:Y:S04]  /*62f60*/  LDCU UR17, c[0x0][0x3b8] ;  /* 0x00007700ff1177ac */ /* 0x000e280008000800 */
[----:B------:R1:W-:Y:S01]  /*62f70*/  STL [R1], R4 ;  /* 0x0000000401007387 */ /* 0x0003e20000100800 */
[----:B------:R-:W0:Y:S01]  /*62f80*/  LDCU UR48, c[0x0][0x3b8] ;  /* 0x00007700ff3077ac */ /* 0x000e220008000800 */
[----:B------:R-:W0:Y:S01]  /*62f90*/  LDCU UR47, c[0x0][0x3b8] ;  /* 0x00007700ff2f77ac */ /* 0x000e220008000800 */
[----:B-1----:R-:W-:Y:S01]  /*62fa0*/  VIADD R4, R4, UR50 ;  /* 0x0000003204047c36 */ /* 0x002fe20008000000 */
[----:B------:R-:W1:Y:S04]  /*62fb0*/  LDCU UR50, c[0x0][0x3b8] ;  /* 0x00007700ff3277ac */ /* 0x000e680008000800 */
[----:B------:R0:W-:Y:S01]  /*62fc0*/  STL [R1+0x4], R4 ;  /* 0x0000040401007387 */ /* 0x0001e20000100800 */
[----:B------:R-:W1:Y:S01]  /*62fd0*/  LDCU UR45, c[0x0][0x3b8] ;  /* 0x00007700ff2d77ac */ /* 0x000e620008000800 */
[----:B0-----:R-:W-:Y:S01]  /*62fe0*/  VIADD R4, R4, UR51 ;  /* 0x0000003304047c36 */ /* 0x001fe20008000000 */
[----:B------:R-:W0:Y:S04]  /*62ff0*/  LDCU UR51, c[0x0][0x3b8] ;  /* 0x00007700ff3377ac */ /* 0x000e280008000800 */
[----:B------:R1:W-:Y:S02]  /*63000*/  STL [R1+0x8], R4 ;  /* 0x0000080401007387 */ /* 0x0003e40000100800 */
[----:B-1----:R-:W-:Y:S01]  /*63010*/  VIADD R4, R4, UR14 ;  /* 0x0000000e04047c36 */ /* 0x002fe20008000000 */
[----:B------:R-:W1:Y:S04]  /*63020*/  LDCU UR14, c[0x0][0x3b8] ;  /* 0x00007700ff0e77ac */ /* 0x000e680008000800 */
[----:B------:R4:W-:Y:S02]  /*63030*/  STL [R1+0xc], R4 ;  /* 0x00000c0401007387 */ /* 0x0009e40000100800 */
[----:B----4-:R-:W-:Y:S01]  /*63040*/  VIADD R4, R4, UR9 ;  /* 0x0000000904047c36 */ /* 0x010fe20008000000 */
[----:B------:R-:W4:Y:S04]  /*63050*/  LDCU UR9, c[0x0][0x3b8] ;  /* 0x00007700ff0977ac */ /* 0x000f280008000800 */
[----:B------:R3:W-:Y:S02]  /*63060*/  STL [R1+0x10], R4 ;  /* 0x0000100401007387 */ /* 0x0007e40000100800 */
[----:B---3--:R-:W-:-:S02]  /*63070*/  VIADD R4, R4, UR10 ;  /* 0x0000000a04047c36 */ /* 0x008fc40008000000 */
[----:B------:R-:W-:Y:S01]  /*63080*/  IMAD.MOV.U32 R14, RZ, RZ, R6 ;  /* 0x000000ffff0e7224 */ /* 0x000fe200078e0006 */
[----:B------:R-:W-:Y:S01]  /*63090*/  LOP3.LUT R8, R8, 0xffffffef, RZ, 0xc0, !PT ;  /* 0xffffffef08087812 */ /* 0x000fe200078ec0ff */
[----:B------:R-:W3:Y:S01]  /*630a0*/  LDCU UR10, c[0x0][0x3b8] ;  /* 0x00007700ff0a77ac */ /* 0x000ee20008000800 */
[----:B------:R0:W-:Y:S02]  /*630b0*/  STL [R1+0x14], R4 ;  /* 0x0000140401007387 */ /* 0x0001e40000100800 */
[----:B0-----:R-:W-:Y:S01]  /*630c0*/  VIADD R4, R4, UR4 ;  /* 0x0000000404047c36 */ /* 0x001fe20008000000 */
[----:B------:R-:W0:Y:S04]  /*630d0*/  LDCU UR4, c[0x0][0x3b8] ;  /* 0x00007700ff0477ac */ /* 0x000e280008000800 */
[----:B------:R1:W-:Y:S02]  /*630e0*/  STL [R1+0x18], R4 ;  /* 0x0000180401007387 */ /* 0x0003e40000100800 */
[----:B-1----:R-:W-:Y:S01]  /*630f0*/  VIADD R4, R4, UR13 ;  /* 0x0000000d04047c36 */ /* 0x002fe20008000000 */
[----:B------:R-:W-:Y:S01]  /*63100*/  @P3 LOP3.LUT R8, R8, 0x10, RZ, 0xfc, !PT ;  /* 0x0000001008083812 */ /* 0x000fe200078efcff */
[----:B------:R-:W1:Y:S03]  /*63110*/  LDCU UR13, c[0x0][0x3b8] ;  /* 0x00007700ff0d77ac */ /* 0x000e660008000800 */
[----:B------:R0:W-:Y:S02]  /*63120*/  STL [R1+0x1c], R4 ;  /* 0x00001c0401007387 */ /* 0x0001e40000100800 */
[----:B0-----:R-:W-:Y:S01]  /*63130*/  VIADD R4, R4, UR7 ;  /* 0x0000000704047c36 */ /* 0x001fe20008000000 */
[----:B------:R-:W-:Y:S01]  /*63140*/  LOP3.LUT R8, R8, 0xfffffff7, RZ, 0xc0, !PT ;  /* 0xfffffff708087812 */ /* 0x000fe200078ec0ff */
[----:B------:R-:W0:Y:S03]  /*63150*/  LDCU UR7, c[0x0][0x3b8] ;  /* 0x00007700ff0777ac */ /* 0x000e260008000800 */
[----:B------:R1:W-:Y:S02]  /*63160*/  STL [R1+0x20], R4 ;  /* 0x0000200401007387 */ /* 0x0003e40000100800 */
[----:B-1----:R-:W-:Y:S01]  /*63170*/  VIADD R4, R4, UR24 ;  /* 0x0000001804047c36 */ /* 0x002fe20008000000 */
[----:B------:R-:W1:Y:S04]  /*63180*/  LDCU UR24, c[0x0][0x3b8] ;  /* 0x00007700ff1877ac */ /* 0x000e680008000800 */
[----:B------:R0:W-:Y:S02]  /*63190*/  STL [R1+0x24], R4 ;  /* 0x0000240401007387 */ /* 0x0001e40000100800 */
[----:B0-----:R-:W-:Y:S01]  /*631a0*/  VIADD R4, R4, UR21 ;  /* 0x0000001504047c36 */ /* 0x001fe20008000000 */
[----:B------:R-:W-:Y:S01]  /*631b0*/  @P2 LOP3.LUT R8, R8, 0x8, RZ, 0xfc, !PT ;  /* 0x0000000808082812 */ /* 0x000fe200078efcff */
[----:B------:R-:W0:Y:S03]  /*631c0*/  LDCU UR21, c[0x0][0x3b8] ;  /* 0x00007700ff1577ac */ /* 0x000e260008000800 */
[----:B------:R1:W-:Y:S02]  /*631d0*/  STL [R1+0x28], R4 ;  /* 0x0000280401007387 */ /* 0x0003e40000100800 */
[----:B-1----:R-:W-:Y:S01]  /*631e0*/  VIADD R4, R4, UR19 ;  /* 0x0000001304047c36 */ /* 0x002fe20008000000 */
[----:B------:R-:W-:Y:S01]  /*631f0*/  ISETP.LT.AND P0, PT, R2, UR64, !P0 ;  /* 0x0000004002007c0c */ /* 0x000fe2000c701270 */
[----:B------:R-:W1:Y:S03]  /*63200*/  LDCU UR19, c[0x0][0x3b8] ;  /* 0x00007700ff1377ac */ /* 0x000e660008000800 */
[----:B------:R2:W-:Y:S02]  /*63210*/  STL [R1+0x2c], R4 ;  /* 0x00002c0401007387 */ /* 0x0005e40000100800 */
[----:B--2---:R-:W-:Y:S01]  /*63220*/  VIADD R4, R4, UR38 ;  /* 0x0000002604047c36 */ /* 0x004fe20008000000 */
[----:B------:R-:W-:Y:S01]  /*63230*/  LOP3.LUT R8, R8, 0xfffffffb, RZ, 0xc0, !PT ;  /* 0xfffffffb08087812 */ /* 0x000fe200078ec0ff */
[----:B------:R-:W2:Y:S03]  /*63240*/  LDCU UR38, c[0x0][0x3b8] ;  /* 0x00007700ff2677ac */ /* 0x000ea60008000800 */
[----:B------:R0:W-:Y:S02]  /*63250*/  STL [R1+0x30], R4 ;  /* 0x0000300401007387 */ /* 0x0001e40000100800 */
[----:B0-----:R-:W-:Y:S01]  /*63260*/  VIADD R4, R4, UR39 ;  /* 0x0000002704047c36 */ /* 0x001fe20008000000 */
[----:B------:R-:W-:Y:S01]  /*63270*/  @P1 LOP3.LUT R8, R8, 0x4, RZ, 0xfc, !PT ;  /* 0x0000000408081812 */ /* 0x000fe200078efcff */
[----:B------:R-:W0:Y:S03]  /*63280*/  LDCU UR39, c[0x0][0x3b8] ;  /* 0x00007700ff2777ac */ /* 0x000e260008000800 */
[----:B------:R1:W-:Y:S02]  /*63290*/  STL [R1+0x34], R4 ;  /* 0x0000340401007387 */ /* 0x0003e40000100800 */
[----:B-1----:R-:W-:Y:S01]  /*632a0*/  VIADD R4, R4, UR16 ;  /* 0x0000001004047c36 */ /* 0x002fe20008000000 */
[----:B------:R-:W-:Y:S01]  /*632b0*/  LOP3.LUT R8, R8, 0xfffffffd, RZ, 0xc0, !PT ;  /* 0xfffffffd08087812 */ /* 0x000fe200078ec0ff */
[----:B------:R-:W1:Y:S03]  /*632c0*/  LDCU UR16, c[0x0][0x3b8] ;  /* 0x00007700ff1077ac */ /* 0x000e660008000800 */
[----:B------:R0:W-:Y:S02]  /*632d0*/  STL [R1+0x38], R4 ;  /* 0x0000380401007387 */ /* 0x0001e40000100800 */
[----:B0-----:R-:W-:Y:S01]  /*632e0*/  VIADD R4, R4, UR33 ;  /* 0x0000002104047c36 */ /* 0x001fe20008000000 */
[----:B------:R-:W-:Y:S01]  /*632f0*/  @P0 LOP3.LUT R8, R8, 0x2, RZ, 0xfc, !PT ;  /* 0x0000000208080812 */ /* 0x000fe200078efcff */
[----:B------:R-:W0:Y:S03]  /*63300*/  LDCU UR33, c[0x0][0x3b8] ;  /* 0x00007700ff2177ac */ /* 0x000e260008000800 */
[----:B------:R1:W-:Y:S02]  /*63310*/  STL [R1+0x3c], R4 ;  /* 0x00003c0401007387 */ /* 0x0003e40000100800 */
[----:B-1----:R-:W-:Y:S01]  /*63320*/  VIADD R4, R4, UR25 ;  /* 0x0000001904047c36 */ /* 0x002fe20008000000 */
[----:B------:R-:W1:Y:S04]  /*63330*/  LDCU UR25, c[0x0][0x3b8] ;  /* 0x00007700ff1977ac */ /* 0x000e680008000800 */
[----:B------:R0:W-:Y:S02]  /*63340*/  STL [R1+0x40], R4 ;  /* 0x0000400401007387 */ /* 0x0001e40000100800 */
[----:B0-----:R-:W-:Y:S01]  /*63350*/  VIADD R4, R4, UR40 ;  /* 0x0000002804047c36 */ /* 0x001fe20008000000 */
[----:B------:R-:W-:Y:S01]  /*63360*/  LOP3.LUT R13, R14, 0xffff, RZ, 0xc0, !PT ;  /* 0x0000ffff0e0d7812 */ /* 0x000fe200078ec0ff */
[----:B------:R-:W0:Y:S03]  /*63370*/  LDCU UR40, c[0x0][0x3b8] ;  /* 0x00007700ff2877ac */ /* 0x000e260008000800 */
[----:B------:R1:W-:Y:S02]  /*63380*/  STL [R1+0x44], R4 ;  /* 0x0000440401007387 */ /* 0x0003e40000100800 */
[----:B-1----:R-:W-:Y:S01]  /*63390*/  VIADD R4, R4, UR53 ;  /* 0x0000003504047c36 */ /* 0x002fe20008000000 */
[----:B------:R-:W-:Y:S01]  /*633a0*/  LOP3.LUT R12, R15, 0xffff, RZ, 0xc0, !PT ;  /* 0x0000ffff0f0c7812 */ /* 0x000fe200078ec0ff */
[----:B------:R-:W1:Y:S03]  /*633b0*/  LDCU UR53, c[0x0][0x3b8] ;  /* 0x00007700ff3577ac */ /* 0x000e660008000800 */
        /* <DEDUP_REMOVED lines=9> */
[----:B0-----:R-:W-:-:S05]  /*63450*/  VIADD R4, R4, UR57 ;  /* 0x0000003904047c36 */ /* 0x001fca0008000000 */
        /* <DEDUP_REMOVED lines=10> */
[----:B------:R-:W0:Y:S04]  /*63500*/  LDCU UR54, c[0x0][0x3b8] ;  /* 0x00007700ff3677ac */ /* 0x000e280008000800 */
[----:B------:R1:W-:Y:S02]  /*63510*/  STL [R1+0x64], R4 ;  /* 0x0000640401007387 */ /* 0x0003e40000100800 */
[----:B-1----:R-:W-:-:S05]  /*63520*/  VIADD R4, R4, UR55 ;  /* 0x0000003704047c36 */ /* 0x002fca0008000000 */
[----:B------:R1:W-:Y:S02]  /*63530*/  STL [R1+0x68], R4 ;  /* 0x0000680401007387 */ /* 0x0003e40000100800 */
[----:B-1----:R-:W-:Y:S01]  /*63540*/  VIADD R4, R4, UR43 ;  /* 0x0000002b04047c36 */ /* 0x002fe20008000000 */
[----:B------:R-:W1:Y:S04]  /*63550*/  LDCU UR43, c[0x0][0x3b8] ;  /* 0x00007700ff2b77ac */ /* 0x000e680008000800 */
[----:B------:R0:W-:Y:S02]  /*63560*/  STL [R1+0x6c], R4 ;  /* 0x00006c0401007387 */ /* 0x0001e40000100800 */
[----:B0-----:R-:W-:-:S05]  /*63570*/  VIADD R4, R4, UR46 ;  /* 0x0000002e04047c36 */ /* 0x001fca0008000000 */
[----:B------:R0:W-:Y:S02]  /*63580*/  STL [R1+0x74], R4 ;  /* 0x0000740401007387 */ /* 0x0001e40000100800 */
[----:B0-----:R-:W-:Y:S01]  /*63590*/  VIADD R4, R4, UR17 ;  /* 0x0000001104047c36 */ /* 0x001fe20008000000 */
[----:B------:R-:W0:Y:S04]  /*635a0*/  LDCU UR17, c[0x0][0x3b8] ;  /* 0x00007700ff1177ac */ /* 0x000e280008000800 */
[----:B------:R1:W-:Y:S02]  /*635b0*/  STL [R1+0x78], R4 ;  /* 0x0000780401007387 */ /* 0x0003e40000100800 */
[----:B-1----:R-:W-:-:S05]  /*635c0*/  VIADD R4, R4, UR5 ;  /* 0x0000000504047c36 */ /* 0x002fca0008000000 */
[----:B------:R1:W-:Y:S02]  /*635d0*/  STL [R1+0x7c], R4 ;  /* 0x00007c0401007387 */ /* 0x0003e40000100800 */
[----:B-1----:R-:W-:-:S05]  /*635e0*/  VIADD R4, R4, UR8 ;  /* 0x0000000804047c36 */ /* 0x002fca0008000000 */
[----:B------:R1:W-:Y:S02]  /*635f0*/  STL [R1+0x80], R4 ;  /* 0x0000800401007387 */ /* 0x0003e40000100800 */
[----:B-1----:R-:W-:Y:S01]  /*63600*/  VIADD R4, R4, UR14 ;  /* 0x0000000e04047c36 */ /* 0x002fe20008000000 */
[----:B------:R-:W1:Y:S04]  /*63610*/  LDCU UR14, c[0x0][0x3b8] ;  /* 0x00007700ff0e77ac */ /* 0x000e680008000800 */
[----:B------:R0:W-:Y:S02]  /*63620*/  STL [R1+0x84], R4 ;  /* 0x0000840401007387 */ /* 0x0001e40000100800 */
[----:B0-----:R-:W-:Y:S01]  /*63630*/  VIADD R4, R4, UR58 ;  /* 0x0000003a04047c36 */ /* 0x001fe20008000000 */
[----:B------:R-:W0:Y:S04]  /*63640*/  LDCU UR58, c[0x0][0x3b8] ;  /* 0x00007700ff3a77ac */ /* 0x000e280008000800 */
[----:B------:R1:W-:Y:S02]  /*63650*/  STL [R1+0x88], R4 ;  /* 0x0000880401007387 */ /* 0x0003e40000100800 */
[----:B-1----:R-:W-:-:S05]  /*63660*/  VIADD R4, R4, UR51 ;  /* 0x0000003304047c36 */ /* 0x002fca0008000000 */
[----:B------:R1:W-:Y:S02]  /*63670*/  STL [R1+0x8c], R4 ;  /* 0x00008c0401007387 */ /* 0x0003e40000100800 */
[----:B-1----:R-:W-:Y:S01]  /*63680*/  VIADD R4, R4, UR50 ;  /* 0x0000003204047c36 */ /* 0x002fe20008000000 */
[----:B------:R-:W1:Y:S04]  /*63690*/  LDCU.64 UR50, c[0x0][0x398] ;  /* 0x00007300ff3277ac */ /* 0x000e680008000a00 */
[----:B------:R0:W-:Y:S02]  /*636a0*/  STL [R1+0x90], R4 ;  /* 0x0000900401007387 */ /* 0x0001e40000100800 */
[----:B0-----:R-:W-:-:S05]  /*636b0*/  VIADD R4, R4, UR49 ;  /* 0x0000003104047c36 */ /* 0x001fca0008000000 */
[----:B------:R0:W-:Y:S02]  /*636c0*/  STL [R1+0x94], R4 ;  /* 0x0000940401007387 */ /* 0x0001e40000100800 */
[----:B0-----:R-:W-:Y:S01]  /*636d0*/  VIADD R4, R4, UR48 ;  /* 0x0000003004047c36 */ /* 0x001fe20008000000 */
[----:B------:R-:W0:Y:S04]  /*636e0*/  LDCU.64 UR48, c[0x0][0x398] ;  /* 0x00007300ff3077ac */ /* 0x000e280008000a00 */
[----:B------:R1:W-:Y:S02]  /*636f0*/  STL [R1+0x98], R4 ;  /* 0x0000980401007387 */ /* 0x0003e40000100800 */
[----:B-1----:R-:W-:Y:S01]  /*63700*/  VIADD R4, R4, UR47 ;  /* 0x0000002f04047c36 */ /* 0x002fe20008000000 */
[----:B------:R-:W1:Y:S04]  /*63710*/  LDCU.64 UR46, c[0x0][0x398] ;  /* 0x00007300ff2e77ac */ /* 0x000e680008000a00 */
[----:B------:R0:W-:Y:S02]  /*63720*/  STL [R1+0x9c], R4 ;  /* 0x00009c0401007387 */ /* 0x0001e40000100800 */
[----:B0-----:R-:W-:Y:S01]  /*63730*/  VIADD R4, R4, UR45 ;  /* 0x0000002d04047c36 */ /* 0x001fe20008000000 */
[----:B------:R-:W0:Y:S04]  /*63740*/  LDCU UR45, c[0x0][0x3b8] ;  /* 0x00007700ff2d77ac */ /* 0x000e280008000800 */
[----:B------:R1:W-:Y:S02]  /*63750*/  STL [R1+0xa0], R4 ;  /* 0x0000a00401007387 */ /* 0x0003e40000100800 */
[----:B-1----:R-:W-:-:S05]  /*63760*/  VIADD R4, R4, UR24 ;  /* 0x0000001804047c36 */ /* 0x002fca0008000000 */
[----:B------:R4:W-:Y:S02]  /*63770*/  STL [R1+0xa4], R4 ;  /* 0x0000a40401007387 */ /* 0x0009e40000100800 */
[----:B----4-:R-:W-:Y:S01]  /*63780*/  VIADD R4, R4, UR9 ;  /* 0x0000000904047c36 */ /* 0x010fe20008000000 */
[----:B------:R-:W1:Y:S04]  /*63790*/  LDCU.64 UR8, c[0x0][0x398] ;  /* 0x00007300ff0877ac */ /* 0x000e680008000a00 */
[----:B------:R4:W-:Y:S04]  /*637a0*/  STL [R1+0xa8], R4 ;  /* 0x0000a80401007387 */ /* 0x0009e80000100800 */
[----:B------:R-:W2:Y:S01]  /*637b0*/  LDL.LU R6, [R1+0x29f8] ;  /* 0x0029f80001067983 */ /* 0x000ea20000300800 */
[----:B----4-:R-:W-:Y:S01]  /*637c0*/  VIADD R4, R4, UR4 ;  /* 0x0000000404047c36 */ /* 0x010fe20008000000 */
[----:B------:R-:W4:Y:S04]  /*637d0*/  LDCU.64 UR4, c[0x0][0x398] ;  /* 0x00007300ff0477ac */ /* 0x000f280008000a00 */
[----:B------:R0:W-:Y:S02]  /*637e0*/  STL [R1+0xac], R4 ;  /* 0x0000ac0401007387 */ /* 0x0001e40000100800 */
[----:B0-----:R-:W-:Y:S01]  /*637f0*/  VIADD R4, R4, UR60 ;  /* 0x0000003c04047c36 */ /* 0x001fe20008000000 */
[----:B------:R-:W0:Y:S04]  /*63800*/  LDCU UR60, c[0x0][0x3b8] ;  /* 0x00007700ff3c77ac */ /* 0x000e280008000800 */
[----:B------:R1:W-:Y:S04]  /*63810*/  STL [R1+0xb0], R4 ;  /* 0x0000b00401007387 */ /* 0x0003e80000100800 */
[----:B------:R-:W-:Y:S04]  /*63820*/  STL [R1+0x770], R13 ;  /* 0x0007700d01007387 */ /* 0x000fe80000100800 */
[----:B------:R-:W-:Y:S01]  /*63830*/  STL [R1+0x960], R12 ;  /* 0x0009600c01007387 */ /* 0x000fe20000100800 */
[----:B-1----:R-:W-:Y:S01]  /*63840*/  VIADD R4, R4, UR59 ;  /* 0x0000003b04047c36 */ /* 0x002fe20008000000 */
[----:B------:R-:W1:Y:S02]  /*63850*/  LDCU UR59, c[0x0][0x3b8] ;  /* 0x00007700ff3b77ac */ /* 0x000e640008000800 */
[----:B------:R-:W3:Y:S04]  /*63860*/  LDL.LU R7, [R1+0x160] ;  /* 0x0001600001077983 */ /* 0x000ee80000300800 */
[----:B------:R-:W-:Y:S04]  /*63870*/  STL [R1+0x508], R14 ;  /* 0x0005080e01007387 */ /* 0x000fe80000100800 */
[----:B------:R0:W-:Y:S02]  /*63880*/  STL [R1+0xb4], R4 ;  /* 0x0000b40401007387 */ /* 0x0001e40000100800 */
[----:B0-----:R-:W-:Y:S01]  /*63890*/  VIADD R4, R4, UR25 ;  /* 0x0000001904047c36 */ /* 0x001fe20008000000 */
[----:B--2---:R-:W-:Y:S01]  /*638a0*/  ISETP.GE.AND P0, PT, R6, UR23, PT ;  /* 0x0000001706007c0c */ /* 0x004fe2000bf06270 */
[----:B------:R-:W0:Y:S03]  /*638b0*/  LDCU.64 UR24, c[0x0][0x398] ;  /* 0x00007300ff1877ac */ /* 0x000e260008000a00 */
[----:B------:R-:W-:Y:S01]  /*638c0*/  ISETP.LT.AND P3, PT, R0, UR8, !P0 ;  /* 0x0000000800007c0c */ /* 0x000fe2000c761270 */
[----:B------:R2:W-:Y:S02]  /*638d0*/  STL [R1+0xb8], R4 ;  /* 0x0000b80401007387 */ /* 0x0005e40000100800 */
[----:B--2---:R-:W-:-:S10]  /*638e0*/  VIADD R4, R4, UR63 ;  /* 0x0000003f04047c36 */ /* 0x004fd40008000000 */
[----:B------:R-:W-:Y:S01]  /*638f0*/  @P3 LOP3.LUT R8, R8, 0x1, RZ, 0xfc, !PT ;  /* 0x0000000108083812 */ /* 0x000fe200078efcff */
[----:B------:R-:W-:Y:S04]  /*63900*/  STL [R1+0xbc], R4 ;  /* 0x0000bc0401007387 */ /* 0x000fe80000100800 */
[----:B------:R2:W-:Y:S04]  /*63910*/  STL [R1+0xd4], R8 ;  /* 0x0000d40801007387 */ /* 0x0005e80000100800 */
[----:B--2---:R-:W2:Y:S01]  /*63920*/  LDL.LU R8, [R1+0x2b90] ;  /* 0x002b900001087983 */ /* 0x004ea20000300800 */
[----:B------:R-:W-:-:S03]  /*63930*/  VIADD R4, R4, UR40 ;  /* 0x0000002804047c36 */ /* 0x000fc60008000000 */
[----:B------:R-:W4:Y:S04]  /*63940*/  LDL.LU R6, [R1+0x29fc] ;  /* 0x0029fc0001067983 */ /* 0x000f280000300800 */
[----:B------:R0:W-:Y:S01]  /*63950*/  STL [R1+0x128], R4 ;  /* 0x0001280401007387 */ /* 0x0001e20000100800 */
[----:B---3--:R-:W-:Y:S01]  /*63960*/  LOP3.LUT R7, R7, 0xffff, RZ, 0xc0, !PT ;  /* 0x0000ffff07077812 */ /* 0x008fe200078ec0ff */
[----:B0-----:R-:W-:Y:S01]  /*63970*/  VIADD R4, R4, UR41 ;  /* 0x0000002904047c36 */ /* 0x001fe20008000000 */
[----:B------:R-:W-:Y:S01]  /*63980*/  ISETP.LT.AND P2, PT, R5, UR77, !P0 ;  /* 0x0000004d05007c0c */ /* 0x000fe2000c741270 */
[----:B------:R-:W0:Y:S03]  /*63990*/  LDCU UR77, c[0x0][0x398] ;  /* 0x00007300ff4d77ac */ /* 0x000e260008000800 */
[----:B------:R3:W-:Y:S01]  /*639a0*/  STL [R1+0x12c], R4 ;  /* 0x00012c0401007387 */ /* 0x0007e20000100800 */
[----:B------:R-:W-:Y:S01]  /*639b0*/  ISETP.LT.AND P1, PT, R3, UR66, !P0 ;  /* 0x0000004203007c0c */ /* 0x000fe2000c721270 */
[----:B------:R-:W0:Y:S02]  /*639c0*/  LDCU UR66, c[0x0][0x398] ;  /* 0x00007300ff4277ac */ /* 0x000e240008000800 */
[----:B------:R0:W-:Y:S01]  /*639d0*/  STL [R1+0x500], R7 ;  /* 0x0005000701007387 */ /* 0x0001e20000100800 */
[----:B------:R-:W-:Y:S01]  /*639e0*/  PRMT R12, R12, 0x3340, R1 ;  /* 0x000033400c0c7816 */ /* 0x000fe20000000001 */
[----:B------:R-:W0:Y:S01]  /*639f0*/  LDCU.64 UR40, c[0x0][0x398] ;  /* 0x00007300ff2877ac */ /* 0x000e220008000a00 */
[----:B---3--:R-:W-:Y:S01]  /*63a00*/  VIADD R4, R4, UR38 ;  /* 0x0000002604047c36 */ /* 0x008fe20008000000 */
[----:B------:R-:W-:Y:S01]  /*63a10*/  STL [R1+0x504], R9 ;  /* 0x0005040901007387 */ /* 0x000fe20000100800 */
[----:B--2---:R-:W-:-:S04]  /*63a20*/  LOP3.LUT R8, R8, 0xffff, RZ, 0xc0, !PT ;  /* 0x0000ffff08087812 */ /* 0x004fc800078ec0ff */
[----:B------:R-:W-:Y:S01]  /*63a30*/  PRMT R15, R7, 0x3340, R8 ;  /* 0x00003340070f7816 */ /* 0x000fe20000000008 */
[----:B------:R-:W-:Y:S04]  /*63a40*/  STL [R1+0x228], R8 ;  /* 0x0002280801007387 */ /* 0x000fe80000100800 */
[----:B------:R2:W-:Y:S04]  /*63a50*/  STL [R1+0xb50], R4 ;  /* 0x000b500401007387 */ /* 0x0005e80000100800 */
[----:B0-----:R-:W3:Y:S01]  /*63a60*/  LDL.LU R7, [R1+0x158] ;  /* 0x0001580001077983 */ /* 0x001ee20000300800 */
[----:B------:R-:W-:-:S02]  /*63a70*/  @P2 LOP3.LUT R61, R61, 0x80000000, RZ, 0xfc, !PT ;  /* 0x800000003d3d2812 */ /* 0x000fc400078efcff */
[----:B------:R-:W-:Y:S02]  /*63a80*/  PRMT R14, R13, 0x3340, R14 ;  /* 0x000033400d0e7816 */ /* 0x000fe4000000000e */
[----:B------:R-:W-:Y:S01]  /*63a90*/  ISETP.LT.AND P0, PT, R2, UR70, !P0 ;  /* 0x0000004602007c0c */ /* 0x000fe2000c701270 */
[----:B--2---:R-:W-:Y:S01]  /*63aa0*/  VIADD R4, R4, UR39 ;  /* 0x0000002704047c36 */ /* 0x004fe20008000000 */
[----:B------:R-:W-:Y:S01]  /*63ab0*/  LOP3.LUT R61, R61, 0xbfffffff, RZ, 0xc0, !PT ;  /* 0xbfffffff3d3d7812 */ /* 0x000fe200078ec0ff */
[----:B------:R-:W0:Y:S01]  /*63ac0*/  LDCU UR70, c[0x0][0x398] ;  /* 0x00007300ff4677ac */ /* 0x000e220008000800 */
[----:B------:R-:W-:Y:S02]  /*63ad0*/  PRMT R14, R14, 0x5410, R12 ;  /* 0x000054100e0e7816 */ /* 0x000fe4000000000c */
[----:B------:R-:W-:Y:S01]  /*63ae0*/  PRMT R12, R9, 0x3340, R1 ;  /* 0x00003340090c7816 */ /* 0x000fe20000000001 */
[----:B------:R2:W-:Y:S01]  /*63af0*/  STL [R1+0xb54], R4 ;  /* 0x000b540401007387 */ /* 0x0005e20000100800 */
[----:B------:R-:W-:Y:S01]  /*63b00*/  @P1 LOP3.LUT R61, R61, 0x40000000, RZ, 0xfc, !PT ;  /* 0x400000003d3d1812 */ /* 0x000fe200078efcff */
[----:B------:R-:W0:Y:S01]  /*63b10*/  LDCU.64 UR38, c[0x0][0x398] ;  /* 0x00007300ff2677ac */ /* 0x000e220008000a00 */
[----:B------:R-:W-:-:S02]  /*63b20*/  PRMT R15, R15, 0x5410, R12 ;  /* 0x000054100f0f7816 */ /* 0x000fc4000000000c */
[----:B------:R-:W-:Y:S01]  /*63b30*/  LOP3.LUT R61, R61, 0xdfffffff, RZ, 0xc0, !PT ;  /* 0xdfffffff3d3d7812 */ /* 0x000fe200078ec0ff */
[----:B------:R-:W3:Y:S01]  /*63b40*/  LDL.LU R12, [R1+0x150] ;  /* 0x00015000010c7983 */ /* 0x000ee20000300800 */
[----:B--2---:R-:W-:Y:S02]  /*63b50*/  VIADD R4, R4, UR22 ;  /* 0x0000001604047c36 */ /* 0x004fe40008000000 */
[----:B------:R-:W-:Y:S01]  /*63b60*/  @P0 LOP3.LUT R61, R61, 0x20000000, RZ, 0xfc, !PT ;  /* 0x200000003d3d0812 */ /* 0x000fe200078efcff */
[----:B------:R-:W2:Y:S02]  /*63b70*/  LDCU.64 UR22, c[0x0][0x398] ;  /* 0x00007300ff1677ac */ /* 0x000ea40008000a00 */
[----:B------:R0:W-:Y:S01]  /*63b80*/  STL [R1+0xb58], R4 ;  /* 0x000b580401007387 */ /* 0x0001e20000100800 */
[----:B----4-:R-:W-:-:S03]  /*63b90*/  ISETP.GE.AND P0, PT, R6, UR15, PT ;  /* 0x0000000f06007c0c */ /* 0x010fc6000bf06270 */
[----:B------:R-:W4:Y:S04]  /*63ba0*/  LDL.LU R13, [R1+0x2a00] ;  /* 0x002a0000010d7983 */ /* 0x000f280000300800 */
[----:B------:R-:W2:Y:S01]  /*63bb0*/  LDL.LU R6, [R1+0x2a04] ;  /* 0x002a040001067983 */ /* 0x000ea20000300800 */
[----:B0-----:R-:W-:-:S03]  /*63bc0*/  VIADD R4, R4, UR52 ;  /* 0x0000003404047c36 */ /* 0x001fc60008000000 */
[----:B------:R-:W2:Y:S04]  /*63bd0*/  LDL.LU R9, [R1+0x2a08] ;  /* 0x002a080001097983 */ /* 0x000ea80000300800 */
[----:B------:R-:W-:Y:S04]  /*63be0*/  STL [R1+0xb5c], R4 ;  /* 0x000b5c0401007387 */ /* 0x000fe80000100800 */
[----:B------:R-:W2:Y:S01]  /*63bf0*/  LDL.LU R8, [R1+0x2a0c] ;  /* 0x002a0c0001087983 */ /* 0x000ea20000300800 */
[----:B---3--:R-:W-:-:S05]  /*63c00*/  LOP3.LUT R7, R7, 0xffff, RZ, 0xc0, !PT ;  /* 0x0000ffff07077812 */ /* 0x008fca00078ec0ff */
[----:B------:R0:W-:Y:S04]  /*63c10*/  STL [R1+0x964], R7 ;  /* 0x0009640701007387 */ /* 0x0001e80000100800 */
[----:B0-----:R-:W3:Y:S01]  /*63c20*/  LDL.LU R7, [R1+0x2b8c] ;  /* 0x002b8c0001077983 */ /* 0x001ee20000300800 */
[----:B------:R-:W-:Y:S02]  /*63c30*/  ISETP.LT.AND P3, PT, R0, UR4, !P0 ;  /* 0x0000000400007c0c */ /* 0x000fe4000c761270 */
[----:B------:R-:W-:Y:S02]  /*63c40*/  ISETP.LT.AND P2, PT, R5, UR77, !P0 ;  /* 0x0000004d05007c0c */ /* 0x000fe4000c741270 */
[----:B------:R-:W-:Y:S02]  /*63c50*/  LOP3.LUT R61, R61, 0xefffffff, RZ, 0xc0, !PT ;  /* 0xefffffff3d3d7812 */ /* 0x000fe400078ec0ff */
[----:B------:R-:W-:Y:S01]  /*63c60*/  ISETP.LT.AND P1, PT, R3, UR66, !P0 ;  /* 0x0000004203007c0c */ /* 0x000fe2000c721270 */
[----:B------:R-:W-:Y:S01]  /*63c70*/  VIADD R4, R4, UR53 ;  /* 0x0000003504047c36 */ /* 0x000fe20008000000 */
[----:B------:R-:W-:Y:S01]  /*63c80*/  LOP3.LUT R12, R12, 0xffff, RZ, 0xc0, !PT ;  /* 0x0000ffff0c0c7812 */ /* 0x000fe200078ec0ff */
[----:B------:R-:W0:Y:S04]  /*63c90*/  LDCU UR77, c[0x0][0x398] ;  /* 0x00007300ff4d77ac */ /* 0x000e280008000800 */
[----:B------:R-:W-:Y:S01]  /*63ca0*/  @P3 LOP3.LUT R61, R61, 0x10000000, RZ, 0xfc, !PT ;  /* 0x100000003d3d3812 */ /* 0x000fe200078efcff */
[----:B------:R-:W0:Y:S03]  /*63cb0*/  LDCU UR66, c[0x0][0x398] ;  /* 0x00007300ff4277ac */ /* 0x000e260008000800 */
[----:B------:R-:W-:Y:S01]  /*63cc0*/  LOP3.LUT R61, R61, 0xf7ffffff, RZ, 0xc0, !PT ;  /* 0xf7ffffff3d3d7812 */ /* 0x000fe200078ec0ff */
[----:B------:R0:W-:Y:S01]  /*63cd0*/  STL [R1+0xd30], R4 ;  /* 0x000d300401007387 */ /* 0x0001e20000100800 */
[----:B---3--:R-:W-:Y:S01]  /*63ce0*/  LOP3.LUT R7, R7, 0xffff, RZ, 0xc0, !PT ;  /* 0x0000ffff07077812 */ /* 0x008fe200078ec0ff */
[----:B------:R-:W3:Y:S01]  /*63cf0*/  LDCU.64 UR52, c[0x0][0x398] ;  /* 0x00007300ff3477ac */ /* 0x000ee20008000a00 */
[----:B------:R-:W-:Y:S01]  /*63d00*/  @P2 LOP3.LUT R61, R61, 0x8000000, RZ, 0xfc, !PT ;  /* 0x080000003d3d2812 */ /* 0x000fe200078efcff */
[----:B------:R1:W-:Y:S01]  /*63d10*/  STL [R1+0x10c8], R12 ;  /* 0x0010c80c01007387 */ /* 0x0003e20000100800 */
[----:B0-----:R-:W-:Y:S01]  /*63d20*/  VIADD R4, R4, UR54 ;  /* 0x0000003604047c36 */ /* 0x001fe20008000000 */
[----:B----4-:R-:W-:Y:S01]  /*63d30*/  ISETP.GE.AND P2, PT, R13, UR25, PT ;  /* 0x000000190d007c0c */ /* 0x010fe2000bf46270 */
[----:B------:R-:W0:Y:S01]  /*63d40*/  LDCU.64 UR54, c[0x0][0x398] ;  /* 0x00007300ff3677ac */ /* 0x000e220008000a00 */
[----:B------:R-:W-:Y:S01]  /*63d50*/  LOP3.LUT R61, R61, 0xfbffffff, RZ, 0xc0, !PT ;  /* 0xfbffffff3d3d7812 */ /* 0x000fe200078ec0ff */
[----:B-1----:R-:W4:Y:S03]  /*63d60*/  LDL.LU R12, [R1+0x2a10] ;  /* 0x002a1000010c7983 */ /* 0x002f260000300800 */
[----:B------:R-:W-:Y:S01]  /*63d70*/  @P1 LOP3.LUT R61, R61, 0x4000000, RZ, 0xfc, !PT ;  /* 0x040000003d3d1812 */ /* 0x000fe200078efcff */
[----:B------:R1:W-:Y:S01]  /*63d80*/  STL [R1+0x96c], R7 ;  /* 0x00096c0701007387 */ /* 0x0003e20000100800 */
[----:B--2---:R-:W-:-:S03]  /*63d90*/  ISETP.GE.AND P1, PT, R6, UR11, PT ;  /* 0x0000000b06007c0c */ /* 0x004fc6000bf26270 */
[----:B-1----:R-:W2:Y:S04]  /*63da0*/  LDL.LU R7, [R1+0x2a14] ;  /* 0x002a140001077983 */ /* 0x002ea80000300800 */
[----:B------:R-:W2:Y:S04]  /*63db0*/  LDL.LU R13, [R1+0x2b88] ;  /* 0x002b8800010d7983 */ /* 0x000ea80000300800 */
[----:B------:R1:W-:Y:S04]  /*63dc0*/  STL [R1+0xd34], R4 ;  /* 0x000d340401007387 */ /* 0x0003e80000100800 */
[----:B------:R-:W2:Y:S01]  /*63dd0*/  LDL.LU R6, [R1+0x2b84] ;  /* 0x002b840001067983 */ /* 0x000ea20000300800 */
[----:B------:R-:W-:Y:S01]  /*63de0*/  ISETP.LT.AND P0, PT, R2, UR70, !P0 ;  /* 0x0000004602007c0c */ /* 0x000fe2000c701270 */
[----:B------:R-:W0:Y:S01]  /*63df0*/  LDCU UR70, c[0x0][0x398] ;  /* 0x00007300ff4677ac */ /* 0x000e220008000800 */
[----:B-1----:R-:W-:Y:S01]  /*63e00*/  VIADD R4, R4, UR56 ;  /* 0x0000003804047c36 */ /* 0x002fe20008000000 */
[----:B------:R-:W-:Y:S01]  /*63e10*/  LOP3.LUT R61, R61, 0xfdffffff, RZ, 0xc0, !PT ;  /* 0xfdffffff3d3d7812 */ /* 0x000fe200078ec0ff */
[----:B------:R-:W1:Y:S03]  /*63e20*/  LDCU.64 UR56, c[0x0][0x398] ;  /* 0x00007300ff3877ac */ /* 0x000e660008000a00 */
[----:B------:R0:W-:Y:S06]  /*63e30*/  STL [R1+0xd38], R4 ;  /* 0x000d380401007387 */ /* 0x0001ec0000100800 */
[----:B------:R-:W-:-:S02]  /*63e40*/  @P0 LOP3.LUT R61, R61, 0x2000000, RZ, 0xfc, !PT ;  /* 0x020000003d3d0812 */ /* 0x000fc400078efcff */
[----:B------:R-:W-:Y:S01]  /*63e50*/  ISETP.GE.AND P0, PT, R9, UR9, PT ;  /* 0x0000000909007c0c */ /* 0x000fe2000bf06270 */
[----:B------:R-:W1:Y:S01]  /*63e60*/  LDCU.64 UR8, c[0x0][0x398] ;  /* 0x00007300ff0877ac */ /* 0x000e620008000a00 */
[----:B------:R-:W3:Y:S01]  /*63e70*/  LDL.LU R9, [R1+0x2b80] ;  /* 0x002b800001097983 */ /* 0x000ee20000300800 */
[----:B0-----:R-:W-:Y:S01]  /*63e80*/  VIADD R4, R4, UR10 ;  /* 0x0000000a04047c36 */ /* 0x001fe20008000000 */
[----:B------:R-:W-:Y:S01]  /*63e90*/  ISETP.GE.AND P5, PT, R8, UR5, PT ;  /* 0x0000000508007c0c */ /* 0x000fe2000bfa6270 */
[----:B------:R-:W0:Y:S03]  /*63ea0*/  LDCU.64 UR10, c[0x0][0x398] ;  /* 0x00007300ff0a77ac */ /* 0x000e260008000a00 */
[----:B------:R0:W-:Y:S01]  /*63eb0*/  STL [R1+0xd3c], R4 ;  /* 0x000d3c0401007387 */ /* 0x0001e20000100800 */
[----:B----4-:R-:W-:Y:S01]  /*63ec0*/  ISETP.GE.AND P4, PT, R12, UR49, PT ;  /* 0x000000310c007c0c */ /* 0x010fe2000bf86270 */
[----:B0-----:R-:W-:-:S02]  /*63ed0*/  VIADD R4, R4, UR62 ;  /* 0x0000003e04047c36 */ /* 0x001fc40008000000 */
[----:B------:R-:W4:Y:S01]  /*63ee0*/  LDL.LU R8, [R1+0x2b7c] ;  /* 0x002b7c0001087983 */ /* 0x000f220000300800 */
[----:B------:R-:W-:Y:S01]  /*63ef0*/  ISETP.LT.AND P6, PT, R0, UR48, !P1 ;  /* 0x0000003000007c0c */ /* 0x000fe2000cfc1270 */
[----:B------:R-:W0:Y:S02]  /*63f00*/  LDCU.64 UR4, c[0x0][0x398] ;  /* 0x00007300ff0477ac */ /* 0x000e240008000a00 */
[----:B------:R1:W-:Y:S02]  /*63f10*/  STL [R1+0xd40], R4 ;  /* 0x000d400401007387 */ /* 0x0003e40000100800 */
[----:B-1----:R-:W-:-:S05]  /*63f20*/  VIADD R4, R4, UR61 ;  /* 0x0000003d04047c36 */ /* 0x002fca0008000000 */
[----:B------:R1:W-:Y:S01]  /*63f30*/  STL [R1+0xd44], R4 ;  /* 0x000d440401007387 */ /* 0x0003e20000100800 */
[----:B--2---:R-:W-:-:S03]  /*63f40*/  LOP3.LUT R12, R6, 0xffff, RZ, 0xc0, !PT ;  /* 0x0000ffff060c7812 */ /* 0x004fc600078ec0ff */
[----:B------:R-:W2:Y:S01]  /*63f50*/  LDL.LU R6, [R1+0x2a18] ;  /* 0x002a180001067983 */ /* 0x000ea20000300800 */
[----:B------:R-:W-:-:S04]  /*63f60*/  LOP3.LUT R61, R61, 0xfeffffff, RZ, 0xc0, !PT ;  /* 0xfeffffff3d3d7812 */ /* 0x000fc800078ec0ff */
[----:B------:R-:W-:Y:S02]  /*63f70*/  @P6 LOP3.LUT R61, R61, 0x1000000, RZ, 0xfc, !PT ;  /* 0x010000003d3d6812 */ /* 0x000fe400078efcff */
[----:B------:R-:W-:Y:S01]  /*63f80*/  ISETP.LT.AND P6, PT, R5, UR77, !P1 ;  /* 0x0000004d05007c0c */ /* 0x000fe2000cfc1270 */
[----:B-1----:R-:W-:Y:S01]  /*63f90*/  VIADD R4, R4, UR7 ;  /* 0x0000000704047c36 */ /* 0x002fe20008000000 */
[----:B------:R-:W-:Y:S01]  /*63fa0*/  LOP3.LUT R61, R61, 0xff7fffff, RZ, 0xc0, !PT ;  /* 0xff7fffff3d3d7812 */ /* 0x000fe200078ec0ff */
[----:B------:R-:W-:Y:S01]  /*63fb0*/  STL [R1+0x10cc], R12 ;  /* 0x0010cc0c01007387 */ /* 0x000fe20000100800 */
[----:B------:R-:W-:Y:S01]  /*63fc0*/  ISETP.GE.AND P3, PT, R7, UR47, PT ;  /* 0x0000002f07007c0c */ /* 0x000fe2000bf66270 */
[----:B------:R-:W1:Y:S08]  /*63fd0*/  LDCU UR77, c[0x0][0x398] ;  /* 0x00007300ff4d77ac */ /* 0x000e700008000800 */
[----:B------:R-:W-:-:S02]  /*63fe0*/  @P6 LOP3.LUT R61, R61, 0x800000, RZ, 0xfc, !PT ;  /* 0x008000003d3d6812 */ /* 0x000fc400078efcff */
[----:B------:R-:W-:Y:S01]  /*63ff0*/  ISETP.LT.AND P6, PT, R3, UR66, !P1 ;  /* 0x0000004203007c0c */ /* 0x000fe2000cfc1270 */
[----:B------:R0:W-:Y:S01]  /*64000*/  STL [R1+0xd48], R4 ;  /* 0x000d480401007387 */ /* 0x0001e20000100800 */
[----:B------:R-:W-:Y:S01]  /*64010*/  LOP3.LUT R61, R61, 0xffbfffff, RZ, 0xc0, !PT ;  /* 0xffbfffff3d3d7812 */ /* 0x000fe200078ec0ff */
[----:B------:R-:W1:Y:S01]  /*64020*/  LDCU UR66, c[0x0][0x398] ;  /* 0x00007300ff4277ac */ /* 0x000e620008000800 */
[----:B0-----:R-:W-:-:S09]  /*64030*/  VIADD R4, R4, UR13 ;  /* 0x0000000d04047c36 */ /* 0x001fd20008000000 */
[----:B------:R-:W-:Y:S02]  /*64040*/  @P6 LOP3.LUT R61, R61, 0x400000, RZ, 0xfc, !PT ;  /* 0x004000003d3d6812 */ /* 0x000fe400078efcff */
[----:B------:R-:W-:Y:S01]  /*64050*/  ISETP.LT.AND P6, PT, R2, UR70, !P1 ;  /* 0x0000004602007c0c */ /* 0x000fe2000cfc1270 */
[----:B------:R0:W-:Y:S01]  /*64060*/  STL [R1+0xd4c], R4 ;  /* 0x000d4c0401007387 */ /* 0x0001e20000100800 */
[----:B------:R-:W-:Y:S01]  /*64070*/  LOP3.LUT R61, R61, 0xffdfffff, RZ, 0xc0, !PT ;  /* 0xffdfffff3d3d7812 */ /* 0x000fe200078ec0ff */
[----:B------:R-:W0:Y:S02]  /*64080*/  LDCU UR70, c[0x0][0x398] ;  /* 0x00007300ff4677ac */ /* 0x000e240008000800 */
[----:B------:R-:W3:Y:S08]  /*64090*/  LDL.LU R7, [R1+0x2a1c] ;  /* 0x002a1c0001077983 */ /* 0x000ef00000300800 */
[----:B------:R-:W-:-:S02]  /*640a0*/  @P6 LOP3.LUT R61, R61, 0x200000, RZ, 0xfc, !PT ;  /* 0x002000003d3d6812 */ /* 0x000fc400078efcff */
[----:B------:R-:W-:Y:S02]  /*640b0*/  ISETP.LT.AND P6, PT, R0, UR46, !P0 ;  /* 0x0000002e00007c0c */ /* 0x000fe4000c7c1270 */
[----:B------:R-:W-:-:S11]  /*640c0*/  LOP3.LUT R61, R61, 0xffefffff, RZ, 0xc0, !PT ;  /* 0xffefffff3d3d7812 */ /* 0x000fd600078ec0ff */
[----:B------:R-:W-:Y:S02]  /*640d0*/  @P6 LOP3.LUT R61, R61, 0x100000, RZ, 0xfc, !PT ;  /* 0x001000003d3d6812 */ /* 0x000fe400078efcff */
[----:B-1----:R-:W-:Y:S01]  /*640e0*/  ISETP.LT.AND P6, PT, R5, UR77, !P0 ;  /* 0x0000004d05007c0c */ /* 0x002fe2000c7c1270 */
[----:B------:R-:W1:Y:S01]  /*640f0*/  LDCU UR77, c[0x0][0x398] ;  /* 0x00007300ff4d77ac */ /* 0x000e620008000800 */
[----:B------:R-:W-:Y:S02]  /*64100*/  LOP3.LUT R61, R61, 0xfff7ffff, RZ, 0xc0, !PT ;  /* 0xfff7ffff3d3d7812 */ /* 0x000fe400078ec0ff */
[----:B--2---:R-:W-:Y:S02]  /*64110*/  ISETP.GE.AND P1, PT, R6, UR41, PT ;  /* 0x0000002906007c0c */ /* 0x004fe4000bf26270 */
[----:B------:R-:W2:Y:S07]  /*64120*/  LDL.LU R6, [R1+0x2a20] ;  /* 0x002a200001067983 */ /* 0x000eae0000300800 */
[----:B------:R-:W-:-:S02]  /*64130*/  @P6 LOP3.LUT R61, R61, 0x80000, RZ, 0xfc, !PT ;  /* 0x000800003d3d6812 */ /* 0x000fc400078efcff */
        /* <DEDUP_REMOVED lines=8> */
[----:B------:R-:W-:Y:S02]  /*641c0*/  ISETP.LT.AND P6, PT, R0, UR40, !P5 ;  /* 0x0000002800007c0c */ /* 0x000fe4000efc1270 */
[----:B------:R-:W-:-:S11]  /*641d0*/  LOP3.LUT R61, R61, 0xfffeffff, RZ, 0xc0, !PT ;  /* 0xfffeffff3d3d7812 */ /* 0x000fd600078ec0ff */
[----:B------:R-:W-:Y:S02]  /*641e0*/  @P6 LOP3.LUT R61, R61, 0x10000, RZ, 0xfc, !PT ;  /* 0x000100003d3d6812 */ /* 0x000fe400078efcff */
[----:B-1----:R-:W-:Y:S01]  /*641f0*/  ISETP.LT.AND P6, PT, R5, UR77, !P5 ;  /* 0x0000004d05007c0c */ /* 0x002fe2000efc1270 */
[----:B------:R-:W-:Y:S01]  /*64200*/  VIADD R4, R4, UR14 ;  /* 0x0000000e04047c36 */ /* 0x000fe20008000000 */
[----:B------:R-:W-:Y:S01]  /*64210*/  LOP3.LUT R61, R61, 0xffff7fff, RZ, 0xc0, !PT ;  /* 0xffff7fff3d3d7812 */ /* 0x000fe200078ec0ff */
[----:B------:R-:W1:Y:S10]  /*64220*/  LDCU UR77, c[0x0][0x398] ;  /* 0x00007300ff4d77ac */ /* 0x000e740008000800 */
[----:B------:R-:W-:-:S02]  /*64230*/  @P6 LOP3.LUT R61, R61, 0x8000, RZ, 0xfc, !PT ;  /* 0x000080003d3d6812 */ /* 0x000fc400078efcff */
[----:B------:R-:W-:Y:S01]  /*64240*/  ISETP.LT.AND P6, PT, R3, UR66, !P5 ;  /* 0x0000004203007c0c */ /* 0x000fe2000efc1270 */
[----:B------:R0:W-:Y:S01]  /*64250*/  STL [R1+0xf20], R4 ;  /* 0x000f200401007387 */ /* 0x0001e20000100800 */
[----:B------:R-:W-:Y:S01]  /*64260*/  LOP3.LUT R61, R61, 0xffffbfff, RZ, 0xc0, !PT ;  /* 0xffffbfff3d3d7812 */ /* 0x000fe200078ec0ff */
[----:B------:R-:W1:Y:S01]  /*64270*/  LDCU UR66, c[0x0][0x398] ;  /* 0x00007300ff4277ac */ /* 0x000e620008000800 */
[----:B---3--:R-:W-:Y:S01]  /*64280*/  ISETP.GE.AND P0, PT, R7, UR39, PT ;  /* 0x0000002707007c0c */ /* 0x008fe2000bf06270 */
[----:B0-----:R-:W-:-:S08]  /*64290*/  VIADD R4, R4, UR16 ;  /* 0x0000001004047c36 */ /* 0x001fd00008000000 */
[----:B------:R-:W-:Y:S02]  /*642a0*/  @P6 LOP3.LUT R61, R61, 0x4000, RZ, 0xfc, !PT ;  /* 0x000040003d3d6812 */ /* 0x000fe400078efcff */
[----:B------:R-:W-:Y:S01]  /*642b0*/  ISETP.LT.AND P6, PT, R2, UR70, !P5 ;  /* 0x0000004602007c0c */ /* 0x000fe2000efc1270 */
[----:B------:R0:W-:Y:S01]  /*642c0*/  STL [R1+0xf24], R4 ;  /* 0x000f240401007387 */ /* 0x0001e20000100800 */
[----:B------:R-:W-:Y:S01]  /*642d0*/  LOP3.LUT R61, R61, 0xffffdfff, RZ, 0xc0, !PT ;  /* 0xffffdfff3d3d7812 */ /* 0x000fe200078ec0ff */
[----:B------:R-:W3:Y:S02]  /*642e0*/  LDCU UR70, c[0x0][0x398] ;  /* 0x00007300ff4677ac */ /* 0x000ee40008000800 */
[----:B------:R-:W4:Y:S08]  /*642f0*/  LDL.LU R7, [R1+0x2a24] ;  /* 0x002a240001077983 */ /* 0x000f300000300800 */
[----:B------:R-:W-:-:S02]  /*64300*/  @P6 LOP3.LUT R61, R61, 0x2000, RZ, 0xfc, !PT ;  /* 0x000020003d3d6812 */ /* 0x000fc400078efcff */
[----:B------:R-:W-:Y:S02]  /*64310*/  ISETP.LT.AND P6, PT, R0, UR38, !P4 ;  /* 0x0000002600007c0c */ /* 0x000fe4000e7c1270 */
[----:B--2---:R-:W-:Y:S02]  /*64320*/  ISETP.GE.AND P5, PT, R6, UR23, PT ;  /* 0x0000001706007c0c */ /* 0x004fe4000bfa6270 */
[----:B------:R-:W2:Y:S01]  /*64330*/  LDL.LU R6, [R1+0x2a28] ;  /* 0x002a280001067983 */ /* 0x000ea20000300800 */
[----:B------:R-:W-:-:S08]  /*64340*/  LOP3.LUT R61, R61, 0xffffefff, RZ, 0xc0, !PT ;  /* 0xffffefff3d3d7812 */ /* 0x000fd000078ec0ff */
[----:B------:R-:W-:Y:S02]  /*64350*/  @P6 LOP3.LUT R61, R61, 0x1000, RZ, 0xfc, !PT ;  /* 0x000010003d3d6812 */ /* 0x000fe400078efcff */
[----:B-1----:R-:W-:Y:S01]  /*64360*/  ISETP.LT.AND P6, PT, R5, UR77, !P4 ;  /* 0x0000004d05007c0c */ /* 0x002fe2000e7c1270 */
[----:B------:R-:W1:Y:S01]  /*64370*/  LDCU UR77, c[0x0][0x398] ;  /* 0x00007300ff4d77ac */ /* 0x000e620008000800 */
[----:B------:R-:W-:-:S11]  /*64380*/  LOP3.LUT R61, R61, 0xfffff7ff, RZ, 0xc0, !PT ;  /* 0xfffff7ff3d3d7812 */ /* 0x000fd600078ec0ff */
[----:B------:R-:W-:Y:S02]  /*64390*/  @P6 LOP3.LUT R61, R61, 0x800, RZ, 0xfc, !PT ;  /* 0x000008003d3d6812 */ /* 0x000fe400078efcff */
[----:B------:R-:W-:Y:S01]  /*643a0*/  ISETP.LT.AND P6, PT, R3, UR66, !P4 ;  /* 0x0000004203007c0c */ /* 0x000fe2000e7c1270 */
[----:B------:R-:W0:Y:S01]  /*643b0*/  LDCU UR66, c[0x0][0x398] ;  /* 0x00007300ff4277ac */ /* 0x000e220008000800 */
[----:B------:R-:W-:-:S11]  /*643c0*/  LOP3.LUT R61, R61, 0xfffffbff, RZ, 0xc0, !PT ;  /* 0xfffffbff3d3d7812 */ /* 0x000fd600078ec0ff */
[----:B------:R-:W-:Y:S02]  /*643d0*/  @P6 LOP3.LUT R61, R61, 0x400, RZ, 0xfc, !PT ;  /* 0x000004003d3d6812 */ /* 0x000fe400078efcff */
[----:B---3--:R-:W-:Y:S01]  /*643e0*/  ISETP.LT.AND P6, PT, R2, UR70, !P4 ;  /* 0x0000004602007c0c */ /* 0x008fe2000e7c1270 */
[----:B------:R-:W3:Y:S01]  /*643f0*/  LDCU UR70, c[0x0][0x398] ;  /* 0x00007300ff4677ac */ /* 0x000ee20008000800 */
[----:B------:R-:W-:-:S11]  /*64400*/  LOP3.LUT R61, R61, 0xfffffdff, RZ, 0xc0, !PT ;  /* 0xfffffdff3d3d7812 */ /* 0x000fd600078ec0ff */
[----:B------:R-:W-:Y:S02]  /*64410*/  @P6 LOP3.LUT R61, R61, 0x200, RZ, 0xfc, !PT ;  /* 0x000002003d3d6812 */ /* 0x000fe400078efcff */
[----:B------:R-:W-:Y:S02]  /*64420*/  ISETP.LT.AND P6, PT, R0, UR22, !P3 ;  /* 0x0000001600007c0c */ /* 0x000fe4000dfc1270 */
[----:B------:R-:W-:-:S11]  /*64430*/  LOP3.LUT R61, R61, 0xfffffeff, RZ, 0xc0, !PT ;  /* 0xfffffeff3d3d7812 */ /* 0x000fd600078ec0ff */
[----:B------:R-:W-:Y:S02]  /*64440*/  @P6 LOP3.LUT R61, R61, 0x100, RZ, 0xfc, !PT ;  /* 0x000001003d3d6812 */ /* 0x000fe400078efcff */
[----:B-1----:R-:W-:Y:S01]  /*64450*/  ISETP.LT.AND P6, PT, R5, UR77, !P3 ;  /* 0x0000004d05007c0c */ /* 0x002fe2000dfc1270 */
[----:B0-----:R-:W-:Y:S01]  /*64460*/  VIADD R4, R4, UR17 ;  /* 0x0000001104047c36 */ /* 0x001fe20008000000 */
[----:B------:R-:W-:Y:S01]  /*64470*/  LOP3.LUT R61, R61, 0xffffff7f, RZ, 0xc0, !PT ;  /* 0xffffff7f3d3d7812 */ /* 0x000fe200078ec0ff */
[----:B------:R-:W0:Y:S10]  /*64480*/  LDCU UR77, c[0x0][0x398] ;  /* 0x00007300ff4d77ac */ /* 0x000e340008000800 */
[----:B------:R-:W-:-:S02]  /*64490*/  @P6 LOP3.LUT R61, R61, 0x80, RZ, 0xfc, !PT ;  /* 0x000000803d3d6812 */ /* 0x000fc400078efcff */
[----:B------:R-:W-:Y:S01]  /*644a0*/  ISETP.LT.AND P6, PT, R3, UR66, !P3 ;  /* 0x0000004203007c0c */ /* 0x000fe2000dfc1270 */
[----:B------:R1:W-:Y:S01]  /*644b0*/  STL [R1+0xf28], R4 ;  /* 0x000f280401007387 */ /* 0x0003e20000100800 */
[----:B------:R-:W-:Y:S01]  /*644c0*/  LOP3.LUT R61, R61, 0xffffffbf, RZ, 0xc0, !PT ;  /* 0xffffffbf3d3d7812 */ /* 0x000fe200078ec0ff */
[----:B------:R-:W0:Y:S01]  /*644d0*/  LDCU UR66, c[0x0][0x398] ;  /* 0x00007300ff4277ac */ /* 0x000e220008000800 */
[----:B----4-:R-:W-:Y:S01]  /*644e0*/  ISETP.GE.AND P4, PT, R7, UR51, PT ;  /* 0x0000003307007c0c */ /* 0x010fe2000bf86270 */
[----:B-1----:R-:W-:-:S08]  /*644f0*/  VIADD R4, R4, UR19 ;  /* 0x0000001304047c36 */ /* 0x002fd00008000000 */
[----:B------:R-:W-:Y:S02]  /*64500*/  @P6 LOP3.LUT R61, R61, 0x40, RZ, 0xfc, !PT ;  /* 0x000000403d3d6812 */ /* 0x000fe400078efcff */
[----:B---3--:R-:W-:Y:S01]  /*64510*/  ISETP.LT.AND P6, PT, R2, UR70, !P3 ;  /* 0x0000004602007c0c */ /* 0x008fe2000dfc1270 */
[----:B------:R1:W-:Y:S01]  /*64520*/  STL [R1+0xf2c], R4 ;  /* 0x000f2c0401007387 */ /* 0x0003e20000100800 */
[----:B------:R-:W-:Y:S01]  /*64530*/  LOP3.LUT R61, R61, 0xffffffdf, RZ, 0xc0, !PT ;  /* 0xffffffdf3d3d7812 */ /* 0x000fe200078ec0ff */
[----:B------:R-:W3:Y:S02]  /*64540*/  LDCU UR70, c[0x0][0x398] ;  /* 0x00007300ff4677ac */ /* 0x000ee40008000800 */
[----:B------:R-:W4:Y:S01]  /*64550*/  LDL.LU R7, [R1+0x2a2c] ;  /* 0x002a2c0001077983 */ /* 0x000f220000300800 */
[----:B--2---:R-:W-:-:S03]  /*64560*/  ISETP.GE.AND P3, PT, R6, UR53, PT ;  /* 0x0000003506007c0c */ /* 0x004fc6000bf66270 */
[----:B------:R-:W2:Y:S04]  /*64570*/  LDL.LU R6, [R1+0x2a30] ;  /* 0x002a300001067983 */ /* 0x000ea80000300800 */
[----:B------:R-:W2:Y:S01]  /*64580*/  LDL.LU R12, [R1+0xd0] ;  /* 0x0000d000010c7983 */ /* 0x000ea20000300800 */
[----:B------:R-:W-:Y:S02]  /*64590*/  @P6 LOP3.LUT R61, R61, 0x20, RZ, 0xfc, !PT ;  /* 0x000000203d3d6812 */ /* 0x000fe400078efcff */
[----:B------:R-:W-:Y:S02]  /*645a0*/  ISETP.LT.AND P6, PT, R0, UR50, !P1 ;  /* 0x0000003200007c0c */ /* 0x000fe4000cfc1270 */
[----:B------:R-:W-:-:S11]  /*645b0*/  LOP3.LUT R61, R61, 0xffffffef, RZ, 0xc0, !PT ;  /* 0xffffffef3d3d7812 */ /* 0x000fd600078ec0ff */
[----:B------:R-:W-:Y:S02]  /*645c0*/  @P6 LOP3.LUT R61, R61, 0x10, RZ, 0xfc, !PT ;  /* 0x000000103d3d6812 */ /* 0x000fe400078efcff */
[----:B0-----:R-:W-:Y:S02]  /*645d0*/  ISETP.LT.AND P6, PT, R5, UR77, !P1 ;  /* 0x0000004d05007c0c */ /* 0x001fe4000cfc1270 */
[----:B------:R-:W-:-:S11]  /*645e0*/  LOP3.LUT R61, R61, 0xfffffff7, RZ, 0xc0, !PT ;  /* 0xfffffff73d3d7812 */ /* 0x000fd600078ec0ff */
[----:B------:R-:W-:Y:S02]  /*645f0*/  @P6 LOP3.LUT R61, R61, 0x8, RZ, 0xfc, !PT ;  /* 0x000000083d3d6812 */ /* 0x000fe400078efcff */
[----:B------:R-:W-:Y:S02]  /*64600*/  ISETP.LT.AND P6, PT, R3, UR66, !P1 ;  /* 0x0000004203007c0c */ /* 0x000fe4000cfc1270 */
[----:B------:R-:W-:-:S11]  /*64610*/  LOP3.LUT R61, R61, 0xfffffffb, RZ, 0xc0, !PT ;  /* 0xfffffffb3d3d7812 */ /* 0x000fd600078ec0ff */
[----:B------:R-:W-:Y:S02]  /*64620*/  @P6 LOP3.LUT R61, R61, 0x4, RZ, 0xfc, !PT ;  /* 0x000000043d3d6812 */ /* 0x000fe400078efcff */
[----:B---3--:R-:W-:Y:S01]  /*64630*/  ISETP.LT.AND P6, PT, R2, UR70, !P1 ;  /* 0x0000004602007c0c */ /* 0x008fe2000cfc1270 */
[----:B------:R-:W0:Y:S01]  /*64640*/  LDCU UR70, c[0x0][0x398] ;  /* 0x00007300ff4677ac */ /* 0x000e220008000800 */
[----:B------:R-:W-:-:S11]  /*64650*/  LOP3.LUT R61, R61, 0xfffffffd, RZ, 0xc0, !PT ;  /* 0xfffffffd3d3d7812 */ /* 0x000fd600078ec0ff */
[----:B------:R-:W-:Y:S02]  /*64660*/  @P6 LOP3.LUT R61, R61, 0x2, RZ, 0xfc, !PT ;  /* 0x000000023d3d6812 */ /* 0x000fe400078efcff */
[----:B------:R-:W-:Y:S02]  /*64670*/  ISETP.LT.AND P6, PT, R0, UR52, !P0 ;  /* 0x0000003400007c0c */ /* 0x000fe4000c7c1270 */
[----:B------:R-:W-:-:S11]  /*64680*/  LOP3.LUT R61, R61, 0xfffffffe, RZ, 0xc0, !PT ;  /* 0xfffffffe3d3d7812 */ /* 0x000fd600078ec0ff */
[----:B------:R-:W-:Y:S02]  /*64690*/  @P6 LOP3.LUT R61, R61, 0x1, RZ, 0xfc, !PT ;  /* 0x000000013d3d6812 */ /* 0x000fe400078efcff */
[----:B0-----:R-:W-:Y:S02]  /*646a0*/  ISETP.LT.AND P6, PT, R5, UR70, !P0 ;  /* 0x0000004605007c0c */ /* 0x001fe4000c7c1270 */
[----:B----4-:R-:W-:Y:S01]  /*646b0*/  ISETP.GE.AND P1, PT, R7, UR55, PT ;  /* 0x0000003707007c0c */ /* 0x010fe2000bf26270 */
[----:B-1----:R-:W-:-:S05]  /*646c0*/  VIADD R4, R4, UR21 ;  /* 0x0000001504047c36 */ /* 0x002fca0008000000 */
[----:B------:R0:W-:Y:S04]  /*646d0*/  STL [R1+0xf30], R4 ;  /* 0x000f300401007387 */ /* 0x0001e80000100800 */
[----:B------:R-:W3:Y:S01]  /*646e0*/  LDL.LU R7, [R1+0x2b78] ;  /* 0x002b780001077983 */ /* 0x000ee20000300800 */
[----:B0-----:R-:W-:-:S05]  /*646f0*/  VIADD R4, R4, UR33 ;  /* 0x0000002104047c36 */ /* 0x001fca0008000000 */
[----:B------:R0:W-:Y:S01]  /*64700*/  STL [R1+0xf34], R4 ;  /* 0x000f340401007387 */ /* 0x0001e20000100800 */
[----:B--2---:R-:W-:-:S04]  /*64710*/  LOP3.LUT R12, R12, 0x7fffffff, RZ, 0xc0, !PT ;  /* 0x7fffffff0c0c7812 */ /* 0x004fc800078ec0ff */
[----:B------:R-:W-:Y:S02]  /*64720*/  @P6 LOP3.LUT R12, R12, 0x80000000, RZ, 0xfc, !PT ;  /* 0x800000000c0c6812 */ /* 0x000fe400078efcff */
[----:B------:R-:W-:Y:S02]  /*64730*/  ISETP.LT.AND P6, PT, R3, UR65, !P0 ;  /* 0x0000004103007c0c */ /* 0x000fe4000c7c1270 */
[----:B------:R-:W-:-:S11]  /*64740*/  LOP3.LUT R12, R12, 0xbfffffff, RZ, 0xc0, !PT ;  /* 0xbfffffff0c0c7812 */ /* 0x000fd600078ec0ff */
        /* <DEDUP_REMOVED lines=14> */
[----:B------:R-:W-:Y:S02]  /*64830*/  ISETP.LT.AND P5, PT, R0, UR56, !P4 ;  /* 0x0000003800007c0c */ /* 0x000fe4000e7a1270 */
[----:B------:R-:W-:-:S09]  /*64840*/  LOP3.LUT R12, R12, 0xfdffffff, RZ, 0xc0, !PT ;  /* 0xfdffffff0c0c7812 */ /* 0x000fd200078ec0ff */
[----:B------:R-:W-:Y:S02]  /*64850*/  @P6 LOP3.LUT R12, R12, 0x2000000, RZ, 0xfc, !PT ;  /* 0x020000000c0c6812 */ /* 0x000fe400078efcff */
[----:B------:R-:W-:Y:S02]  /*64860*/  ISETP.LT.AND P6, PT, R5, UR6, !P4 ;  /* 0x0000000605007c0c */ /* 0x000fe4000e7c1270 */
[----:B------:R-:W-:-:S04]  /*64870*/  LOP3.LUT R12, R12, 0xfeffffff, RZ, 0xc0, !PT ;  /* 0xfeffffff0c0c7812 */ /* 0x000fc800078ec0ff */
        /* <DEDUP_REMOVED lines=29> */
[----:B------:R-:W-:Y:S01]  /*64a50*/  LOP3.LUT R12, R12, 0xffffefff, RZ, 0xc0, !PT ;  /* 0xffffefff0c0c7812 */ /* 0x000fe200078ec0ff */
[----:B0-----:R-:W-:-:S03]  /*64a60*/  VIADD R4, R4, UR43 ;  /* 0x0000002b04047c36 */ /* 0x001fc60008000000 */
[----:B------:R-:W-:Y:S02]  /*64a70*/  @P3 LOP3.LUT R12, R12, 0x1000, RZ, 0xfc, !PT ;  /* 0x000010000c0c3812 */ /* 0x000fe400078efcff */
[----:B------:R-:W-:Y:S02]  /*64a80*/  ISETP.LT.AND P3, PT, R3, UR24, !P2 ;  /* 0x0000001803007c0c */ /* 0x000fe4000d761270 */
[----:B------:R-:W-:Y:S02]  /*64a90*/  LOP3.LUT R12, R12, 0xfffff7ff, RZ, 0xc0, !PT ;  /* 0xfffff7ff0c0c7812 */ /* 0x000fe400078ec0ff */
[----:B------:R-:W-:Y:S02]  /*64aa0*/  ISETP.GE.AND P0, PT, R6, UR57, PT ;  /* 0x0000003906007c0c */ /* 0x000fe4000bf06270 */
[----:B------:R-:W2:Y:S01]  /*64ab0*/  LDL.LU R6, [R1+0x2b74] ;  /* 0x002b740001067983 */ /* 0x000ea20000300800 */
[----:B------:R-:W-:-:S03]  /*64ac0*/  @P1 LOP3.LUT R12, R12, 0x800, RZ, 0xfc, !PT ;  /* 0x000008000c0c1812 */ /* 0x000fc600078efcff */
[----:B------:R0:W-:Y:S01]  /*64ad0*/  STL [R1+0xf38], R4 ;  /* 0x000f380401007387 */ /* 0x0001e20000100800 */
[----:B------:R-:W-:Y:S02]  /*64ae0*/  LOP3.LUT R12, R12, 0xfffdffff, RZ, 0xc0, !PT ;  /* 0xfffdffff0c0c7812 */ /* 0x000fe400078ec0ff */
[----:B------:R-:W-:Y:S01]  /*64af0*/  ISETP.LT.AND P4, PT, R2, UR42, !P2 ;  /* 0x0000002a02007c0c */ /* 0x000fe2000d781270 */
[----:B0-----:R-:W-:Y:S01]  /*64b00*/  VIADD R4, R4, UR45 ;  /* 0x0000002d04047c36 */ /* 0x001fe20008000000 */
[----:B------:R-:W-:-:S04]  /*64b10*/  @P3 LOP3.LUT R12, R12, 0x20000, RZ, 0xfc, !PT ;  /* 0x000200000c0c3812 */ /* 0x000fc800078efcff */
[----:B------:R0:W-:Y:S01]  /*64b20*/  STL [R1+0xf3c], R4 ;  /* 0x000f3c0401007387 */ /* 0x0001e20000100800 */
[----:B------:R-:W-:Y:S02]  /*64b30*/  ISETP.LT.AND P3, PT, R0, UR4, !P0 ;  /* 0x0000000400007c0c */ /* 0x000fe4000c761270 */
[----:B------:R-:W-:Y:S01]  /*64b40*/  LOP3.LUT R12, R12, 0xfffffbff, RZ, 0xc0, !PT ;  /* 0xfffffbff0c0c7812 */ /* 0x000fe200078ec0ff */
[----:B0-----:R-:W-:-:S03]  /*64b50*/  VIADD R4, R4, UR58 ;  /* 0x0000003a04047c36 */ /* 0x001fc60008000000 */
[----:B------:R-:W-:Y:S02]  /*64b60*/  LOP3.LUT R12, R12, 0xfffeffff, RZ, 0xc0, !PT ;  /* 0xfffeffff0c0c7812 */ /* 0x000fe400078ec0ff */
[----:B------:R0:W-:Y:S02]  /*64b70*/  STL [R1+0x10c0], R4 ;  /* 0x0010c00401007387 */ /* 0x0001e40000100800 */
[----:B------:R-:W-:Y:S01]  /*64b80*/  @P4 LOP3.LUT R12, R12, 0x10000, RZ, 0xfc, !PT ;  /* 0x000100000c0c4812 */ /* 0x000fe200078efcff */
[----:B0-----:R-:W-:-:S05]  /*64b90*/  VIADD R4, R4, UR59 ;  /* 0x0000003b04047c36 */ /* 0x001fca0008000000 */
[----:B------:R0:W-:Y:S01]  /*64ba0*/  STL [R1+0x10c4], R4 ;  /* 0x0010c40401007387 */ /* 0x0001e20000100800 */
[----:B------:R-:W-:-:S03]  /*64bb0*/  @P3 LOP3.LUT R12, R12, 0x400, RZ, 0xfc, !PT ;  /* 0x000004000c0c3812 */ /* 0x000fc600078efcff */
[----:B------:R-:W4:Y:S01]  /*64bc0*/  LDL.LU R5, [R1+0x2b70] ;  /* 0x002b700001057983 */ /* 0x000f220000300800 */
[----:B0-----:R-:W-:Y:S01]  /*64bd0*/  VIADD R4, R4, UR60 ;  /* 0x0000003c04047c36 */ /* 0x001fe20008000000 */
[----:B------:R-:W-:-:S04]  /*64be0*/  ISETP.GE.AND P1, PT, R2, UR44, PT ;  /* 0x0000002c02007c0c */ /* 0x000fc8000bf26270 */
[----:B------:R0:W-:Y:S04]  /*64bf0*/  STL [R1+0x12a0], R4 ;  /* 0x0012a00401007387 */ /* 0x0001e80000100800 */
[----:B0-----:R-:W2:Y:S04]  /*64c00*/  LDL.LU R4, [R1+0x2b6c] ;  /* 0x002b6c0001047983 */ /* 0x001ea80000300800 */
[----:B------:R-:W2:Y:S04]  /*64c10*/  LDL.LU R3, [R1+0x2b68] ;  /* 0x002b680001037983 */ /* 0x000ea80000300800 */
[----:B------:R-:W2:Y:S04]  /*64c20*/  LDL.LU R2, [R1+0x2b64] ;  /* 0x002b640001027983 */ /* 0x000ea80000300800 */
[----:B------:R-:W2:Y:S04]  /*64c30*/  LDL.LU R0, [R1+0x2b60] ;  /* 0x002b600001007983 */ /* 0x000ea80000300800 */
[----:B------:R0:W-:Y:S04]  /*64c40*/  STL [R1+0xd0], R12 ;  /* 0x0000d00c01007387 */ /* 0x0001e80000100800 */
[----:B0-----:R-:W2:Y:S01]  /*64c50*/  LDL.LU R12, [R1+0x190] ;  /* 0x00019000010c7983 */ /* 0x001ea20000300800 */
[----:B------:R-:W0:Y:S01]  /*64c60*/  S2UR UR6, SR_CgaCtaId ;  /* 0x00000000000679c3 */ /* 0x000e220000008800 */
[----:B------:R-:W-:Y:S01]  /*64c70*/  UMOV UR4, 0x400 ;  /* 0x0000040000047882 */ /* 0x000fe20000000000 */
[----:B------:R-:W1:Y:S01]  /*64c80*/  LDCU.64 UR62, c[0x0][0x398] ;  /* 0x00007300ff3e77ac */ /* 0x000e620008000a00 */
[----:B------:R3:W-:Y:S01]  /*64c90*/  STL.64 [R1+0x2d70], R18 ;  /* 0x002d701201007387 */ /* 0x0007e20000100a00 */
[----:B------:R-:W0:Y:S01]  /*64ca0*/  LDCU.64 UR46, c[0x0][0x398] ;  /* 0x00007300ff2e77ac */ /* 0x000e220008000a00 */
[----:B------:R-:W0:Y:S01]  /*64cb0*/  LDCU.64 UR40, c[0x0][0x398] ;  /* 0x00007300ff2877ac */ /* 0x000e220008000a00 */
[----:B------:R-:W0:Y:S01]  /*64cc0*/  LDCU.64 UR36, c[0x0][0x398] ;  /* 0x00007300ff2477ac */ /* 0x000e220008000a00 */
[----:B---3--:R-:W3:Y:S01]  /*64cd0*/  LDL.LU R19, [R1+0xb40] ;  /* 0x000b400001137983 */ /* 0x008ee20000300800 */
[----:B------:R-:W0:Y:S03]  /*64ce0*/  LDCU.64 UR60, c[0x0][0x398] ;  /* 0x00007300ff3c77ac */ /* 0x000e260008000a00 */
[----:B------:R-:W2:Y:S01]  /*64cf0*/  LDL.LU R18, [R1+0x95c] ;  /* 0x00095c0001127983 */ /* 0x000ea20000300800 */
[----:B------:R-:W0:Y:S03]  /*64d00*/  LDCU.64 UR30, c[0x0][0x398] ;  /* 0x00007300ff1e77ac */ /* 0x000e260008000a00 */
[----:B------:R1:W-:Y:S01]  /*64d10*/  STL.64 [R1+0x2d68], R16 ;  /* 0x002d681001007387 */ /* 0x0003e20000100a00 */
[----:B------:R-:W0:Y:S01]  /*64d20*/  LDCU.64 UR26, c[0x0][0x398] ;  /* 0x00007300ff1a77ac */ /* 0x000e220008000a00 */
[----:B------:R-:W0:Y:S01]  /*64d30*/  LDCU.64 UR14, c[0x0][0x398] ;  /* 0x00007300ff0e77ac */ /* 0x000e220008000a00 */
[----:B------:R-:W0:Y:S01]  /*64d40*/  LDCU.64 UR48, c[0x0][0x398] ;  /* 0x00007300ff3077ac */ /* 0x000e220008000a00 */
[----:B-1----:R-:W2:Y:S01]  /*64d50*/  LDL.LU R17, [R1+0xb4c] ;  /* 0x000b4c0001117983 */ /* 0x002ea20000300800 */
[----:B------:R-:W1:Y:S03]  /*64d60*/  LDCU.64 UR44, c[0x0][0x398] ;  /* 0x00007300ff2c77ac */ /* 0x000e660008000a00 */
        /* <DEDUP_REMOVED lines=19> */
[----:B------:R-:W0:Y:S01]  /*64ea0*/  LDCU UR75, c[0x0][0x398] ;  /* 0x00007300ff4b77ac */ /* 0x000e220008000800 */
[----:B------:R-:W0:Y:S01]  /*64eb0*/  LDCU UR76, c[0x0][0x398] ;  /* 0x00007300ff4c77ac */ /* 0x000e220008000800 */
[----:B------:R-:W0:Y:S01]  /*64ec0*/  LDCU UR77, c[0x0][0x398] ;  /* 0x00007300ff4d77ac */ /* 0x000e220008000800 */
[----:B-1----:R-:W2:Y:S01]  /*64ed0*/  LDL.LU R26, [R1+0xb48] ;  /* 0x000b4800011a7983 */ /* 0x002ea20000300800 */
[----:B------:R-:W1:Y:S03]  /*64ee0*/  LDCU UR74, c[0x0][0x398] ;  /* 0x00007300ff4a77ac */ /* 0x000e660008000800 */
[----:B------:R-:W4:Y:S01]  /*64ef0*/  LDL.LU R27, [R1+0xb44] ;  /* 0x000b4400011b7983 */ /* 0x000f220000300800 */
[----:B------:R-:W0:Y:S03]  /*64f00*/  LDCU UR73, c[0x0][0x398] ;  /* 0x00007300ff4977ac */ /* 0x000e260008000800 */
[----:B------:R1:W-:Y:S01]  /*64f10*/  STL.64 [R1+0x2d48], R24 ;  /* 0x002d481801007387 */ /* 0x0003e20000100a00 */
[----:B------:R-:W0:Y:S01]  /*64f20*/  LDCU UR10, c[0x0][0x398] ;  /* 0x00007300ff0a77ac */ /* 0x000e220008000800 */
[----:B------:R-:W0:Y:S01]  /*64f30*/  LDCU UR72, c[0x0][0x398] ;  /* 0x00007300ff4877ac */ /* 0x000e220008000800 */
[----:B------:R-:W0:Y:S01]  /*64f40*/  LDCU UR71, c[0x0][0x398] ;  /* 0x00007300ff4777ac */ /* 0x000e220008000800 */
[----:B-1----:R-:W4:Y:S01]  /*64f50*/  LDL.LU R24, [R1+0x950] ;  /* 0x0009500001187983 */ /* 0x002f220000300800 */
[----:B------:R-:W1:Y:S03]  /*64f60*/  LDCU UR8, c[0x0][0x398] ;  /* 0x00007300ff0877ac */ /* 0x000e660008000800 */
[----:B------:R0:W-:Y:S01]  /*64f70*/  STL.64 [R1+0x2d40], R30 ;  /* 0x002d401e01007387 */ /* 0x0001e20000100a00 */
[----:B------:R-:W1:Y:S01]  /*64f80*/  LDCU UR70, c[0x0][0x398] ;  /* 0x00007300ff4677ac */ /* 0x000e620008000800 */
[----:B------:R-:W1:Y:S01]  /*64f90*/  LDCU UR69, c[0x0][0x398] ;  /* 0x00007300ff4577ac */ /* 0x000e620008000800 */
[----:B------:R-:W1:Y:S01]  /*64fa0*/  LDCU UR68, c[0x0][0x398] ;  /* 0x00007300ff4477ac */ /* 0x000e620008000800 */
[----:B0-----:R-:W4:Y:S01]  /*64fb0*/  LDL.LU R30, [R1+0x760] ;  /* 0x00076000011e7983 */ /* 0x001f220000300800 */
[----:B------:R-:W0:Y:S03]  /*64fc0*/  LDCU UR67, c[0x0][0x398] ;  /* 0x00007300ff4377ac */ /* 0x000e260008000800 */
[----:B------:R-:W-:Y:S01]  /*64fd0*/  STL.64 [R1+0x2d38], R28 ;  /* 0x002d381c01007387 */ /* 0x000fe20000100a00 */
[----:B------:R-:W0:Y:S03]  /*64fe0*/  LDCU UR66, c[0x0][0x398] ;  /* 0x00007300ff4277ac */ /* 0x000e260008000800 */
[----:B------:R-:W-:Y:S01]  /*64ff0*/  STL.64 [R1+0x2d30], R34 ;  /* 0x002d302201007387 */ /* 0x000fe20000100a00 */
        /* <DEDUP_REMOVED lines=13> */
[----:B------:R1:W-:Y:S01]  /*650d0*/  STL.64 [R1+0x2d18], R36 ;  /* 0x002d182401007387 */ /* 0x0003e20000100a00 */
[----:B------:R-:W0:Y:S03]  /*650e0*/  LDCU UR52, c[0x0][0x398] ;  /* 0x00007300ff3477ac */ /* 0x000e260008000800 */
[----:B-1----:R-:W4:Y:S04]  /*650f0*/  LDL.LU R37, [R1+0x138] ;  /* 0x0001380001257983 */ /* 0x002f280000300800 */
        /* <DEDUP_REMOVED lines=8> */
[----:B------:R1:W-:Y:S04]  /*65180*/  STL [R1+0x2b70], R9 ;  /* 0x002b700901007387 */ /* 0x0003e80000100800 */
[----:B------:R-:W-:Y:S04]  /*65190*/  STL [R1+0x2b60], R61 ;  /* 0x002b603d01007387 */ /* 0x000fe80000100800 */
[----:B------:R-:W4:Y:S04]  /*651a0*/  LDL.LU R31, [R1+0x22c] ;  /* 0x00022c00011f7983 */ /* 0x000f280000300800 */
[----:B------:R-:W4:Y:S01]  /*651b0*/  LDL.LU R25, [R1+0x778] ;  /* 0x0007780001197983 */ /* 0x000f220000300800 */
[----:B------:R-:W-:Y:S01]  /*651c0*/  ULEA UR4, UR6, UR4, 0x18 ;  /* 0x0000000406047291 */ /* 0x000fe2000f8ec0ff */
[----:B------:R-:W0:Y:S01]  /*651d0*/  LDCU.64 UR6, c[0x0][0x398] ;  /* 0x00007300ff0677ac */ /* 0x000e220008000a00 */
[----:B---3--:R-:W-:-:S02]  /*651e0*/  IMAD.MOV.U32 R36, RZ, RZ, R19 ;  /* 0x000000ffff247224 */ /* 0x008fc400078e0013 */
[----:B--2---:R-:W-:Y:S02]  /*651f0*/  IMAD.MOV.U32 R29, RZ, RZ, R26 ;  /* 0x000000ffff1d7224 */ /* 0x004fe400078e001a */
[----:B------:R-:W2:Y:S01]  /*65200*/  S2R R26, SR_TID.X ;  /* 0x00000000001a7919 */ /* 0x000ea20000002100 */
[----:B----4-:R-:W-:Y:S02]  /*65210*/  IMAD.MOV.U32 R28, RZ, RZ, R27 ;  /* 0x000000ffff1c7224 */ /* 0x010fe400078e001b */
[----:B------:R-:W3:Y:S04]  /*65220*/  LDL.LU R27, [R1+0x768] ;  /* 0x00076800011b7983 */ /* 0x000ee80000300800 */
[----:B------:R-:W3:Y:S04]  /*65230*/  LDL.LU R19, [R1+0x76c] ;  /* 0x00076c0001137983 */ /* 0x000ee80000300800 */
[----:B------:R-:W4:Y:S04]  /*65240*/  LDL.LU R39, [R1+0x968] ;  /* 0x0009680001277983 */ /* 0x000f280000300800 */
[----:B------:R-:W3:Y:S04]  /*65250*/  LDL.LU R32, [R1+0x77c] ;  /* 0x00077c0001207983 */ /* 0x000ee80000300800 */
[----:B------:R-:W4:Y:S04]  /*65260*/  LDL.LU R34, [R1+0x774] ;  /* 0x0007740001227983 */ /* 0x000f280000300800 */
[----:B------:R-:W4:Y:S01]  /*65270*/  LDL.LU R35, [R1+0x50c] ;  /* 0x00050c0001237983 */ /* 0x000f220000300800 */
[----:B--2---:R-:W-:-:S04]  /*65280*/  LOP3.LUT R26, R26, 0x1f, RZ, 0xc0, !PT ;  /* 0x0000001f1a1a7812 */ /* 0x004fc800078ec0ff */
[----:B-1----:R-:W-:Y:S01]  /*65290*/  LEA R9, R26, UR4, 0x4 ;  /* 0x000000041a097c11 */ /* 0x002fe2000f8e20ff */
[----:B------:R-:W1:Y:S01]  /*652a0*/  LDCU UR4, c[0x0][0x398] ;  /* 0x00007300ff0477ac */ /* 0x000e620008000800 */
[----:B------:R-:W2:Y:S01]  /*652b0*/  LDL.LU R26, [R1+0x134] ;  /* 0x00013400011a7983 */ /* 0x000ea20000300800 */
[----:B------:R-:W-:Y:S02]  /*652c0*/  PRMT R12, R12, 0x4210, R23 ;  /* 0x000042100c0c7816 */ /* 0x000fe40000000017 */
[----:B------:R-:W-:Y:S01]  /*652d0*/  PRMT R14, R14, 0x4210, R16 ;  /* 0x000042100e0e7816 */ /* 0x000fe20000000010 */
[----:B------:R-:W-:Y:S01]  /*652e0*/  STL [R1+0x120], R9 ;  /* 0x0001200901007387 */ /* 0x000fe20000100800 */
[----:B------:R-:W-:Y:S02]  /*652f0*/  F2FP.SATFINITE.E4M3.F32.PACK_AB_MERGE_C R24, R21, R24, RZ ;  /* 0x000000181518723e */ /* 0x000fe400048070ff */
[----:B------:R-:W-:Y:S02]  /*65300*/  F2FP.SATFINITE.E4M3.F32.PACK_AB_MERGE_C R21, R18, R22, RZ ;  /* 0x000000161215723e */ /* 0x000fe400048070ff */
[----:B------:R-:W-:Y:S01]  /*65310*/  PRMT R15, R15, 0x4210, R33 ;  /* 0x000042100f0f7816 */ /* 0x000fe20000000021 */
[----:B------:R-:W2:Y:S01]  /*65320*/  LDL.LU R22, [R1+0x770] ;  /* 0x0007700001167983 */ /* 0x000ea20000300800 */
[----:B------:R-:W-:-:S03]  /*65330*/  F2FP.SATFINITE.E4M3.F32.PACK_AB_MERGE_C R17, R17, R29, RZ ;  /* 0x0000001d1111723e */ /* 0x000fc600048070ff */
[----:B------:R-:W2:Y:S01]  /*65340*/  LDL.LU R29, [R1+0x508] ;  /* 0x00050800011d7983 */ /* 0x000ea20000300800 */
[----:B------:R-:W-:Y:S01]  /*65350*/  PRMT R13, R13, 0x4210, R38 ;  /* 0x000042100d0d7816 */ /* 0x000fe20000000026 */
[----:B------:R-:W-:Y:S01]  /*65360*/  BAR.SYNC.DEFER_BLOCKING 0x0 ;  /* 0x0000000000007b1d */ /* 0x000fe20000010000 */
[----:B------:R-:W-:-:S05]  /*65370*/  F2FP.SATFINITE.E4M3.F32.PACK_AB_MERGE_C R20, R20, R30, RZ ;  /* 0x0000001e1414723e */ /* 0x000fca00048070ff */
[----:B------:R0:W-:Y:S02]  /*65380*/  STSM.16.M88.4 [R9], R12 ;  /* 0x0000000c09007844 */ /* 0x0001e40000000200 */
[----:B0-----:R-:W-:Y:S02]  /*65390*/  SHF.R.S32.HI R12, RZ, 0x1f, R37 ;  /* 0x0000001fff0c7819 */ /* 0x001fe40000011425 */
[----:B------:R-:W-:-:S05]  /*653a0*/  IADD3 R14, P3, PT, R37, R0, RZ ;  /* 0x00000000250e7210 */ /* 0x000fca0007f7e0ff */
[----:B------:R-:W-:-:S05]  /*653b0*/  IMAD.X R15, R12, 0x1, R2, P3 ;  /* 0x000000010c0f7824 */ /* 0x000fca00018e0602 */
[----:B------:R0:W-:Y:S04]  /*653c0*/  STL.64 [R1+0x1958], R14 ;  /* 0x0019580e01007387 */ /* 0x0001e80000100a00 */
[----:B------:R-:W2:Y:S04]  /*653d0*/  LDL.LU R18, [R1+0x500] ;  /* 0x0005000001127983 */ /* 0x000ea80000300800 */
[----:B------:R-:W2:Y:S01]  /*653e0*/  LDL.LU R30, [R1+0x228] ;  /* 0x00022800011e7983 */ /* 0x000ea20000300800 */
[----:B0-----:R-:W-:-:S05]  /*653f0*/  IADD3 R14, P3, PT, R37, R3, RZ ;  /* 0x00000003250e7210 */ /* 0x001fca0007f7e0ff */
[----:B------:R-:W-:Y:S01]  /*65400*/  IMAD.X R15, R12, 0x1, R4, P3 ;  /* 0x000000010c0f7824 */ /* 0x000fe200018e0604 */
[----:B------:R-:W-:-:S04]  /*65410*/  SHF.R.U32.HI R13, RZ, 0x8, R25 ;  /* 0x00000008ff0d7819 */ /* 0x000fc80000011619 */
[----:B------:R0:W-:Y:S01]  /*65420*/  STL.64 [R1+0x1930], R14 ;  /* 0x0019300e01007387 */ /* 0x0001e20000100a00 */
[----:B------:R-:W-:Y:S02]  /*65430*/  IADD3 R42, P3, PT, R37, R5, RZ ;  /* 0x00000005252a7210 */ /* 0x000fe40007f7e0ff */
[----:B------:R-:W-:Y:S02]  /*65440*/  LOP3.LUT R13, R13, 0xffff, RZ, 0xc0, !PT ;  /* 0x0000ffff0d0d7812 */ /* 0x000fe400078ec0ff */
[----:B0-----:R-:W-:Y:S01]  /*65450*/  SHF.R.U32.HI R14, RZ, 0x8, R31 ;  /* 0x00000008ff0e7819 */ /* 0x001fe2000001161f */
[----:B------:R-:W-:Y:S01]  /*65460*/  IMAD.X R43, R12, 0x1, R6, P3 ;  /* 0x000000010c2b7824 */ /* 0x000fe200018e0606 */
[----:B------:R-:W2:Y:S02]  /*65470*/  LDL.LU R31, [R1+0x504] ;  /* 0x00050400011f7983 */ /* 0x000ea40000300800 */
[----:B------:R-:W-:-:S04]  /*65480*/  LOP3.LUT R14, R14, 0xffff, RZ, 0xc0, !PT ;  /* 0x0000ffff0e0e7812 */ /* 0x000fc800078ec0ff */
[----:B------:R-:W-:Y:S02]  /*65490*/  PRMT R25, R14, 0x3340, R13 ;  /* 0x000033400e197816 */ /* 0x000fe4000000000d */
[----:B------:R-:W-:-:S05]  /*654a0*/  IADD3 R14, P3, PT, R37, R7, RZ ;  /* 0x00000007250e7210 */ /* 0x000fca0007f7e0ff */
[----:B------:R-:W-:Y:S01]  /*654b0*/  IMAD.X R15, R12, 0x1, R8, P3 ;  /* 0x000000010c0f7824 */ /* 0x000fe200018e0608 */
[----:B---3--:R-:W-:Y:S02]  /*654c0*/  SHF.R.U32.HI R13, RZ, 0x8, R32 ;  /* 0x00000008ff0d7819 */ /* 0x008fe40000011620 */
[----:B----4-:R-:W-:Y:S02]  /*654d0*/  SHF.R.U32.HI R12, RZ, 0x8, R34 ;  /* 0x00000008ff0c7819 */ /* 0x010fe40000011622 */
[----:B------:R-:W-:Y:S02]  /*654e0*/  LOP3.LUT R13, R13, 0xffff, RZ, 0xc0, !PT ;  /* 0x0000ffff0d0d7812 */ /* 0x000fe400078ec0ff */
[----:B------:R-:W-:Y:S02]  /*654f0*/  LOP3.LUT R12, R12, 0xffff, RZ, 0xc0, !PT ;  /* 0x0000ffff0c0c7812 */ /* 0x000fe400078ec0ff */
[----:B------:R-:W-:Y:S02]  /*65500*/  F2FP.SATFINITE.E4M3.F32.PACK_AB_MERGE_C R19, R19, R27, RZ ;  /* 0x0000001b1313723e */ /* 0x000fe400048070ff */
[----:B------:R-:W-:Y:S01]  /*65510*/  PRMT R32, R13, 0x3340, R12 ;  /* 0x000033400d207816 */ /* 0x000fe2000000000c */
[----:B------:R-:W3:Y:S04]  /*65520*/  LDL.LU R27, [R1+0x960] ;  /* 0x00096000011b7983 */ /* 0x000ee80000300800 */
[----:B------:R-:W-:Y:S01]  /*65530*/  STL.64 [R1+0x1908], R42 ;  /* 0x0019082a01007387 */ /* 0x000fe20000100a00 */
[----:B--2---:R-:W-:-:S02]  /*65540*/  SHF.R.S32.HI R12, RZ, 0x1f, R26 ;  /* 0x0000001fff0c7819 */ /* 0x004fc4000001141a */
[----:B------:R-:W-:Y:S01]  /*65550*/  IADD3 R34, P3, PT, R26, R0, RZ ;  /* 0x000000001a227210 */ /* 0x000fe20007f7e0ff */
[----:B------:R0:W-:Y:S02]  /*65560*/  STL.64 [R1+0x18e0], R14 ;  /* 0x0018e00e01007387 */ /* 0x0001e40000100a00 */
[----:B0-----:R-:W-:Y:S02]  /*65570*/  SHF.R.U32.HI R14, RZ, 0x8, R35 ;  /* 0x00000008ff0e7819 */ /* 0x001fe40000011623 */
[----:B------:R-:W-:Y:S01]  /*65580*/  IMAD.X R35, R12, 0x1, R2, P3 ;  /* 0x000000010c237824 */ /* 0x000fe200018e0602 */
[----:B------:R-:W-:-:S04]  /*65590*/  SHF.R.U32.HI R15, RZ, 0x8, R39 ;  /* 0x00000008ff0f7819 */ /* 0x000fc80000011627 */
[----:B------:R0:W-:Y:S04]  /*655a0*/  STL.64 [R1+0x18d8], R34 ;  /* 0x0018d82201007387 */ /* 0x0001e80000100a00 */
[----:B------:R-:W2:Y:S01]  /*655b0*/  LDL.LU R39, [R1+0x130] ;  /* 0x0001300001277983 */ /* 0x000ea20000300800 */
[----:B------:R-:W-:Y:S02]  /*655c0*/  SHF.R.U32.HI R22, RZ, 0x8, R22 ;  /* 0x00000008ff167819 */ /* 0x000fe40000011616 */
[----:B------:R-:W-:Y:S02]  /*655d0*/  SHF.R.U32.HI R13, RZ, 0x8, R29 ;  /* 0x00000008ff0d7819 */ /* 0x000fe4000001161d */
[----:B0-----:R-:W-:Y:S02]  /*655e0*/  IADD3 R34, P3, PT, R26, R3, RZ ;  /* 0x000000031a227210 */ /* 0x001fe40007f7e0ff */
[----:B------:R-:W-:-:S02]  /*655f0*/  LOP3.LUT R22, R22, 0xffff, RZ, 0xc0, !PT ;  /* 0x0000ffff16167812 */ /* 0x000fc400078ec0ff */
[----:B------:R-:W-:Y:S01]  /*65600*/  LOP3.LUT R13, R13, 0xffff, RZ, 0xc0, !PT ;  /* 0x0000ffff0d0d7812 */ /* 0x000fe200078ec0ff */
[----:B------:R-:W-:-:S03]  /*65610*/  IMAD.X R35, R12, 0x1, R4, P3 ;  /* 0x000000010c237824 */ /* 0x000fc600018e0604 */
[----:B------:R-:W-:Y:S02]  /*65620*/  PRMT R22, R22, 0x3340, R13 ;  /* 0x0000334016167816 */ /* 0x000fe4000000000d */
[----:B------:R0:W-:Y:S01]  /*65630*/  STL.64 [R1+0x18b0], R34 ;  /* 0x0018b02201007387 */ /* 0x0001e20000100a00 */
[----:B------:R-:W-:Y:S02]  /*65640*/  LOP3.LUT R15, R15, 0xffff, RZ, 0xc0, !PT ;  /* 0x0000ffff0f0f7812 */ /* 0x000fe400078ec0ff */
[----:B------:R-:W-:Y:S02]  /*65650*/  LOP3.LUT R14, R14, 0xffff, RZ, 0xc0, !PT ;  /* 0x0000ffff0e0e7812 */ /* 0x000fe400078ec0ff */
[----:B------:R-:W-:Y:S02]  /*65660*/  PRMT R15, R15, 0x3340, R0 ;  /* 0x000033400f0f7816 */ /* 0x000fe40000000000 */
[----:B------:R-:W-:Y:S02]  /*65670*/  PRMT R14, R14, 0x3340, R1 ;  /* 0x000033400e0e7816 */ /* 0x000fe40000000001 */
[----:B------:R-:W-:-:S02]  /*65680*/  F2FP.SATFINITE.E4M3.F32.PACK_AB_MERGE_C R28, R28, R36, RZ ;  /* 0x000000241c1c723e */ /* 0x000fc400048070ff */
[----:B------:R-:W-:Y:S02]  /*65690*/  PRMT R36, R32, 0x5410, R14 ;  /* 0x0000541020247816 */ /* 0x000fe4000000000e */
[----:B------:R-:W-:Y:S02]  /*656a0*/  SHF.R.U32.HI R29, RZ, 0x8, R30 ;  /* 0x00000008ff1d7819 */ /* 0x000fe4000001161e */
[----:B------:R-:W-:Y:S02]  /*656b0*/  IADD3 R30, P3, PT, R26, R5, RZ ;  /* 0x000000051a1e7210 */ /* 0x000fe40007f7e0ff */
[----:B------:R-:W-:Y:S02]  /*656c0*/  SHF.R.U32.HI R18, RZ, 0x8, R18 ;  /* 0x00000008ff127819 */ /* 0x000fe40000011612 */
[----:B------:R-:W-:Y:S02]  /*656d0*/  LOP3.LUT R29, R29, 0xffff, RZ, 0xc0, !PT ;  /* 0x0000ffff1d1d7812 */ /* 0x000fe400078ec0ff */
[----:B------:R-:W-:-:S04]  /*656e0*/  LOP3.LUT R18, R18, 0xffff, RZ, 0xc0, !PT ;  /* 0x0000ffff12127812 */ /* 0x000fc800078ec0ff */
[----:B------:R-:W-:Y:S02]  /*656f0*/  PRMT R18, R18, 0x3340, R29 ;  /* 0x0000334012127816 */ /* 0x000fe4000000001d */
[----:B------:R-:W-:Y:S01]  /*65700*/  SHF.R.U32.HI R13, RZ, 0x8, R31 ;  /* 0x00000008ff0d7819 */ /* 0x000fe2000001161f */
[----:B------:R-:W-:-:S05]  /*65710*/  IMAD.X R31, R12, 0x1, R6, P3 ;  /* 0x000000010c1f7824 */ /* 0x000fca00018e0606 */
[----:B------:R4:W-:Y:S01]  /*65720*/  STL.64 [R1+0x18a8], R30 ;  /* 0x0018a81e01007387 */ /* 0x0009e20000100a00 */
[----:B------:R-:W-:-:S03]  /*65730*/  LOP3.LUT R13, R13, 0xffff, RZ, 0xc0, !PT ;  /* 0x0000ffff0d0d7812 */ /* 0x000fc600078ec0ff */
[----:B0-----:R-:W2:Y:S01]  /*65740*/  LDL.LU R34, [R1+0x4e0] ;  /* 0x0004e00001227983 */ /* 0x001ea20000300800 */
[----:B----4-:R-:W-:-:S03]  /*65750*/  IADD3 R30, P3, PT, R26, R7, RZ ;  /* 0x000000071a1e7210 */ /* 0x010fc60007f7e0ff */
[----:B------:R-:W4:Y:S02]  /*65760*/  LDL.LU R35, [R1+0x4e4] ;  /* 0x0004e40001237983 */ /* 0x000f240000300800 */
[----:B------:R-:W-:Y:S02]  /*65770*/  IMAD.X R31, R12, 0x1, R8, P3 ;  /* 0x000000010c1f7824 */ /* 0x000fe400018e0608 */
[----:B------:R-:W4:Y:S01]  /*65780*/  LDL.LU R29, [R1+0x4e8] ;  /* 0x0004e800011d7983 */ /* 0x000f220000300800 */
[----:B------:R-:W-:Y:S02]  /*65790*/  PRMT R12, R25, 0x5410, R15 ;  /* 0x00005410190c7816 */ /* 0x000fe4000000000f */
[----:B------:R-:W-:Y:S01]  /*657a0*/  PRMT R13, R13, 0x3340, R0 ;  /* 0x000033400d0d7816 */ /* 0x000fe20000000000 */
[----:B------:R0:W-:Y:S03]  /*657b0*/  STL.64 [R1+0x18a0], R30 ;  /* 0x0018a01e01007387 */ /* 0x0001e60000100a00 */
[----:B------:R-:W-:Y:S01]  /*657c0*/  PRMT R32, R18, 0x5410, R13 ;  /* 0x0000541012207816 */ /* 0x000fe2000000000d */
[----:B0-----:R-:W4:Y:S04]  /*657d0*/  LDL.LU R30, [R1+0x4ec] ;  /* 0x0004ec00011e7983 */ /* 0x001f280000300800 */
[----:B------:R-:W4:Y:S04]  /*657e0*/  LDL.LU R31, [R1+0x1a0] ;  /* 0x0001a000011f7983 */ /* 0x000f280000300800 */
[----:B------:R-:W4:Y:S04]  /*657f0*/  LDL.LU R25, [R1+0x180] ;  /* 0x0001800001197983 */ /* 0x000f280000300800 */
[----:B------:R-:W4:Y:S04]  /*65800*/  LDL.LU R26, [R1+0x18c] ;  /* 0x00018c00011a7983 */ /* 0x000f280000300800 */
[----:B------:R-:W4:Y:S01]  /*65810*/  LDL.LU R18, [R1+0x16c] ;  /* 0x00016c0001127983 */ /* 0x000f220000300800 */
[----:B------:R-:W-:-:S02]  /*65820*/  PRMT R12, R12, 0x5210, R23 ;  /* 0x000052100c0c7816 */ /* 0x000fc40000000017 */
[----:B---3--:R-:W-:-:S04]  /*65830*/  SHF.R.U32.HI R27, RZ, 0x8, R27 ;  /* 0x00000008ff1b7819 */ /* 0x008fc8000001161b */
[----:B------:R-:W-:-:S04]  /*65840*/  LOP3.LUT R27, R27, 0xffff, RZ, 0xc0, !PT ;  /* 0x0000ffff1b1b7812 */ /* 0x000fc800078ec0ff */
[----:B------:R-:W-:-:S04]  /*65850*/  PRMT R27, R27, 0x3340, R0 ;  /* 0x000033401b1b7816 */ /* 0x000fc80000000000 */
[----:B------:R-:W-:Y:S02]  /*65860*/  PRMT R14, R22, 0x5410, R27 ;  /* 0x00005410160e7816 */ /* 0x000fe4000000001b */
[----:B------:R-:W3:Y:S01]  /*65870*/  LDL.LU R27, [R1+0x188] ;  /* 0x00018800011b7983 */ /* 0x000ee20000300800 */
[----:B--2---:R-:W-:Y:S02]  /*65880*/  SHF.R.S32.HI R15, RZ, 0x1f, R39 ;  /* 0x0000001fff0f7819 */ /* 0x004fe40000011427 */
[----:B------:R-:W-:-:S05]  /*65890*/  IADD3 R42, P3, PT, R39, R0, RZ ;  /* 0x00000000272a7210 */ /* 0x000fca0007f7e0ff */
[----:B------:R-:W-:-:S05]  /*658a0*/  IMAD.X R43, R15, 0x1, R2, P3 ;  /* 0x000000010f2b7824 */ /* 0x000fca00018e0602 */
[----:B------:R0:W-:Y:S04]  /*658b0*/  STL.64 [R1+0x1878], R42 ;  /* 0x0018782a01007387 */ /* 0x0001e80000100a00 */
[----:B------:R-:W2:Y:S04]  /*658c0*/  LDL.LU R22, [R1+0x168] ;  /* 0x0001680001167983 */ /* 0x000ea80000300800 */
[----:B------:R-:W2:Y:S01]  /*658d0*/  LDL.LU R23, [R1+0x184] ;  /* 0x0001840001177983 */ /* 0x000ea20000300800 */
[----:B0-----:R-:W-:Y:S02]  /*658e0*/  IADD3 R42, P3, PT, R39, R3, RZ ;  /* 0x00000003272a7210 */ /* 0x001fe40007f7e0ff */
[----:B------:R-:W-:-:S03]  /*658f0*/  PRMT R13, R36, 0x5210, R38 ;  /* 0x00005210240d7816 */ /* 0x000fc60000000026 */
[----:B------:R-:W-:Y:S01]  /*65900*/  IMAD.X R43, R15, 0x1, R4, P3 ;  /* 0x000000010f2b7824 */ /* 0x000fe200018e0604 */
[----:B------:R-:W-:Y:S02]  /*65910*/  IADD3 R36, P3, PT, R39, R5, RZ ;  /* 0x0000000527247210 */ /* 0x000fe40007f7e0ff */
[----:B------:R-:W-:Y:S02]  /*65920*/  PRMT R14, R14, 0x5210, R16 ;  /* 0x000052100e0e7816 */ /* 0x000fe40000000010 */
[----:B------:R-:W2:Y:S01]  /*65930*/  LDL.LU R16, [R1+0x164] ;  /* 0x0001640001107983 */ /* 0x000ea20000300800 */
[----:B------:R-:W-:-:S03]  /*65940*/  IMAD.X R37, R15, 0x1, R6, P3 ;  /* 0x000000010f257824 */ /* 0x000fc600018e0606 */
[----:B------:R-:W-:Y:S04]  /*65950*/  STL.64 [R1+0x1870], R42 ;  /* 0x0018702a01007387 */ /* 0x000fe80000100a00 */
[----:B------:R0:W-:Y:S02]  /*65960*/  STL.64 [R1+0x1868], R36 ;  /* 0x0018682401007387 */ /* 0x0001e40000100a00 */
[----:B0-----:R-:W-:-:S05]  /*65970*/  IADD3 R36, P3, PT, R39, R7, RZ ;  /* 0x0000000727247210 */ /* 0x001fca0007f7e0ff */
[----:B------:R-:W-:-:S05]  /*65980*/  IMAD.X R37, R15, 0x1, R8, P3 ;  /* 0x000000010f257824 */ /* 0x000fca00018e0608 */
[----:B------:R-:W-:Y:S01]  /*65990*/  STL.64 [R1+0x1860], R36 ;  /* 0x0018602401007387 */ /* 0x000fe20000100a00 */
[----:B------:R-:W-:-:S03]  /*659a0*/  NOP ;  /* 0x0000000000007918 */ /* 0x000fc60000000000 */
[----:B------:R-:W0:Y:S04]  /*659b0*/  LDS.128 R36, [R9] ;  /* 0x0000000009247984 */ /* 0x000e280000000c00 */
[----:B0-----:R-:W-:Y:S04]  /*659c0*/  STL.64 [R1+0xb40], R36 ;  /* 0x000b402401007387 */ /* 0x001fe80000100a00 */
[----:B------:R-:W-:Y:S04]  /*659d0*/  STL.64 [R1+0xb48], R38 ;  /* 0x000b482601007387 */ /* 0x000fe80000100a00 */
[----:B------:R-:W2:Y:S01]  /*659e0*/  LDL.LU R59, [R1+0x60] ;  /* 0x00006000013b7983 */ /* 0x000ea20000300800 */
[----:B------:R-:W-:Y:S01]  /*659f0*/  PRMT R15, R32, 0x5210, R33 ;  /* 0x00005210200f7816 */ /* 0x000fe20000000021 */
[----:B------:R-:W-:-:S04]  /*65a00*/  NOP ;  /* 0x0000000000007918 */ /* 0x000fc80000000000 */
[----:B------:R4:W-:Y:S04]  /*65a10*/  STSM.16.M88.4 [R9], R12 ;  /* 0x0000000c09007844 */ /* 0x0009e80000000200 */
[----:B------:R-:W2:Y:S01]  /*65a20*/  LDL.LU R61, [R1+0xf10] ;  /* 0x000f1000013d7983 */ /* 0x000ea20000300800 */
[----:B----4-:R-:W-:-:S03]  /*65a30*/  F2FP.SATFINITE.E4M3.F32.PACK_AB_MERGE_C R13, R30, R29, RZ ;  /* 0x0000001d1e0d723e */ /* 0x010fc600048070ff */
[----:B------:R-:W4:Y:S01]  /*65a40*/  LDL.LU R29, [R1+0xf14] ;  /* 0x000f1400011d7983 */ /* 0x000f220000300800 */
[----:B------:R-:W-:-:S03]  /*65a50*/  LOP3.LUT R30, R21, 0xffff, RZ, 0xc0, !PT ;  /* 0x0000ffff151e7812 */ /* 0x000fc600078ec0ff */
[----:B------:R-:W4:Y:S01]  /*65a60*/  LDL.LU R56, [R1+0xf18] ;  /* 0x000f180001387983 */ /* 0x000f220000300800 */
[----:B------:R-:W-:Y:S02]  /*65a70*/  F2FP.SATFINITE.E4M3.F32.PACK_AB_MERGE_C R14, R35, R34, RZ ;  /* 0x00000022230e723e */ /* 0x000fe400048070ff */
[----:B------:R-:W-:Y:S01]  /*65a80*/  LOP3.LUT R44, R26, 0xffff, RZ, 0xc0, !PT ;  /* 0x0000ffff1a2c7812 */ /* 0x000fe200078ec0ff */
[----:B------:R-:W4:Y:S04]  /*65a90*/  LDL.LU R21, [R1+0xf1c] ;  /* 0x000f1c0001157983 */ /* 0x000f280000300800 */
[----:B------:R-:W4:Y:S04]  /*65aa0*/  LDL.LU R57, [R1+0xd20] ;  /* 0x000d200001397983 */ /* 0x000f280000300800 */
[----:B------:R-:W4:Y:S04]  /*65ab0*/  LDL.LU R26, [R1+0xd24] ;  /* 0x000d2400011a7983 */ /* 0x000f280000300800 */
[----:B------:R-:W4:Y:S01]  /*65ac0*/  LDL.LU R58, [R1+0xd28] ;  /* 0x000d2800013a7983 */ /* 0x000f220000300800 */
[----:B------:R-:W-:-:S02]  /*65ad0*/  LOP3.LUT R45, R28, 0xffff, RZ, 0xc0, !PT ;  /* 0x0000ffff1c2d7812 */ /* 0x000fc400078ec0ff */
[----:B------:R-:W-:Y:S02]  /*65ae0*/  LOP3.LUT R46, R25, 0xffff, RZ, 0xc0, !PT ;  /* 0x0000ffff192e7812 */ /* 0x000fe400078ec0ff */
[----:B------:R-:W-:Y:S02]  /*65af0*/  LOP3.LUT R34, R24, 0xffff, RZ, 0xc0, !PT ;  /* 0x0000ffff18227812 */ /* 0x000fe400078ec0ff */
[----:B------:R-:W-:Y:S02]  /*65b00*/  LOP3.LUT R47, R31, 0xffff, RZ, 0xc0, !PT ;  /* 0x0000ffff1f2f7812 */ /* 0x000fe400078ec0ff */
[----:B---3--:R-:W-:Y:S02]  /*65b10*/  LOP3.LUT R35, R27, 0xffff, RZ, 0xc0, !PT ;  /* 0x0000ffff1b237812 */ /* 0x008fe400078ec0ff */
[----:B------:R-:W-:Y:S02]  /*65b20*/  LOP3.LUT R27, R20, 0xffff, RZ, 0xc0, !PT ;  /* 0x0000ffff141b7812 */ /* 0x000fe400078ec0ff */
[----:B------:R-:W3:Y:S04]  /*65b30*/  LDL.LU R20, [R1+0xd2c] ;  /* 0x000d2c0001147983 */ /* 0x000ee80000300800 */
[----:B------:R-:W3:Y:S04]  /*65b40*/  LDL.LU R52, [R1+0xb30] ;  /* 0x000b300001347983 */ /* 0x000ee80000300800 */
[----:B------:R-:W3:Y:S04]  /*65b50*/  LDL.LU R32, [R1+0xb34] ;  /* 0x000b340001207983 */ /* 0x000ee80000300800 */
[----:B------:R-:W3:Y:S01]  /*65b60*/  LDL.LU R53, [R1+0xb38] ;  /* 0x000b380001357983 */ /* 0x000ee20000300800 */
[----:B--2---:R-:W-:-:S03]  /*65b70*/  LOP3.LUT R38, R22, 0xffff, RZ, 0xc0, !PT ;  /* 0x0000ffff16267812 */ /* 0x004fc600078ec0ff */
[----:B------:R-:W2:Y:S04]  /*65b80*/  LDL.LU R22, [R1+0xb3c] ;  /* 0x000b3c0001167983 */ /* 0x000ea80000300800 */
[----:B------:R-:W2:Y:S04]  /*65b90*/  LDL.LU R54, [R1+0x940] ;  /* 0x0009400001367983 */ /* 0x000ea80000300800 */
[----:B------:R-:W2:Y:S04]  /*65ba0*/  LDL.LU R28, [R1+0x944] ;  /* 0x00094400011c7983 */ /* 0x000ea80000300800 */
[----:B------:R-:W2:Y:S04]  /*65bb0*/  LDL.LU R55, [R1+0x948] ;  /* 0x0009480001377983 */ /* 0x000ea80000300800 */
[----:B------:R-:W2:Y:S04]  /*65bc0*/  LDL.LU R25, [R1+0x94c] ;  /* 0x00094c0001197983 */ /* 0x000ea80000300800 */
[----:B------:R-:W2:Y:S04]  /*65bd0*/  LDL.LU R50, [R1+0x750] ;  /* 0x0007500001327983 */ /* 0x000ea80000300800 */
[----:B------:R-:W2:Y:S01]  /*65be0*/  LDL.LU R24, [R1+0x754] ;  /* 0x0007540001187983 */ /* 0x000ea20000300800 */
[----:B------:R-:W-:-:S03]  /*65bf0*/  LOP3.LUT R31, R23, 0xffff, RZ, 0xc0, !PT ;  /* 0x0000ffff171f7812 */ /* 0x000fc600078ec0ff */
[----:B------:R-:W3:Y:S04]  /*65c00*/  LDL.LU R51, [R1+0x758] ;  /* 0x0007580001337983 */ /* 0x000ee80000300800 */
[----:B------:R-:W3:Y:S01]  /*65c10*/  LDL.LU R23, [R1+0x75c] ;  /* 0x00075c0001177983 */ /* 0x000ee20000300800 */
[----:B------:R-:W-:Y:S02]  /*65c20*/  PRMT R12, R45, 0x3340, R0 ;  /* 0x000033402d0c7816 */ /* 0x000fe40000000000 */
[----:B------:R-:W-:Y:S02]  /*65c30*/  PRMT R15, R47, 0x3340, R46 ;  /* 0x000033402f0f7816 */ /* 0x000fe4000000002e */
[----:B------:R-:W-:Y:S02]  /*65c40*/  LOP3.LUT R39, R17, 0xffff, RZ, 0xc0, !PT ;  /* 0x0000ffff11277812 */ /* 0x000fe400078ec0ff */
[----:B------:R-:W-:-:S02]  /*65c50*/  LOP3.LUT R42, R18, 0xffff, RZ, 0xc0, !PT ;  /* 0x0000ffff122a7812 */ /* 0x000fc400078ec0ff */
[----:B------:R-:W-:Y:S02]  /*65c60*/  PRMT R18, R15, 0x5410, R12 ;  /* 0x000054100f127816 */ /* 0x000fe4000000000c */
[----:B------:R-:W-:Y:S02]  /*65c70*/  PRMT R12, R39, 0x3340, R0 ;  /* 0x00003340270c7816 */ /* 0x000fe40000000000 */
[----:B------:R-:W-:Y:S02]  /*65c80*/  PRMT R15, R44, 0x3340, R42 ;  /* 0x000033402c0f7816 */ /* 0x000fe4000000002a */
[----:B------:R-:W-:Y:S02]  /*65c90*/  LOP3.LUT R33, R16, 0xffff, RZ, 0xc0, !PT ;  /* 0x0000ffff10217812 */ /* 0x000fe400078ec0ff */
[----:B------:R-:W-:Y:S02]  /*65ca0*/  PRMT R17, R15, 0x5410, R12 ;  /* 0x000054100f117816 */ /* 0x000fe4000000000c */
[----:B------:R-:W-:-:S02]  /*65cb0*/  PRMT R12, R34, 0x3340, R0 ;  /* 0x00003340220c7816 */ /* 0x000fc40000000000 */
[----:B------:R-:W-:Y:S02]  /*65cc0*/  PRMT R15, R35, 0x3340, R38 ;  /* 0x00003340230f7816 */ /* 0x000fe40000000026 */
[----:B------:R-:W-:Y:S02]  /*65cd0*/  LOP3.LUT R43, R19, 0xffff, RZ, 0xc0, !PT ;  /* 0x0000ffff132b7812 */ /* 0x000fe400078ec0ff */
[----:B------:R-:W-:Y:S02]  /*65ce0*/  PRMT R16, R15, 0x5410, R12 ;  /* 0x000054100f107816 */ /* 0x000fe4000000000c */
[----:B------:R-:W-:Y:S02]  /*65cf0*/  PRMT R12, R30, 0x3340, R0 ;  /* 0x000033401e0c7816 */ /* 0x000fe40000000000 */
[----:B------:R-:W-:Y:S02]  /*65d00*/  PRMT R15, R31, 0x3340, R33 ;  /* 0x000033401f0f7816 */ /* 0x000fe40000000021 */
[----:B------:R-:W-:-:S02]  /*65d10*/  LOP3.LUT R37, R14, 0xffff, RZ, 0xc0, !PT ;  /* 0x0000ffff0e257812 */ /* 0x000fc400078ec0ff */
[----:B------:R-:W-:Y:S02]  /*65d20*/  PRMT R15, R15, 0x5410, R12 ;  /* 0x000054100f0f7816 */ /* 0x000fe4000000000c */
[----:B------:R-:W-:Y:S02]  /*65d30*/  LOP3.LUT R36, R13, 0xffff, RZ, 0xc0, !PT ;  /* 0x0000ffff0d247812 */ /* 0x000fe400078ec0ff */
[----:B------:R-:W-:Y:S02]  /*65d40*/  PRMT R12, R18, 0x4210, R27 ;  /* 0x00004210120c7816 */ /* 0x000fe4000000001b */
[----:B------:R-:W-:Y:S02]  /*65d50*/  PRMT R13, R17, 0x4210, R43 ;  /* 0x00004210110d7816 */ /* 0x000fe4000000002b */
[----:B------:R-:W-:Y:S01]  /*65d60*/  PRMT R14, R16, 0x4210, R37 ;  /* 0x00004210100e7816 */ /* 0x000fe20000000025 */
[----:B------:R-:W-:Y:S01]  /*65d70*/  NOP ;  /* 0x0000000000007918 */ /* 0x000fe20000000000 */
[----:B------:R-:W0:Y:S01]  /*65d80*/  LDS.128 R16, [R9] ;  /* 0x0000000009107984 */ /* 0x000e220000000c00 */
[----:B------:R-:W-:Y:S01]  /*65d90*/  PRMT R15, R15, 0x4210, R36 ;  /* 0x000042100f0f7816 */ /* 0x000fe20000000024 */
[----:B------:R-:W-:-:S04]  /*65da0*/  NOP ;  /* 0x0000000000007918 */ /* 0x000fc80000000000 */
[----:B------:R1:W-:Y:S02]  /*65db0*/  STSM.16.M88.4 [R9], R12 ;  /* 0x0000000c09007844 */ /* 0x0003e40000000200 */
[----:B-1----:R-:W-:Y:S02]  /*65dc0*/  SHF.R.S32.HI R12, RZ, 0x1f, R59 ;  /* 0x0000001fff0c7819 */ /* 0x002fe4000001143b */
[----:B------:R-:W-:-:S05]  /*65dd0*/  IADD3 R14, P3, PT, R59, R0, RZ ;  /* 0x000000003b0e7210 */ /* 0x000fca0007f7e0ff */
[----:B------:R-:W-:Y:S01]  /*65de0*/  IMAD.X R15, R12, 0x1, R2, P3 ;  /* 0x000000010c0f7824 */ /* 0x000fe200018e0602 */
[----:B0-----:R-:W-:Y:S04]  /*65df0*/  STL.64 [R1+0x960], R16 ;  /* 0x0009601001007387 */ /* 0x001fe80000100a00 */
[----:B------:R0:W-:Y:S04]  /*65e00*/  STL.64 [R1+0x968], R18 ;  /* 0x0009681201007387 */ /* 0x0001e80000100a00 */
[----:B0-----:R-:W4:Y:S04]  /*65e10*/  LDL.LU.64 R18, [R1+0x2d70] ;  /* 0x002d700001127983 */ /* 0x001f280000300a00 */
[----:B------:R-:W4:Y:S04]  /*65e20*/  LDL.LU.64 R16, [R1+0x2d68] ;  /* 0x002d680001107983 */ /* 0x000f280000300a00 */
[----:B------:R0:W-:Y:S02]  /*65e30*/  STL.64 [R1+0x17d8], R14 ;  /* 0x0017d80e01007387 */ /* 0x0001e40000100a00 */
[----:B0-----:R-:W-:-:S05]  /*65e40*/  IADD3 R14, P3, PT, R59, R3, RZ ;  /* 0x000000033b0e7210 */ /* 0x001fca0007f7e0ff */
[----:B------:R-:W-:-:S05]  /*65e50*/  IMAD.X R15, R12, 0x1, R4, P3 ;  /* 0x000000010c0f7824 */ /* 0x000fca00018e0604 */
[----:B------:R0:W-:Y:S02]  /*65e60*/  STL.64 [R1+0x17b0], R14 ;  /* 0x0017b00e01007387 */ /* 0x0001e40000100a00 */
[----:B0-----:R-:W-:-:S05]  /*65e70*/  IADD3 R14, P3, PT, R59, R5, RZ ;  /* 0x000000053b0e7210 */ /* 0x001fca0007f7e0ff */
[----:B------:R-:W-:-:S05]  /*65e80*/  IMAD.X R15, R12, 0x1, R6, P3 ;  /* 0x000000010c0f7824 */ /* 0x000fca00018e0606 */
[----:B------:R0:W-:Y:S02]  /*65e90*/  STL.64 [R1+0x1788], R14 ;  /* 0x0017880e01007387 */ /* 0x0001e40000100a00 */
[----:B0-----:R-:W-:-:S05]  /*65ea0*/  IADD3 R14, P3, PT, R59, R7, RZ ;  /* 0x000000073b0e7210 */ /* 0x001fca0007f7e0ff */
[----:B------:R-:W-:Y:S01]  /*65eb0*/  IMAD.X R15, R12, 0x1, R8, P3 ;  /* 0x000000010c0f7824 */ /* 0x000fe200018e0608 */
[----:B------:R-:W-:-:S04]  /*65ec0*/  SHF.R.S32.HI R12, RZ, 0x1f, R48 ;  /* 0x0000001fff0c7819 */ /* 0x000fc80000011430 */
[----:B------:R0:W-:Y:S02]  /*65ed0*/  STL.64 [R1+0x1780], R14 ;  /* 0x0017800e01007387 */ /* 0x0001e40000100a00 */
[----:B0-----:R-:W-:-:S05]  /*65ee0*/  IADD3 R14, P3, PT, R48, R0, RZ ;  /* 0x00000000300e7210 */ /* 0x001fca0007f7e0ff */
[----:B------:R-:W-:-:S05]  /*65ef0*/  IMAD.X R15, R12, 0x1, R2, P3 ;  /* 0x000000010c0f7824 */ /* 0x000fca00018e0602 */
[----:B------:R0:W-:Y:S01]  /*65f00*/  STL.64 [R1+0x1778], R14 ;  /* 0x0017780e01007387 */ /* 0x0001e20000100a00 */
[----:B------:R-:W-:Y:S02]  /*65f10*/  SHF.R.U32.HI R13, RZ, 0x8, R46 ;  /* 0x00000008ff0d7819 */ /* 0x000fe4000001162e */
[----:B0-----:R-:W-:-:S05]  /*65f20*/  IADD3 R14, P3, PT, R48, R3, RZ ;  /* 0x00000003300e7210 */ /* 0x001fca0007f7e0ff */
[----:B------:R-:W-:-:S05]  /*65f30*/  IMAD.X R15, R12, 0x1, R4, P3 ;  /* 0x000000010c0f7824 */ /* 0x000fca00018e0604 */
[----:B------:R0:W-:Y:S01]  /*65f40*/  STL.64 [R1+0x1770], R14 ;  /* 0x0017700e01007387 */ /* 0x0001e20000100a00 */
[----:B------:R-:W-:Y:S02]  /*65f50*/  LOP3.LUT R13, R13, 0xffff, RZ, 0xc0, !PT ;  /* 0x0000ffff0d0d7812 */ /* 0x000fe400078ec0ff */
[----:B0-----:R-:W-:-:S04]  /*65f60*/  SHF.R.U32.HI R14, RZ, 0x8, R47 ;  /* 0x00000008ff0e7819 */ /* 0x001fc8000001162f */
[----:B------:R-:W-:-:S04]  /*65f70*/  LOP3.LUT R14, R14, 0xffff, RZ, 0xc0, !PT ;  /* 0x0000ffff0e0e7812 */ /* 0x000fc800078ec0ff */
[----:B------:R-:W-:Y:S02]  /*65f80*/  PRMT R46, R14, 0x3340, R13 ;  /* 0x000033400e2e7816 */ /* 0x000fe4000000000d */
[----:B------:R-:W-:-:S04]  /*65f90*/  SHF.R.U32.HI R13, RZ, 0x8, R44 ;  /* 0x00000008ff0d7819 */ /* 0x000fc8000001162c */
[----:B------:R-:W-:Y:S01]  /*65fa0*/  LOP3.LUT R13, R13, 0xffff, RZ, 0xc0, !PT ;  /* 0x0000ffff0d0d7812 */ /* 0x000fe200078ec0ff */
[----:B------:R-:W-:Y:S01]  /*65fb0*/  STL [R1+0x2b84], R48 ;  /* 0x002b843001007387 */ /* 0x000fe20000100800 */
[----:B------:R-:W-:Y:S02]  /*65fc0*/  SHF.R.U32.HI R35, RZ, 0x8, R35 ;  /* 0x00000008ff237819 */ /* 0x000fe40000011623 */
[----:B------:R-:W-:Y:S02]  /*65fd0*/  SHF.R.U32.HI R34, RZ, 0x8, R34 ;  /* 0x00000008ff227819 */ /* 0x000fe40000011622 */
[----:B------:R-:W-:Y:S02]  /*65fe0*/  LOP3.LUT R35, R35, 0xffff, RZ, 0xc0, !PT ;  /* 0x0000ffff23237812 */ /* 0x000fe400078ec0ff */
[----:B------:R-:W-:Y:S02]  /*65ff0*/  LOP3.LUT R34, R34, 0xffff, RZ, 0xc0, !PT ;  /* 0x0000ffff22227812 */ /* 0x000fe400078ec0ff */
[----:B--2---:R-:W-:-:S02]  /*66000*/  F2FP.SATFINITE.E4M3.F32.PACK_AB_MERGE_C R24, R24, R50, RZ ;  /* 0x000000321818723e */ /* 0x004fc400048070ff */
[----:B------:R-:W-:Y:S02]  /*66010*/  IADD3 R50, P3, PT, R48, R5, RZ ;  /* 0x0000000530327210 */ /* 0x000fe40007f7e0ff */
[----:B---3--:R-:W-:-:S03]  /*66020*/  F2FP.SATFINITE.E4M3.F32.PACK_AB_MERGE_C R23, R23, R51, RZ ;  /* 0x000000331717723e */ /* 0x008fc600048070ff */
[----:B------:R-:W-:Y:S01]  /*66030*/  IMAD.X R51, R12, 0x1, R6, P3 ;  /* 0x000000010c337824 */ /* 0x000fe200018e0606 */
[----:B------:R-:W-:-:S05]  /*66040*/  IADD3 R14, P3, PT, R48, R7, RZ ;  /* 0x00000007300e7210 */ /* 0x000fca0007f7e0ff */
[----:B------:R-:W-:Y:S01]  /*66050*/  IMAD.X R15, R12, 0x1, R8, P3 ;  /* 0x000000010c0f7824 */ /* 0x000fe200018e0608 */
[----:B------:R-:W-:-:S04]  /*66060*/  SHF.R.U32.HI R12, RZ, 0x8, R42 ;  /* 0x00000008ff0c7819 */ /* 0x000fc8000001162a */
[----:B------:R-:W-:Y:S02]  /*66070*/  LOP3.LUT R12, R12, 0xffff, RZ, 0xc0, !PT ;  /* 0x0000ffff0c0c7812 */ /* 0x000fe400078ec0ff */
[----:B------:R-:W-:Y:S02]  /*66080*/  IADD3 R44, P3, PT, R10, R0, RZ ;  /* 0x000000000a2c7210 */ /* 0x000fe40007f7e0ff */
[----:B------:R-:W-:Y:S02]  /*66090*/  PRMT R42, R13, 0x3340, R12 ;  /* 0x000033400d2a7816 */ /* 0x000fe4000000000c */
[----:B------:R-:W-:Y:S01]  /*660a0*/  SHF.R.S32.HI R12, RZ, 0x1f, R10 ;  /* 0x0000001fff0c7819 */ /* 0x000fe2000001140a */
[----:B------:R-:W-:Y:S01]  /*660b0*/  STL.64 [R1+0x1768], R50 ;  /* 0x0017683201007387 */ /* 0x000fe20000100a00 */
[----:B------:R-:W-:-:S03]  /*660c0*/  SHF.R.U32.HI R13, RZ, 0x8, R38 ;  /* 0x00000008ff0d7819 */ /* 0x000fc60000011626 */
[----:B------:R0:W-:Y:S01]  /*660d0*/  STL.64 [R1+0x1760], R14 ;  /* 0x0017600e01007387 */ /* 0x0001e20000100a00 */
[----:B------:R-:W-:Y:S02]  /*660e0*/  LOP3.LUT R13, R13, 0xffff, RZ, 0xc0, !PT ;  /* 0x0000ffff0d0d7812 */ /* 0x000fe400078ec0ff */
[----:B0-----:R-:W-:Y:S01]  /*660f0*/  SHF.R.U32.HI R15, RZ, 0x8, R45 ;  /* 0x00000008ff0f7819 */ /* 0x001fe2000001162d */
[----:B------:R-:W-:-:S05]  /*66100*/  IMAD.X R45, R12, 0x1, R2, P3 ;  /* 0x000000010c2d7824 */ /* 0x000fca00018e0602 */
[----:B------:R0:W-:Y:S02]  /*66110*/  STL.64 [R1+0x1758], R44 ;  /* 0x0017582c01007387 */ /* 0x0001e40000100a00 */
[----:B0-----:R-:W-:Y:S02]  /*66120*/  PRMT R45, R35, 0x3340, R13 ;  /* 0x00003340232d7816 */ /* 0x001fe4000000000d */
[----:B------:R-:W-:Y:S02]  /*66130*/  PRMT R13, R34, 0x3340, R0 ;  /* 0x00003340220d7816 */ /* 0x000fe40000000000 */
[----:B------:R-:W-:-:S05]  /*66140*/  IADD3 R34, P3, PT, R10, R3, RZ ;  /* 0x000000030a227210 */ /* 0x000fca0007f7e0ff */
[----:B------:R-:W-:Y:S01]  /*66150*/  IMAD.X R35, R12, 0x1, R4, P3 ;  /* 0x000000010c237824 */ /* 0x000fe200018e0604 */
[----:B------:R-:W-:Y:S02]  /*66160*/  SHF.R.U32.HI R33, RZ, 0x8, R33 ;  /* 0x00000008ff217819 */ /* 0x000fe40000011621 */
[----:B------:R-:W-:Y:S02]  /*66170*/  SHF.R.U32.HI R31, RZ, 0x8, R31 ;  /* 0x00000008ff1f7819 */ /* 0x000fe4000001161f */
[----:B------:R0:W-:Y:S01]  /*66180*/  STL.64 [R1+0x1750], R34 ;  /* 0x0017502201007387 */ /* 0x0001e20000100a00 */
[----:B------:R-:W-:Y:S02]  /*66190*/  SHF.R.U32.HI R30, RZ, 0x8, R30 ;  /* 0x00000008ff1e7819 */ /* 0x000fe4000001161e */
[----:B------:R-:W-:Y:S01]  /*661a0*/  LOP3.LUT R33, R33, 0xffff, RZ, 0xc0, !PT ;  /* 0x0000ffff21217812 */ /* 0x000fe200078ec0ff */
[----:B------:R-:W2:Y:S01]  /*661b0*/  LDL.LU R38, [R1+0x4c0] ;  /* 0x0004c00001267983 */ /* 0x000ea20000300800 */
[----:B------:R-:W-:-:S02]  /*661c0*/  LOP3.LUT R31, R31, 0xffff, RZ, 0xc0, !PT ;  /* 0x0000ffff1f1f7812 */ /* 0x000fc400078ec0ff */
[----:B0-----:R-:W-:Y:S02]  /*661d0*/  IADD3 R34, P3, PT, R10, R5, RZ ;  /* 0x000000050a227210 */ /* 0x001fe40007f7e0ff */
[----:B------:R-:W-:Y:S02]  /*661e0*/  SHF.R.U32.HI R14, RZ, 0x8, R39 ;  /* 0x00000008ff0e7819 */ /* 0x000fe40000011627 */
[----:B------:R-:W-:Y:S01]  /*661f0*/  LOP3.LUT R30, R30, 0xffff, RZ, 0xc0, !PT ;  /* 0x0000ffff1e1e7812 */ /* 0x000fe200078ec0ff */
[----:B------:R-:W-:Y:S01]  /*66200*/  IMAD.X R35, R12, 0x1, R6, P3 ;  /* 0x000000010c237824 */ /* 0x000fe200018e0606 */
[----:B------:R-:W-:Y:S01]  /*66210*/  IADD3 R50, P3, PT, R10, R7, RZ ;  /* 0x000000070a327210 */ /* 0x000fe20007f7e0ff */
[----:B------:R-:W2:Y:S01]  /*66220*/  LDL.LU R39, [R1+0x4c4] ;  /* 0x0004c40001277983 */ /* 0x000ea20000300800 */
[----:B------:R-:W-:-:S03]  /*66230*/  PRMT R31, R31, 0x3340, R33 ;  /* 0x000033401f1f7816 */ /* 0x000fc60000000021 */
[----:B------:R-:W3:Y:S01]  /*66240*/  LDL.LU R33, [R1+0x4c8] ;  /* 0x0004c80001217983 */ /* 0x000ee20000300800 */
[----:B------:R-:W-:Y:S01]  /*66250*/  IMAD.X R51, R12, 0x1, R8, P3 ;  /* 0x000000010c337824 */ /* 0x000fe200018e0608 */
[----:B------:R-:W-:Y:S02]  /*66260*/  PRMT R44, R30, 0x3340, R0 ;  /* 0x000033401e2c7816 */ /* 0x000fe40000000000 */
[----:B------:R0:W-:Y:S04]  /*66270*/  STL.64 [R1+0x1748], R34 ;  /* 0x0017482201007387 */ /* 0x0001e80000100a00 */
[----:B0-----:R-:W3:Y:S04]  /*66280*/  LDL.LU R34, [R1+0x4cc] ;  /* 0x0004cc0001227983 */ /* 0x001ee80000300800 */
[----:B------:R-:W3:Y:S04]  /*66290*/  LDL.LU R35, [R1+0x1a4] ;  /* 0x0001a40001237983 */ /* 0x000ee80000300800 */
[----:B------:R-:W3:Y:S04]  /*662a0*/  LDL.LU R30, [R1+0x19c] ;  /* 0x00019c00011e7983 */ /* 0x000ee80000300800 */
[----:B------:R0:W-:Y:S04]  /*662b0*/  STL [R1+0x2b88], R10 ;  /* 0x002b880a01007387 */ /* 0x0001e80000100800 */
[----:B------:R-:W-:Y:S01]  /*662c0*/  STL.64 [R1+0x1740], R50 ;  /* 0x0017403201007387 */ /* 0x000fe20000100a00 */
[----:B0-----:R-:W-:-:S03]  /*662d0*/  PRMT R10, R31, 0x5410, R44 ;  /* 0x000054101f0a7816 */ /* 0x001fc6000000002c */
[----:B------:R-:W3:Y:S01]  /*662e0*/  LDL.LU R31, [R1+0x198] ;  /* 0x00019800011f7983 */ /* 0x000ee20000300800 */
[----:B------:R-:W-:-:S04]  /*662f0*/  LOP3.LUT R15, R15, 0xffff, RZ, 0xc0, !PT ;  /* 0x0000ffff0f0f7812 */ /* 0x000fc800078ec0ff */
[----:B------:R-:W-:-:S04]  /*66300*/  PRMT R15, R15, 0x3340, R0 ;  /* 0x000033400f0f7816 */ /* 0x000fc80000000000 */
[----:B------:R-:W-:Y:S02]  /*66310*/  PRMT R12, R46, 0x5410, R15 ;  /* 0x000054102e0c7816 */ /* 0x000fe4000000000f */
[----:B------:R-:W-:Y:S02]  /*66320*/  SHF.R.S32.HI R15, RZ, 0x1f, R11 ;  /* 0x0000001fff0f7819 */ /* 0x000fe4000001140b */
[----:B------:R-:W-:-:S05]  /*66330*/  IADD3 R46, P3, PT, R11, R0, RZ ;  /* 0x000000000b2e7210 */ /* 0x000fca0007f7e0ff */
[----:B------:R-:W-:Y:S01]  /*66340*/  IMAD.X R47, R15, 0x1, R2, P3 ;  /* 0x000000010f2f7824 */ /* 0x000fe200018e0602 */
[----:B------:R-:W-:-:S04]  /*66350*/  PRMT R12, R12, 0x5210, R27 ;  /* 0x000052100c0c7816 */ /* 0x000fc8000000001b */
[----:B------:R-:W-:Y:S04]  /*66360*/  STL.64 [R1+0x1738], R46 ;  /* 0x0017382e01007387 */ /* 0x000fe80000100a00 */
[----:B------:R-:W3:Y:S01]  /*66370*/  LDL.LU R27, [R1+0x194] ;  /* 0x00019400011b7983 */ /* 0x000ee20000300800 */
[----:B------:R-:W-:Y:S02]  /*66380*/  LOP3.LUT R14, R14, 0xffff, RZ, 0xc0, !PT ;  /* 0x0000ffff0e0e7812 */ /* 0x000fe400078ec0ff */
[----:B------:R-:W-:Y:S02]  /*66390*/  IADD3 R44, P3, PT, R11, R3, RZ ;  /* 0x000000030b2c7210 */ /* 0x000fe40007f7e0ff */
[----:B------:R-:W-:-:S04]  /*663a0*/  PRMT R14, R14, 0x3340, R0 ;  /* 0x000033400e0e7816 */ /* 0x000fc80000000000 */
[----:B------:R-:W-:Y:S02]  /*663b0*/  PRMT R42, R42, 0x5410, R14 ;  /* 0x000054102a2a7816 */ /* 0x000fe4000000000e */
[----:B------:R-:W-:Y:S01]  /*663c0*/  PRMT R14, R45, 0x5410, R13 ;  /* 0x000054102d0e7816 */ /* 0x000fe2000000000d */
[----:B------:R-:W-:-:S05]  /*663d0*/  IMAD.X R45, R15, 0x1, R4, P3 ;  /* 0x000000010f2d7824 */ /* 0x000fca00018e0604 */
[----:B------:R-:W-:Y:S01]  /*663e0*/  STL.64 [R1+0x1730], R44 ;  /* 0x0017302c01007387 */ /* 0x000fe20000100a00 */
[----:B------:R-:W-:-:S03]  /*663f0*/  NOP ;  /* 0x0000000000007918 */ /* 0x000fc60000000000 */
[----:B------:R-:W0:Y:S01]  /*66400*/  LDS.128 R44, [R9] ;  /* 0x00000000092c7984 */ /* 0x000e220000000c00 */
[----:B------:R-:W-:Y:S02]  /*66410*/  PRMT R13, R42, 0x5210, R43 ;  /* 0x000052102a0d7816 */ /* 0x000fe4000000002b */
[----:B------:R-:W-:-:S05]  /*66420*/  IADD3 R42, P3, PT, R11, R5, RZ ;  /* 0x000000050b2a7210 */ /* 0x000fca0007f7e0ff */
[----:B------:R-:W-:-:S05]  /*66430*/  IMAD.X R43, R15, 0x1, R6, P3 ;  /* 0x000000010f2b7824 */ /* 0x000fca00018e0606 */
[----:B------:R1:W-:Y:S01]  /*66440*/  STL.64 [R1+0x1728], R42 ;  /* 0x0017282a01007387 */ /* 0x0003e20000100a00 */
[----:B------:R-:W-:Y:S02]  /*66450*/  PRMT R14, R14, 0x5210, R37 ;  /* 0x000052100e0e7816 */ /* 0x000fe40000000025 */
[----:B------:R-:W-:Y:S02]  /*66460*/  F2FP.SATFINITE.E4M3.F32.PACK_AB_MERGE_C R32, R32, R52, RZ ;  /* 0x000000342020723e */ /* 0x000fe400048070ff */
[----:B-1----:R-:W-:Y:S01]  /*66470*/  IADD3 R42, P3, PT, R11, R7, RZ ;  /* 0x000000070b2a7210 */ /* 0x002fe20007f7e0ff */
[----:B------:R1:W-:Y:S04]  /*66480*/  STL [R1+0x2b8c], R11 ;  /* 0x002b8c0b01007387 */ /* 0x0003e80000100800 */
[----:B------:R-:W-:Y:S01]  /*66490*/  IMAD.X R43, R15, 0x1, R8, P3 ;  /* 0x000000010f2b7824 */ /* 0x000fe200018e0608 */
[----:B------:R-:W-:Y:S01]  /*664a0*/  PRMT R15, R10, 0x5210, R36 ;  /* 0x000052100a0f7816 */ /* 0x000fe20000000024 */
[----:B------:R-:W-:Y:S01]  /*664b0*/  NOP ;  /* 0x0000000000007918 */ /* 0x000fe20000000000 */
[----:B------:R-:W-:-:S02]  /*664c0*/  F2FP.SATFINITE.E4M3.F32.PACK_AB_MERGE_C R28, R28, R54, RZ ;  /* 0x000000361c1c723e */ /* 0x000fc400048070ff */
[----:B------:R-:W-:Y:S04]  /*664d0*/  STL.64 [R1+0x1720], R42 ;  /* 0x0017202a01007387 */ /* 0x000fe80000100a00 */
[----:B0-----:R-:W-:Y:S04]  /*664e0*/  STL.64 [R1+0x950], R44 ;  /* 0x0009502c01007387 */ /* 0x001fe80000100a00 */
[----:B------:R-:W-:Y:S04]  /*664f0*/  STSM.16.M88.4 [R9], R12 ;  /* 0x0000000c09007844 */ /* 0x000fe80000000200 */
[----:B------:R0:W-:Y:S04]  /*66500*/  STL.64 [R1+0x958], R46 ;  /* 0x0009582e01007387 */ /* 0x0001e80000100a00 */
[----:B-1----:R-:W3:Y:S01]  /*66510*/  LDL.LU R11, [R1+0xf00] ;  /* 0x000f0000010b7983 */ /* 0x002ee20000300800 */
[----:B0-----:R-:W-:-:S03]  /*66520*/  LOP3.LUT R47, R32, 0xffff, RZ, 0xc0, !PT ;  /* 0x0000ffff202f7812 */ /* 0x001fc600078ec0ff */
[----:B------:R-:W3:Y:S04]  /*66530*/  LDL.LU R32, [R1+0xf04] ;  /* 0x000f040001207983 */ /* 0x000ee80000300800 */
[----:B------:R-:W3:Y:S01]  /*66540*/  LDL.LU R10, [R1+0xf08] ;  /* 0x000f0800010a7983 */ /* 0x000ee20000300800 */
[----:B------:R-:W-:Y:S02]  /*66550*/  F2FP.SATFINITE.E4M3.F32.PACK_AB_MERGE_C R25, R25, R55, RZ ;  /* 0x000000371919723e */ /* 0x000fe400048070ff */
[----:B----4-:R-:W-:Y:S02]  /*66560*/  F2FP.SATFINITE.E4M3.F32.PACK_AB_MERGE_C R29, R29, R61, RZ ;  /* 0x0000003d1d1d723e */ /* 0x010fe400048070ff */
[----:B------:R-:W-:Y:S02]  /*66570*/  F2FP.SATFINITE.E4M3.F32.PACK_AB_MERGE_C R21, R21, R56, RZ ;  /* 0x000000381515723e */ /* 0x000fe400048070ff */
[----:B------:R-:W-:-:S02]  /*66580*/  F2FP.SATFINITE.E4M3.F32.PACK_AB_MERGE_C R26, R26, R57, RZ ;  /* 0x000000391a1a723e */ /* 0x000fc400048070ff */
[----:B------:R-:W-:Y:S02]  /*66590*/  F2FP.SATFINITE.E4M3.F32.PACK_AB_MERGE_C R20, R20, R58, RZ ;  /* 0x0000003a1414723e */ /* 0x000fe400048070ff */
[----:B------:R-:W-:Y:S02]  /*665a0*/  LOP3.LUT R46, R29, 0xffff, RZ, 0xc0, !PT ;  /* 0x0000ffff1d2e7812 */ /* 0x000fe400078ec0ff */
[----:B------:R-:W-:Y:S02]  /*665b0*/  LOP3.LUT R37, R26, 0xffff, RZ, 0xc0, !PT ;  /* 0x0000ffff1a257812 */ /* 0x000fe400078ec0ff */
[----:B------:R-:W-:Y:S02]  /*665c0*/  F2FP.SATFINITE.E4M3.F32.PACK_AB_MERGE_C R22, R22, R53, RZ ;  /* 0x000000351616723e */ /* 0x000fe400048070ff */
[----:B--2---:R-:W-:Y:S02]  /*665d0*/  F2FP.SATFINITE.E4M3.F32.PACK_AB_MERGE_C R14, R39, R38, RZ ;  /* 0x00000026270e723e */ /* 0x004fe400048070ff */
[----:B---3--:R-:W-:-:S02]  /*665e0*/  LOP3.LUT R38, R31, 0xffff, RZ, 0xc0, !PT ;  /* 0x0000ffff1f267812 */ /* 0x008fc400078ec0ff */
[----:B------:R-:W-:Y:S02]  /*665f0*/  LOP3.LUT R31, R28, 0xffff, RZ, 0xc0, !PT ;  /* 0x0000ffff1c1f7812 */ /* 0x000fe400078ec0ff */
[----:B------:R-:W2:Y:S01]  /*66600*/  LDL.LU R28, [R1+0xf0c] ;  /* 0x000f0c00011c7983 */ /* 0x000ea20000300800 */
[----:B------:R-:W-:Y:S02]  /*66610*/  LOP3.LUT R45, R30, 0xffff, RZ, 0xc0, !PT ;  /* 0x0000ffff1e2d7812 */ /* 0x000fe400078ec0ff */
[----:B------:R-:W-:Y:S01]  /*66620*/  LOP3.LUT R30, R25, 0xffff, RZ, 0xc0, !PT ;  /* 0x0000ffff191e7812 */ /* 0x000fe200078ec0ff */
[----:B------:R-:W3:Y:S01]  /*66630*/  LDL.LU R61, [R1+0xd10] ;  /* 0x000d1000013d7983 */ /* 0x000ee20000300800 */
[----:B------:R-:W-:-:S03]  /*66640*/  F2FP.SATFINITE.E4M3.F32.PACK_AB_MERGE_C R13, R34, R33, RZ ;  /* 0x00000021220d723e */ /* 0x000fc600048070ff */
[----:B------:R-:W3:Y:S04]  /*66650*/  LDL.LU R25, [R1+0xd14] ;  /* 0x000d140001197983 */ /* 0x000ee80000300800 */
[----:B------:R-:W4:Y:S04]  /*66660*/  LDL.LU R56, [R1+0xd18] ;  /* 0x000d180001387983 */ /* 0x000f280000300800 */
[----:B------:R-:W4:Y:S04]  /*66670*/  LDL.LU R57, [R1+0xd1c] ;  /* 0x000d1c0001397983 */ /* 0x000f280000300800 */
[----:B------:R-:W3:Y:S04]  /*66680*/  LDL.LU R58, [R1+0xb20] ;  /* 0x000b2000013a7983 */ /* 0x000ee80000300800 */
[----:B------:R-:W3:Y:S01]  /*66690*/  LDL.LU R33, [R1+0xb24] ;  /* 0x000b240001217983 */ /* 0x000ee20000300800 */
[----:B------:R-:W-:-:S03]  /*666a0*/  LOP3.LUT R34, R27, 0xffff, RZ, 0xc0, !PT ;  /* 0x0000ffff1b227812 */ /* 0x000fc600078ec0ff */
[----:B------:R-:W3:Y:S01]  /*666b0*/  LDL.LU R59, [R1+0xb28] ;  /* 0x000b2800013b7983 */ /* 0x000ee20000300800 */
[----:B------:R-:W-:-:S03]  /*666c0*/  LOP3.LUT R27, R24, 0xffff, RZ, 0xc0, !PT ;  /* 0x0000ffff181b7812 */ /* 0x000fc600078ec0ff */
        /* <DEDUP_REMOVED lines=9> */
[----:B------:R-:W-:-:S02]  /*66760*/  LOP3.LUT R48, R35, 0xffff, RZ, 0xc0, !PT ;  /* 0x0000ffff23307812 */ /* 0x000fc400078ec0ff */
[----:B------:R-:W-:Y:S02]  /*66770*/  PRMT R12, R47, 0x3340, R0 ;  /* 0x000033402f0c7816 */ /* 0x000fe40000000000 */
[----:B------:R-:W-:Y:S02]  /*66780*/  PRMT R15, R48, 0x3340, R46 ;  /* 0x00003340300f7816 */ /* 0x000fe4000000002e */
[----:B------:R-:W-:Y:S02]  /*66790*/  LOP3.LUT R39, R22, 0xffff, RZ, 0xc0, !PT ;  /* 0x0000ffff16277812 */ /* 0x000fe400078ec0ff */
        /* <DEDUP_REMOVED lines=10> */
[----:B------:R-:W-:Y:S02]  /*66840*/  PRMT R12, R30, 0x3340, R0 ;  /* 0x000033401e0c7816 */ /* 0x000fe40000000000 */
[----:B------:R-:W-:Y:S02]  /*66850*/  PRMT R15, R34, 0x3340, R35 ;  /* 0x00003340220f7816 */ /* 0x000fe40000000023 */
[----:B------:R-:W-:Y:S02]  /*66860*/  LOP3.LUT R42, R14, 0xffff, RZ, 0xc0, !PT ;  /* 0x0000ffff0e2a7812 */ /* 0x000fe400078ec0ff */
[----:B------:R-:W-:Y:S02]  /*66870*/  PRMT R15, R15, 0x5410, R12 ;  /* 0x000054100f0f7816 */ /* 0x000fe4000000000c */
[----:B------:R-:W-:-:S02]  /*66880*/  LOP3.LUT R36, R13, 0xffff, RZ, 0xc0, !PT ;  /* 0x0000ffff0d247812 */ /* 0x000fc400078ec0ff */
[----:B------:R-:W-:Y:S02]  /*66890*/  PRMT R12, R22, 0x4210, R27 ;  /* 0x00004210160c7816 */ /* 0x000fe4000000001b */
[----:B------:R-:W-:Y:S02]  /*668a0*/  PRMT R13, R21, 0x4210, R43 ;  /* 0x00004210150d7816 */ /* 0x000fe4000000002b */
[----:B------:R-:W-:Y:S01]  /*668b0*/  PRMT R14, R20, 0x4210, R42 ;  /* 0x00004210140e7816 */ /* 0x000fe2000000002a */
[----:B------:R-:W-:Y:S01]  /*668c0*/  NOP ;  /* 0x0000000000007918 */ /* 0x000fe20000000000 */
[----:B------:R-:W0:Y:S01]  /*668d0*/  LDS.128 R20, [R9] ;  /* 0x0000000009147984 */ /* 0x000e220000000c00 */
[----:B------:R-:W-:Y:S01]  /*668e0*/  PRMT R15, R15, 0x4210, R36 ;  /* 0x000042100f0f7816 */ /* 0x000fe20000000024 */
[----:B------:R-:W-:-:S04]  /*668f0*/  NOP ;  /* 0x0000000000007918 */ /* 0x000fc80000000000 */
[----:B------:R1:W-:Y:S01]  /*66900*/  STSM.16.M88.4 [R9], R12 ;  /* 0x0000000c09007844 */ /* 0x0003e20000000200 */
[----:B------:R-:W-:Y:S02]  /*66910*/  F2FP.SATFINITE.E4M3.F32.PACK_AB_MERGE_C R32, R32, R11, RZ ;  /* 0x0000000b2020723e */ /* 0x000fe400048070ff */
[----:B-1----:R-:W-:Y:S02]  /*66920*/  SHF.R.S32.HI R12, RZ, 0x1f, R18 ;  /* 0x0000001fff0c7819 */ /* 0x002fe40000011412 */
[----:B------:R-:W-:-:S05]  /*66930*/  IADD3 R14, P3, PT, R18, R0, RZ ;  /* 0x00000000120e7210 */ /* 0x000fca0007f7e0ff */
[----:B------:R-:W-:Y:S01]  /*66940*/  IMAD.X R15, R12, 0x1, R2, P3 ;  /* 0x000000010c0f7824 */ /* 0x000fe200018e0602 */
[----:B0-----:R-:W-:Y:S04]  /*66950*/  STL.64 [R1+0x940], R20 ;  /* 0x0009401401007387 */ /* 0x001fe80000100a00 */
[----:B------:R0:W-:Y:S04]  /*66960*/  STL.64 [R1+0x948], R22 ;  /* 0x0009481601007387 */ /* 0x0001e80000100a00 */
[----:B0-----:R-:W4:Y:S04]  /*66970*/  LDL.LU.64 R22, [R1+0x2d60] ;  /* 0x002d600001167983 */ /* 0x001f280000300a00 */
[----:B------:R-:W4:Y:S04]  /*66980*/  LDL.LU.64 R20, [R1+0x2d58] ;  /* 0x002d580001147983 */ /* 0x000f280000300a00 */
[----:B------:R0:W-:Y:S01]  /*66990*/  STL.64 [R1+0x1718], R14 ;  /* 0x0017180e01007387 */ /* 0x0001e20000100a00 */
[----:B------:R-:W-:-:S04]  /*669a0*/  SHF.R.U32.HI R13, RZ, 0x8, R46 ;  /* 0x00000008ff0d7819 */ /* 0x000fc8000001162e */
[----:B------:R-:W-:Y:S02]  /*669b0*/  LOP3.LUT R13, R13, 0xffff, RZ, 0xc0, !PT ;  /* 0x0000ffff0d0d7812 */ /* 0x000fe400078ec0ff */
[----:B------:R-:W-:Y:S02]  /*669c0*/  SHF.R.U32.HI R31, RZ, 0x8, R31 ;  /* 0x00000008ff1f7819 */ /* 0x000fe4000001161f */
[----:B------:R-:W-:Y:S02]  /*669d0*/  SHF.R.U32.HI R34, RZ, 0x8, R34 ;  /* 0x00000008ff227819 */ /* 0x000fe40000011622 */
[----:B------:R-:W-:Y:S02]  /*669e0*/  SHF.R.U32.HI R30, RZ, 0x8, R30 ;  /* 0x00000008ff1e7819 */ /* 0x000fe4000001161e */
[----:B------:R-:W-:Y:S02]  /*669f0*/  LOP3.LUT R34, R34, 0xffff, RZ, 0xc0, !PT ;  /* 0x0000ffff22227812 */ /* 0x000fe400078ec0ff */
[----:B------:R-:W-:-:S02]  /*66a00*/  LOP3.LUT R30, R30, 0xffff, RZ, 0xc0, !PT ;  /* 0x0000ffff1e1e7812 */ /* 0x000fc400078ec0ff */
[----:B--2---:R-:W-:Y:S02]  /*66a10*/  F2FP.SATFINITE.E4M3.F32.PACK_AB_MERGE_C R28, R28, R10, RZ ;  /* 0x0000000a1c1c723e */ /* 0x004fe400048070ff */
[----:B------:R-:W-:-:S05]  /*66a20*/  IADD3 R10, P3, PT, R18, R3, RZ ;  /* 0x00000003120a7210 */ /* 0x000fca0007f7e0ff */
[----:B------:R-:W-:Y:S01]  /*66a30*/  IMAD.X R11, R12, 0x1, R4, P3 ;  /* 0x000000010c0b7824 */ /* 0x000fe200018e0604 */
[----:B0-----:R-:W-:-:S05]  /*66a40*/  IADD3 R14, P3, PT, R18, R5, RZ ;  /* 0x00000005120e7210 */ /* 0x001fca0007f7e0ff */
[----:B------:R-:W-:Y:S01]  /*66a50*/  IMAD.X R15, R12, 0x1, R6, P3 ;  /* 0x000000010c0f7824 */ /* 0x000fe200018e0606 */
[----:B------:R-:W-:Y:S04]  /*66a60*/  STL.64 [R1+0x1710], R10 ;  /* 0x0017100a01007387 */ /* 0x000fe80000100a00 */
[----:B------:R0:W-:Y:S02]  /*66a70*/  STL.64 [R1+0x1708], R14 ;  /* 0x0017080e01007387 */ /* 0x0001e40000100a00 */
[----:B0-----:R-:W-:-:S05]  /*66a80*/  IADD3 R14, P3, PT, R18, R7, RZ ;  /* 0x00000007120e7210 */ /* 0x001fca0007f7e0ff */
[----:B------:R-:W-:Y:S01]  /*66a90*/  IMAD.X R15, R12, 0x1, R8, P3 ;  /* 0x000000010c0f7824 */ /* 0x000fe200018e0608 */
[----:B------:R-:W-:-:S04]  /*66aa0*/  SHF.R.S32.HI R12, RZ, 0x1f, R17 ;  /* 0x0000001fff0c7819 */ /* 0x000fc80000011411 */
[----:B------:R0:W-:Y:S02]  /*66ab0*/  STL.64 [R1+0x1700], R14 ;  /* 0x0017000e01007387 */ /* 0x0001e40000100a00 */
[----:B0-----:R-:W-:-:S05]  /*66ac0*/  IADD3 R14, P3, PT, R17, R0, RZ ;  /* 0x00000000110e7210 */ /* 0x001fca0007f7e0ff */
[----:B------:R-:W-:-:S05]  /*66ad0*/  IMAD.X R15, R12, 0x1, R2, P3 ;  /* 0x000000010c0f7824 */ /* 0x000fca00018e0602 */
[----:B------:R0:W-:Y:S02]  /*66ae0*/  STL.64 [R1+0x16f8], R14 ;  /* 0x0016f80e01007387 */ /* 0x0001e40000100a00 */
[----:B0-----:R-:W-:-:S05]  /*66af0*/  IADD3 R14, P3, PT, R17, R3, RZ ;  /* 0x00000003110e7210 */ /* 0x001fca0007f7e0ff */
[----:B------:R-:W-:Y:S01]  /*66b00*/  IMAD.X R15, R12, 0x1, R4, P3 ;  /* 0x000000010c0f7824 */ /* 0x000fe200018e0604 */
[----:B---3--:R-:W-:-:S04]  /*66b10*/  F2FP.SATFINITE.E4M3.F32.PACK_AB_MERGE_C R18, R51, R50, RZ ;  /* 0x000000323312723e */ /* 0x008fc800048070ff */
[----:B------:R0:W-:Y:S01]  /*66b20*/  STL.64 [R1+0x16f0], R14 ;  /* 0x0016f00e01007387 */ /* 0x0001e20000100a00 */
[----:B------:R-:W-:Y:S02]  /*66b30*/  IADD3 R50, P3, PT, R17, R5, RZ ;  /* 0x0000000511327210 */ /* 0x000fe40007f7e0ff */
[----:B0-----:R-:W-:-:S04]  /*66b40*/  SHF.R.U32.HI R14, RZ, 0x8, R48 ;  /* 0x00000008ff0e7819 */ /* 0x001fc80000011630 */
[----:B------:R-:W-:Y:S01]  /*66b50*/  LOP3.LUT R14, R14, 0xffff, RZ, 0xc0, !PT ;  /* 0x0000ffff0e0e7812 */ /* 0x000fe200078ec0ff */
[----:B------:R-:W-:-:S03]  /*66b60*/  IMAD.X R51, R12, 0x1, R6, P3 ;  /* 0x000000010c337824 */ /* 0x000fc600018e0606 */
[----:B------:R-:W-:Y:S02]  /*66b70*/  PRMT R46, R14, 0x3340, R13 ;  /* 0x000033400e2e7816 */ /* 0x000fe4000000000d */
[----:B------:R-:W-:Y:S02]  /*66b80*/  IADD3 R14, P3, PT, R17, R7, RZ ;  /* 0x00000007110e7210 */ /* 0x000fe40007f7e0ff */
[----:B------:R-:W-:-:S03]  /*66b90*/  SHF.R.U32.HI R13, RZ, 0x8, R45 ;  /* 0x00000008ff0d7819 */ /* 0x000fc6000001162d */
[----:B------:R-:W-:Y:S01]  /*66ba0*/  IMAD.X R15, R12, 0x1, R8, P3 ;  /* 0x000000010c0f7824 */ /* 0x000fe200018e0608 */
[----:B------:R-:W-:Y:S02]  /*66bb0*/  SHF.R.U32.HI R12, RZ, 0x8, R44 ;  /* 0x00000008ff0c7819 */ /* 0x000fe4000001162c */
[----:B------:R-:W-:Y:S02]  /*66bc0*/  LOP3.LUT R13, R13, 0xffff, RZ, 0xc0, !PT ;  /* 0x0000ffff0d0d7812 */ /* 0x000fe400078ec0ff */
[----:B------:R-:W-:Y:S01]  /*66bd0*/  LOP3.LUT R12, R12, 0xffff, RZ, 0xc0, !PT ;  /* 0x0000ffff0c0c7812 */ /* 0x000fe200078ec0ff */
[----:B------:R-:W-:Y:S03]  /*66be0*/  STL.64 [R1+0x16e0], R14 ;  /* 0x0016e00e01007387 */ /* 0x000fe60000100a00 */
[----:B------:R-:W-:Y:S01]  /*66bf0*/  PRMT R45, R13, 0x3340, R12 ;  /* 0x000033400d2d7816 */ /* 0x000fe2000000000c */
[----:B------:R0:W-:Y:S01]  /*66c00*/  STL.64 [R1+0x16e8], R50 ;  /* 0x0016e83201007387 */ /* 0x0001e20000100a00 */
[----:B------:R-:W-:-:S02]  /*66c10*/  SHF.R.S32.HI R12, RZ, 0x1f, R16 ;  /* 0x0000001fff0c7819 */ /* 0x000fc40000011410 */
[----:B------:R-:W-:Y:S02]  /*66c20*/  SHF.R.U32.HI R17, RZ, 0x8, R38 ;  /* 0x00000008ff117819 */ /* 0x000fe40000011626 */
[----:B------:R-:W-:Y:S02]  /*66c30*/  SHF.R.U32.HI R13, RZ, 0x8, R37 ;  /* 0x00000008ff0d7819 */ /* 0x000fe40000011625 */
[----:B0-----:R-:W-:Y:S02]  /*66c40*/  IADD3 R50, P3, PT, R16, R0, RZ ;  /* 0x0000000010327210 */ /* 0x001fe40007f7e0ff */
[----:B------:R-:W-:Y:S02]  /*66c50*/  LOP3.LUT R17, R17, 0xffff, RZ, 0xc0, !PT ;  /* 0x0000ffff11117812 */ /* 0x000fe400078ec0ff */
[----:B------:R-:W-:Y:S01]  /*66c60*/  LOP3.LUT R13, R13, 0xffff, RZ, 0xc0, !PT ;  /* 0x0000ffff0d0d7812 */ /* 0x000fe200078ec0ff */
[----:B------:R-:W-:Y:S01]  /*66c70*/  IMAD.X R51, R12, 0x1, R2, P3 ;  /* 0x000000010c337824 */ /* 0x000fe200018e0602 */
[----:B------:R-:W-:-:S02]  /*66c80*/  IADD3 R38, P3, PT, R16, R3, RZ ;  /* 0x0000000310267210 */ /* 0x000fc40007f7e0ff */
[----:B------:R-:W-:Y:S02]  /*66c90*/  LOP3.LUT R37, R31, 0xffff, RZ, 0xc0, !PT ;  /* 0x0000ffff1f257812 */ /* 0x000fe400078ec0ff */
[----:B------:R-:W-:Y:S01]  /*66ca0*/  SHF.R.U32.HI R14, RZ, 0x8, R39 ;  /* 0x00000008ff0e7819 */ /* 0x000fe20000011627 */
[----:B------:R-:W-:Y:S01]  /*66cb0*/  IMAD.X R39, R12, 0x1, R4, P3 ;  /* 0x000000010c277824 */ /* 0x000fe200018e0604 */
[----:B------:R-:W-:Y:S01]  /*66cc0*/  PRMT R31, R17, 0x3340, R13 ;  /* 0x00003340111f7816 */ /* 0x000fe2000000000d */
[----:B------:R0:W-:Y:S01]  /*66cd0*/  STL.64 [R1+0x16d8], R50 ;  /* 0x0016d83201007387 */ /* 0x0001e20000100a00 */
[----:B------:R-:W-:Y:S02]  /*66ce0*/  SHF.R.U32.HI R17, RZ, 0x8, R35 ;  /* 0x00000008ff117819 */ /* 0x000fe40000011623 */
[----:B------:R-:W-:Y:S01]  /*66cf0*/  PRMT R13, R37, 0x3340, R0 ;  /* 0x00003340250d7816 */ /* 0x000fe20000000000 */
[----:B------:R1:W-:Y:S01]  /*66d00*/  STL.64 [R1+0x16d0], R38 ;  /* 0x0016d02601007387 */ /* 0x0003e20000100a00 */
[----:B------:R-:W-:-:S02]  /*66d10*/  LOP3.LUT R17, R17, 0xffff, RZ, 0xc0, !PT ;  /* 0x0000ffff11117812 */ /* 0x000fc400078ec0ff */
[----:B------:R-:W-:Y:S01]  /*66d20*/  SHF.R.U32.HI R15, RZ, 0x8, R47 ;  /* 0x00000008ff0f7819 */ /* 0x000fe2000001162f */
[----:B------:R-:W2:Y:S01]  /*66d30*/  LDL.LU R37, [R1+0x4a0] ;  /* 0x0004a00001257983 */ /* 0x000ea20000300800 */
[----:B0-----:R-:W-:Y:S02]  /*66d40*/  IADD3 R50, P3, PT, R16, R5, RZ ;  /* 0x0000000510327210 */ /* 0x001fe40007f7e0ff */
[----:B------:R-:W-:Y:S01]  /*66d50*/  PRMT R44, R34, 0x3340, R17 ;  /* 0x00003340222c7816 */ /* 0x000fe20000000011 */
[----:B-1----:R-:W2:Y:S02]  /*66d60*/  LDL.LU R38, [R1+0x4a4] ;  /* 0x0004a40001267983 */ /* 0x002ea40000300800 */
[----:B------:R-:W-:Y:S01]  /*66d70*/  IMAD.X R51, R12, 0x1, R6, P3 ;  /* 0x000000010c337824 */ /* 0x000fe200018e0606 */
[----:B------:R-:W-:Y:S01]  /*66d80*/  PRMT R17, R30, 0x3340, R0 ;  /* 0x000033401e117816 */ /* 0x000fe20000000000 */
[----:B------:R-:W3:Y:S01]  /*66d90*/  LDL.LU R39, [R1+0x4a8] ;  /* 0x0004a80001277983 */ /* 0x000ee20000300800 */
[----:B------:R-:W-:-:S03]  /*66da0*/  LOP3.LUT R15, R15, 0xffff, RZ, 0xc0, !PT ;  /* 0x0000ffff0f0f7812 */ /* 0x000fc600078ec0ff */
[----:B------:R-:W3:Y:S04]  /*66db0*/  LDL.LU R34, [R1+0x4ac] ;  /* 0x0004ac0001227983 */ /* 0x000ee80000300800 */
[----:B------:R-:W3:Y:S04]  /*66dc0*/  LDL.LU R35, [R1+0x1c4] ;  /* 0x0001c40001237983 */ /* 0x000ee80000300800 */
[----:B------:R-:W3:Y:S01]  /*66dd0*/  LDL.LU R30, [R1+0x1c0] ;  /* 0x0001c000011e7983 */ /* 0x000ee20000300800 */
[----:B------:R-:W-:-:S03]  /*66de0*/  PRMT R15, R15, 0x3340, R0 ;  /* 0x000033400f0f7816 */ /* 0x000fc60000000000 */
[----:B------:R0:W-:Y:S01]  /*66df0*/  STL.64 [R1+0x16c8], R50 ;  /* 0x0016c83201007387 */ /* 0x0001e20000100a00 */
[----:B------:R-:W-:-:S04]  /*66e00*/  LOP3.LUT R14, R14, 0xffff, RZ, 0xc0, !PT ;  /* 0x0000ffff0e0e7812 */ /* 0x000fc800078ec0ff */
[----:B------:R-:W-:Y:S02]  /*66e10*/  PRMT R14, R14, 0x3340, R0 ;  /* 0x000033400e0e7816 */ /* 0x000fe40000000000 */
[----:B0-----:R-:W-:-:S05]  /*66e20*/  IADD3 R50, P3, PT, R16, R7, RZ ;  /* 0x0000000710327210 */ /* 0x001fca0007f7e0ff */
[----:B------:R-:W-:Y:S01]  /*66e30*/  IMAD.X R51, R12, 0x1, R8, P3 ;  /* 0x000000010c337824 */ /* 0x000fe200018e0608 */
[----:B------:R-:W-:Y:S02]  /*66e40*/  PRMT R12, R46, 0x5410, R15 ;  /* 0x000054102e0c7816 */ /* 0x000fe4000000000f */
[----:B------:R-:W-:Y:S02]  /*66e50*/  SHF.R.S32.HI R15, RZ, 0x1f, R19 ;  /* 0x0000001fff0f7819 */ /* 0x000fe40000011413 */
[----:B------:R-:W-:Y:S01]  /*66e60*/  IADD3 R46, P3, PT, R19, R0, RZ ;  /* 0x00000000132e7210 */ /* 0x000fe20007f7e0ff */
[----:B------:R-:W-:Y:S01]  /*66e70*/  STL.64 [R1+0x16c0], R50 ;  /* 0x0016c03201007387 */ /* 0x000fe20000100a00 */
[----:B------:R-:W-:Y:S02]  /*66e80*/  PRMT R16, R45, 0x5410, R14 ;  /* 0x000054102d107816 */ /* 0x000fe4000000000e */
[----:B------:R-:W-:Y:S01]  /*66e90*/  PRMT R14, R31, 0x5410, R13 ;  /* 0x000054101f0e7816 */ /* 0x000fe2000000000d */
[----:B------:R-:W-:Y:S01]  /*66ea0*/  IMAD.X R47, R15, 0x1, R2, P3 ;  /* 0x000000010f2f7824 */ /* 0x000fe200018e0602 */
[----:B------:R-:W3:Y:S01]  /*66eb0*/  LDL.LU R31, [R1+0x1ac] ;  /* 0x0001ac00011f7983 */ /* 0x000ee20000300800 */
[----:B------:R-:W-:-:S03]  /*66ec0*/  PRMT R12, R12, 0x5210, R27 ;  /* 0x000052100c0c7816 */ /* 0x000fc6000000001b */
[----:B------:R-:W-:Y:S04]  /*66ed0*/  STL.64 [R1+0x16b8], R46 ;  /* 0x0016b82e01007387 */ /* 0x000fe80000100a00 */
[----:B------:R-:W3:Y:S01]  /*66ee0*/  LDL.LU R27, [R1+0x1a8] ;  /* 0x0001a800011b7983 */ /* 0x000ee20000300800 */
[----:B------:R-:W-:Y:S02]  /*66ef0*/  PRMT R17, R44, 0x5410, R17 ;  /* 0x000054102c117816 */ /* 0x000fe40000000011 */
[----:B------:R-:W-:-:S05]  /*66f00*/  IADD3 R44, P3, PT, R19, R3, RZ ;  /* 0x00000003132c7210 */ /* 0x000fca0007f7e0ff */
[----:B------:R-:W-:-:S05]  /*66f10*/  IMAD.X R45, R15, 0x1, R4, P3 ;  /* 0x000000010f2d7824 */ /* 0x000fca00018e0604 */
[----:B------:R-:W-:Y:S01]  /*66f20*/  STL.64 [R1+0x16b0], R44 ;  /* 0x0016b02c01007387 */ /* 0x000fe20000100a00 */
[----:B------:R-:W-:-:S03]  /*66f30*/  NOP ;  /* 0x0000000000007918 */ /* 0x000fc60000000000 */
[----:B------:R-:W0:Y:S01]  /*66f40*/  LDS.128 R44, [R9] ;  /* 0x00000000092c7984 */ /* 0x000e220000000c00 */
[----:B------:R-:W-:Y:S02]  /*66f50*/  PRMT R14, R14, 0x5210, R42 ;  /* 0x000052100e0e7816 */ /* 0x000fe4000000002a */
[----:B------:R-:W-:Y:S02]  /*66f60*/  IADD3 R42, P3, PT, R19, R5, RZ ;  /* 0x00000005132a7210 */ /* 0x000fe40007f7e0ff */
[----:B------:R-:W-:-:S03]  /*66f70*/  PRMT R13, R16, 0x5210, R43 ;  /* 0x00005210100d7816 */ /* 0x000fc6000000002b */
[----:B------:R-:W-:-:S05]  /*66f80*/  IMAD.X R43, R15, 0x1, R6, P3 ;  /* 0x000000010f2b7824 */ /* 0x000fca00018e0606 */
[----:B------:R1:W-:Y:S01]  /*66f90*/  STL.64 [R1+0x16a8], R42 ;  /* 0x0016a82a01007387 */ /* 0x0003e20000100a00 */
[----:B------:R-:W-:Y:S02]  /*66fa0*/  F2FP.SATFINITE.E4M3.F32.PACK_AB_MERGE_C R33, R33, R58, RZ ;  /* 0x0000003a2121723e */ /* 0x000fe400048070ff */
[----:B-1----:R-:W-:-:S05]  /*66fb0*/  IADD3 R42, P3, PT, R19, R7, RZ ;  /* 0x00000007132a7210 */ /* 0x002fca0007f7e0ff */
[----:B------:R-:W-:Y:S01]  /*66fc0*/  IMAD.X R43, R15, 0x1, R8, P3 ;  /* 0x000000010f2b7824 */ /* 0x000fe200018e0608 */
[----:B------:R-:W-:Y:S01]  /*66fd0*/  PRMT R15, R17, 0x5210, R36 ;  /* 0x00005210110f7816 */ /* 0x000fe20000000024 */
[----:B------:R-:W-:-:S03]  /*66fe0*/  NOP ;  /* 0x0000000000007918 */ /* 0x000fc60000000000 */
[----:B------:R-:W-:Y:S01]  /*66ff0*/  STL.64 [R1+0x16a0], R42 ;  /* 0x0016a02a01007387 */ /* 0x000fe20000100a00 */
[----:B------:R-:W-:-:S03]  /*67000*/  F2FP.SATFINITE.E4M3.F32.PACK_AB_MERGE_C R26, R26, R52, RZ ;  /* 0x000000341a1a723e */ /* 0x000fc600048070ff */
[----:B0-----:R-:W-:Y:S01]  /*67010*/  STL.64 [R1+0x770], R44 ;  /* 0x0007702c01007387 */ /* 0x001fe20000100a00 */
[----:B------:R-:W-:-:S03]  /*67020*/  LOP3.LUT R48, R33, 0xffff, RZ, 0xc0, !PT ;  /* 0x0000ffff21307812 */ /* 0x000fc600078ec0ff */
[----:B------:R0:W-:Y:S01]  /*67030*/  STL.64 [R1+0x778], R46 ;  /* 0x0007782e01007387 */ /* 0x0001e20000100a00 */
[----:B------:R-:W-:Y:S02]  /*67040*/  F2FP.SATFINITE.E4M3.F32.PACK_AB_MERGE_C R29, R29, R59, RZ ;  /* 0x0000003b1d1d723e */ /* 0x000fe400048070ff */
[----:B----4-:R-:W-:Y:S01]  /*67050*/  F2FP.SATFINITE.E4M3.F32.PACK_AB_MERGE_C R11, R57, R56, RZ ;  /* 0x00000038390b723e */ /* 0x010fe200048070ff */
[----:B------:R1:W-:Y:S01]  /*67060*/  STSM.16.M88.4 [R9], R12 ;  /* 0x0000000c09007844 */ /* 0x0003e20000000200 */
[----:B------:R-:W-:Y:S02]  /*67070*/  F2FP.SATFINITE.E4M3.F32.PACK_AB_MERGE_C R10, R55, R54, RZ ;  /* 0x00000036370a723e */ /* 0x000fe400048070ff */
[----:B0-----:R-:W-:Y:S02]  /*67080*/  LOP3.LUT R46, R32, 0xffff, RZ, 0xc0, !PT ;  /* 0x0000ffff202e7812 */ /* 0x001fe400078ec0ff */
[----:B------:R-:W-:Y:S01]  /*67090*/  F2FP.SATFINITE.E4M3.F32.PACK_AB_MERGE_C R25, R25, R61, RZ ;  /* 0x0000003d1919723e */ /* 0x000fe200048070ff */
[----:B------:R-:W4:Y:S01]  /*670a0*/  LDL.LU R32, [R1+0xef4] ;  /* 0x000ef40001207983 */ /* 0x000f220000300800 */
[----:B-1----:R-:W-:-:S02]  /*670b0*/  PRMT R12, R48, 0x3340, R0 ;  /* 0x00003340300c7816 */ /* 0x002fc40000000000 */
[----:B------:R-:W-:Y:S02]  /*670c0*/  LOP3.LUT R36, R11, 0xffff, RZ, 0xc0, !PT ;  /* 0x0000ffff0b247812 */ /* 0x000fe400078ec0ff */
[----:B------:R-:W-:Y:S02]  /*670d0*/  F2FP.SATFINITE.E4M3.F32.PACK_AB_MERGE_C R24, R24, R53, RZ ;  /* 0x000000351818723e */ /* 0x000fe400048070ff */
[----:B------:R-:W-:Y:S02]  /*670e0*/  LOP3.LUT R44, R18, 0xffff, RZ, 0xc0, !PT ;  /* 0x0000ffff122c7812 */ /* 0x000fe400078ec0ff */
[----:B--2---:R-:W-:Y:S02]  /*670f0*/  F2FP.SATFINITE.E4M3.F32.PACK_AB_MERGE_C R14, R38, R37, RZ ;  /* 0x00000025260e723e */ /* 0x004fe400048070ff */
[----:B------:R-:W-:Y:S02]  /*67100*/  LOP3.LUT R37, R29, 0xffff, RZ, 0xc0, !PT ;  /* 0x0000ffff1d257812 */ /* 0x000fe400078ec0ff */
[----:B---3--:R-:W-:-:S02]  /*67110*/  F2FP.SATFINITE.E4M3.F32.PACK_AB_MERGE_C R13, R34, R39, RZ ;  /* 0x00000027220d723e */ /* 0x008fc400048070ff */
[----:B------:R-:W-:Y:S02]  /*67120*/  LOP3.LUT R52, R35, 0xffff, RZ, 0xc0, !PT ;  /* 0x0000ffff23347812 */ /* 0x000fe400078ec0ff */
[----:B------:R-:W-:Y:S02]  /*67130*/  LOP3.LUT R39, R28, 0xffff, RZ, 0xc0, !PT ;  /* 0x0000ffff1c277812 */ /* 0x000fe400078ec0ff */
[----:B------:R-:W-:Y:S01]  /*67140*/  PRMT R19, R52, 0x3340, R46 ;  /* 0x0000334034137816 */ /* 0x000fe2000000002e */
[----:B------:R-:W2:Y:S01]  /*67150*/  LDL.LU R28, [R1+0xefc] ;  /* 0x000efc00011c7983 */ /* 0x000ea20000300800 */
[----:B------:R-:W-:Y:S02]  /*67160*/  LOP3.LUT R45, R30, 0xffff, RZ, 0xc0, !PT ;  /* 0x0000ffff1e2d7812 */ /* 0x000fe400078ec0ff */
[----:B------:R-:W-:Y:S01]  /*67170*/  PRMT R19, R19, 0x5410, R12 ;  /* 0x0000541013137816 */ /* 0x000fe2000000000c */
[----:B------:R-:W3:Y:S01]  /*67180*/  LDL.LU R11, [R1+0xd04] ;  /* 0x000d0400010b7983 */ /* 0x000ee20000300800 */
[----:B------:R-:W-:-:S02]  /*67190*/  PRMT R12, R37, 0x3340, R0 ;  /* 0x00003340250c7816 */ /* 0x000fc40000000000 */
[----:B------:R-:W-:Y:S02]  /*671a0*/  PRMT R17, R45, 0x3340, R39 ;  /* 0x000033402d117816 */ /* 0x000fe40000000027 */
[----:B------:R-:W-:Y:S02]  /*671b0*/  LOP3.LUT R38, R26, 0xffff, RZ, 0xc0, !PT ;  /* 0x0000ffff1a267812 */ /* 0x000fe400078ec0ff */
[----:B------:R-:W-:Y:S02]  /*671c0*/  LOP3.LUT R30, R25, 0xffff, RZ, 0xc0, !PT ;  /* 0x0000ffff191e7812 */ /* 0x000fe400078ec0ff */
[----:B------:R-:W-:Y:S02]  /*671d0*/  PRMT R17, R17, 0x5410, R12 ;  /* 0x0000541011117816 */ /* 0x000fe4000000000c */
[----:B------:R-:W-:Y:S02]  /*671e0*/  PRMT R12, R38, 0x3340, R0 ;  /* 0x00003340260c7816 */ /* 0x000fe40000000000 */
[----:B------:R-:W-:-:S02]  /*671f0*/  LOP3.LUT R34, R24, 0xffff, RZ, 0xc0, !PT ;  /* 0x0000ffff18227812 */ /* 0x000fc400078ec0ff */
[----:B------:R-:W-:Y:S02]  /*67200*/  LOP3.LUT R47, R31, 0xffff, RZ, 0xc0, !PT ;  /* 0x0000ffff1f2f7812 */ /* 0x000fe400078ec0ff */
[----:B------:R-:W-:Y:S02]  /*67210*/  LOP3.LUT R31, R10, 0xffff, RZ, 0xc0, !PT ;  /* 0x0000ffff0a1f7812 */ /* 0x000fe400078ec0ff */
[----:B------:R-:W2:Y:S01]  /*67220*/  LDL.LU R10, [R1+0xd0c] ;  /* 0x000d0c00010a7983 */ /* 0x000ea20000300800 */
[----:B------:R-:W-:-:S03]  /*67230*/  PRMT R16, R47, 0x3340, R30 ;  /* 0x000033402f107816 */ /* 0x000fc6000000001e */
[----:B------:R-:W2:Y:S01]  /*67240*/  LDL.LU R61, [R1+0xb10] ;  /* 0x000b1000013d7983 */ /* 0x000ea20000300800 */
[----:B------:R-:W-:Y:S01]  /*67250*/  LOP3.LUT R35, R27, 0xffff, RZ, 0xc0, !PT ;  /* 0x0000ffff1b237812 */ /* 0x000fe200078ec0ff */
[----:B------:R-:W-:Y:S02]  /*67260*/  NOP ;  /* 0x0000000000007918 */ /* 0x000fe40000000000 */
[----:B------:R-:W2:Y:S04]  /*67270*/  LDL.LU R33, [R1+0xb14] ;  /* 0x000b140001217983 */ /* 0x000ea80000300800 */
[----:B------:R-:W2:Y:S01]  /*67280*/  LDL.LU R56, [R1+0xb18] ;  /* 0x000b180001387983 */ /* 0x000ea20000300800 */
[----:B------:R-:W-:-:S03]  /*67290*/  PRMT R16, R16, 0x5410, R12 ;  /* 0x0000541010107816 */ /* 0x000fc6000000000c */
[----:B------:R-:W2:Y:S01]  /*672a0*/  LDL.LU R29, [R1+0xb1c] ;  /* 0x000b1c00011d7983 */ /* 0x000ea20000300800 */
[----:B------:R-:W-:-:S03]  /*672b0*/  PRMT R12, R34, 0x3340, R0 ;  /* 0x00003340220c7816 */ /* 0x000fc60000000000 */
[----:B------:R-:W2:Y:S01]  /*672c0*/  LDL.LU R57, [R1+0x920] ;  /* 0x0009200001397983 */ /* 0x000ea20000300800 */
[----:B------:R-:W-:-:S03]  /*672d0*/  PRMT R15, R35, 0x3340, R36 ;  /* 0x00003340230f7816 */ /* 0x000fc60000000024 */
[----:B------:R-:W2:Y:S04]  /*672e0*/  LDL.LU R58, [R1+0x924] ;  /* 0x00092400013a7983 */ /* 0x000ea80000300800 */
[----:B------:R-:W2:Y:S04]  /*672f0*/  LDL.LU R59, [R1+0x928] ;  /* 0x00092800013b7983 */ /* 0x000ea80000300800 */
[----:B------:R-:W2:Y:S01]  /*67300*/  LDL.LU R53, [R1+0x92c] ;  /* 0x00092c0001357983 */ /* 0x000ea20000300800 */
[----:B------:R-:W-:-:S03]  /*67310*/  PRMT R15, R15, 0x5410, R12 ;  /* 0x000054100f0f7816 */ /* 0x000fc6000000000c */
[----:B------:R-:W2:Y:S01]  /*67320*/  LDL.LU R54, [R1+0x730] ;  /* 0x0007300001367983 */ /* 0x000ea20000300800 */
[----:B------:R-:W-:-:S03]  /*67330*/  LOP3.LUT R42, R13, 0xffff, RZ, 0xc0, !PT ;  /* 0x0000ffff0d2a7812 */ /* 0x000fc600078ec0ff */
[----:B------:R-:W2:Y:S01]  /*67340*/  LDL.LU R55, [R1+0x734] ;  /* 0x0007340001377983 */ /* 0x000ea20000300800 */
[----:B------:R-:W-:-:S03]  /*67350*/  PRMT R12, R19, 0x4210, R31 ;  /* 0x00004210130c7816 */ /* 0x000fc6000000001f */
[----:B------:R-:W2:Y:S01]  /*67360*/  LDL.LU R50, [R1+0x738] ;  /* 0x0007380001327983 */ /* 0x000ea20000300800 */
[----:B------:R-:W-:-:S03]  /*67370*/  PRMT R13, R17, 0x4210, R44 ;  /* 0x00004210110d7816 */ /* 0x000fc6000000002c */
[----:B------:R-:W2:Y:S04]  /*67380*/  LDL.LU R51, [R1+0x73c] ;  /* 0x00073c0001337983 */ /* 0x000ea80000300800 */
[----:B------:R-:W2:Y:S04]  /*67390*/  LDL.LU R18, [R1+0xd08] ;  /* 0x000d080001127983 */ /* 0x000ea80000300800 */
[----:B------:R-:W3:Y:S04]  /*673a0*/  LDL.LU R19, [R1+0xd00] ;  /* 0x000d000001137983 */ /* 0x000ee80000300800 */
[----:B------:R-:W2:Y:S01]  /*673b0*/  LDL.LU R17, [R1+0xef8] ;  /* 0x000ef80001117983 */ /* 0x000ea20000300800 */
[----:B------:R-:W-:-:S03]  /*673c0*/  LOP3.LUT R43, R14, 0xffff, RZ, 0xc0, !PT ;  /* 0x0000ffff0e2b7812 */ /* 0x000fc600078ec0ff */
[----:B------:R-:W0:Y:S01]  /*673d0*/  LDS.128 R24, [R9] ;  /* 0x0000000009187984 */ /* 0x000e220000000c00 */
[----:B------:R-:W-:-:S03]  /*673e0*/  PRMT R14, R16, 0x4210, R43 ;  /* 0x00004210100e7816 */ /* 0x000fc6000000002b */
[----:B------:R-:W4:Y:S01]  /*673f0*/  LDL.LU R16, [R1+0xef0] ;  /* 0x000ef00001107983 */ /* 0x000f220000300800 */
        /* <DEDUP_REMOVED lines=8> */
[----:B0-----:R-:W3:Y:S04]  /*67480*/  LDL.LU.64 R26, [R1+0x2d50] ;  /* 0x002d5000011a7983 */ /* 0x001ee80000300a00 */
[----:B------:R-:W3:Y:S04]  /*67490*/  LDL.LU.64 R24, [R1+0x2d48] ;  /* 0x002d480001187983 */ /* 0x000ee80000300a00 */
        /* <DEDUP_REMOVED lines=23> */
[----:B------:R-:W-:Y:S02]  /*67610*/  LOP3.LUT R13, R13, 0xffff, RZ, 0xc0, !PT ;  /* 0x0000ffff0d0d7812 */ /* 0x000fe400078ec0ff */
[----:B------:R-:W-:Y:S02]  /*67620*/  SHF.R.U32.HI R35, RZ, 0x8, R35 ;  /* 0x00000008ff237819 */ /* 0x000fe40000011623 */
[----:B------:R-:W-:Y:S02]  /*67630*/  SHF.R.U32.HI R34, RZ, 0x8, R34 ;  /* 0x00000008ff227819 */ /* 0x000fe40000011622 */
[----:B------:R-:W-:Y:S02]  /*67640*/  LOP3.LUT R35, R35, 0xffff, RZ, 0xc0, !PT ;  /* 0x0000ffff23237812 */ /* 0x000fe400078ec0ff */
[----:B------:R-:W-:Y:S02]  /*67650*/  LOP3.LUT R34, R34, 0xffff, RZ, 0xc0, !PT ;  /* 0x0000ffff22227812 */ /* 0x000fe400078ec0ff */
[----:B--2---:R-:W-:-:S02]  /*67660*/  F2FP.SATFINITE.E4M3.F32.PACK_AB_MERGE_C R28, R28, R17, RZ ;  /* 0x000000111c1c723e */ /* 0x004fc400048070ff */
[----:B------:R-:W-:Y:S02]  /*67670*/  F2FP.SATFINITE.E4M3.F32.PACK_AB_MERGE_C R17, R51, R50, RZ ;  /* 0x000000323311723e */ /* 0x000fe400048070ff */
[----:B------:R-:W-:-:S05]  /*67680*/  IADD3 R50, P3, PT, R21, R5, RZ ;  /* 0x0000000515327210 */ /* 0x000fca0007f7e0ff */
[----:B------:R-:W-:Y:S01]  /*67690*/  IMAD.X R51, R12, 0x1, R6, P3 ;  /* 0x000000010c337824 */ /* 0x000fe200018e0606 */
[----:B------:R-:W-:-:S05]  /*676a0*/  IADD3 R14, P3, PT, R21, R7, RZ ;  /* 0x00000007150e7210 */ /* 0x000fca0007f7e0ff */
[----:B------:R-:W-:Y:S01]  /*676b0*/  IMAD.X R15, R12, 0x1, R8, P3 ;  /* 0x000000010c0f7824 */ /* 0x000fe200018e0608 */
[----:B------:R-:W-:Y:S02]  /*676c0*/  SHF.R.U32.HI R12, RZ, 0x8, R39 ;  /* 0x00000008ff0c7819 */ /* 0x000fe40000011627 */
[----:B------:R-:W-:Y:S02]  /*676d0*/  SHF.R.U32.HI R21, RZ, 0x8, R30 ;  /* 0x00000008ff157819 */ /* 0x000fe4000001161e */
[----:B------:R0:W-:Y:S01]  /*676e0*/  STL.64 [R1+0x1660], R14 ;  /* 0x0016600e01007387 */ /* 0x0001e20000100a00 */
[----:B------:R-:W-:Y:S02]  /*676f0*/  LOP3.LUT R12, R12, 0xffff, RZ, 0xc0, !PT ;  /* 0x0000ffff0c0c7812 */ /* 0x000fe400078ec0ff */
[----:B------:R-:W-:Y:S01]  /*67700*/  LOP3.LUT R21, R21, 0xffff, RZ, 0xc0, !PT ;  /* 0x0000ffff15157812 */ /* 0x000fe200078ec0ff */
[----:B------:R1:W-:Y:S01]  /*67710*/  STL.64 [R1+0x1668], R50 ;  /* 0x0016683201007387 */ /* 0x0003e20000100a00 */
[----:B------:R-:W-:-:S02]  /*67720*/  PRMT R30, R13, 0x3340, R12 ;  /* 0x000033400d1e7816 */ /* 0x000fc4000000000c */
[----:B------:R-:W-:Y:S02]  /*67730*/  SHF.R.S32.HI R12, RZ, 0x1f, R20 ;  /* 0x0000001fff0c7819 */ /* 0x000fe40000011414 */
[----:B0-----:R-:W-:-:S04]  /*67740*/  SHF.R.U32.HI R14, RZ, 0x8, R47 ;  /* 0x00000008ff0e7819 */ /* 0x001fc8000001162f */
[----:B------:R-:W-:Y:S02]  /*67750*/  LOP3.LUT R14, R14, 0xffff, RZ, 0xc0, !PT ;  /* 0x0000ffff0e0e7812 */ /* 0x000fe400078ec0ff */
[----:B-1----:R-:W-:Y:S02]  /*67760*/  IADD3 R50, P3, PT, R20, R0, RZ ;  /* 0x0000000014327210 */ /* 0x002fe40007f7e0ff */
[----:B------:R-:W-:Y:S02]  /*67770*/  PRMT R21, R14, 0x3340, R21 ;  /* 0x000033400e157816 */ /* 0x000fe40000000015 */
[----:B------:R-:W-:Y:S01]  /*67780*/  SHF.R.U32.HI R14, RZ, 0x8, R38 ;  /* 0x00000008ff0e7819 */ /* 0x000fe20000011626 */
[----:B------:R-:W-:Y:S01]  /*67790*/  IMAD.X R51, R12, 0x1, R2, P3 ;  /* 0x000000010c337824 */ /* 0x000fe200018e0602 */
[----:B------:R-:W-:Y:S02]  /*677a0*/  IADD3 R38, P3, PT, R20, R3, RZ ;  /* 0x0000000314267210 */ /* 0x000fe40007f7e0ff */
[----:B----4-:R-:W-:-:S02]  /*677b0*/  F2FP.SATFINITE.E4M3.F32.PACK_AB_MERGE_C R32, R32, R16, RZ ;  /* 0x000000102020723e */ /* 0x010fc400048070ff */
[----:B------:R-:W-:Y:S01]  /*677c0*/  SHF.R.U32.HI R16, RZ, 0x8, R36 ;  /* 0x00000008ff107819 */ /* 0x000fe20000011624 */
[----:B------:R-:W-:Y:S01]  /*677d0*/  IMAD.X R39, R12, 0x1, R4, P3 ;  /* 0x000000010c277824 */ /* 0x000fe200018e0604 */
[----:B------:R0:W-:Y:S02]  /*677e0*/  STL.64 [R1+0x1658], R50 ;  /* 0x0016583201007387 */ /* 0x0001e40000100a00 */
[----:B------:R-:W-:Y:S02]  /*677f0*/  LOP3.LUT R16, R16, 0xffff, RZ, 0xc0, !PT ;  /* 0x0000ffff10107812 */ /* 0x000fe400078ec0ff */
[----:B------:R1:W-:Y:S01]  /*67800*/  STL.64 [R1+0x1650], R38 ;  /* 0x0016502601007387 */ /* 0x0003e20000100a00 */
[----:B------:R-:W-:Y:S02]  /*67810*/  SHF.R.U32.HI R13, RZ, 0x8, R37 ;  /* 0x00000008ff0d7819 */ /* 0x000fe40000011625 */
[----:B------:R-:W-:Y:S01]  /*67820*/  SHF.R.U32.HI R15, RZ, 0x8, R48 ;  /* 0x00000008ff0f7819 */ /* 0x000fe20000011630 */
[----:B------:R-:W2:Y:S01]  /*67830*/  LDL.LU R36, [R1+0x470] ;  /* 0x0004700001247983 */ /* 0x000ea20000300800 */
[----:B0-----:R-:W-:-:S03]  /*67840*/  IADD3 R50, P3, PT, R20, R5, RZ ;  /* 0x0000000514327210 */ /* 0x001fc60007f7e0ff */
[----:B------:R-:W2:Y:S01]  /*67850*/  LDL.LU R37, [R1+0x474] ;  /* 0x0004740001257983 */ /* 0x000ea20000300800 */
[----:B------:R-:W-:Y:S01]  /*67860*/  PRMT R45, R35, 0x3340, R16 ;  /* 0x00003340232d7816 */ /* 0x000fe20000000010 */
[----:B------:R-:W-:Y:S02]  /*67870*/  IMAD.X R51, R12, 0x1, R6, P3 ;  /* 0x000000010c337824 */ /* 0x000fe400018e0606 */
[----:B-1----:R-:W4:Y:S01]  /*67880*/  LDL.LU R38, [R1+0x478] ;  /* 0x0004780001267983 */ /* 0x002f220000300800 */
[----:B------:R-:W-:-:S03]  /*67890*/  PRMT R16, R34, 0x3340, R0 ;  /* 0x0000334022107816 */ /* 0x000fc60000000000 */
[----:B------:R-:W4:Y:S01]  /*678a0*/  LDL.LU R39, [R1+0x47c] ;  /* 0x00047c0001277983 */ /* 0x000f220000300800 */
[----:B------:R-:W-:-:S03]  /*678b0*/  LOP3.LUT R15, R15, 0xffff, RZ, 0xc0, !PT ;  /* 0x0000ffff0f0f7812 */ /* 0x000fc600078ec0ff */
[----:B------:R-:W4:Y:S04]  /*678c0*/  LDL.LU R34, [R1+0x1e4] ;  /* 0x0001e40001227983 */ /* 0x000f280000300800 */
[----:B------:R-:W4:Y:S01]  /*678d0*/  LDL.LU R35, [R1+0x1e0] ;  /* 0x0001e00001237983 */ /* 0x000f220000300800 */
[----:B------:R-:W-:-:S03]  /*678e0*/  PRMT R15, R15, 0x3340, R0 ;  /* 0x000033400f0f7816 */ /* 0x000fc60000000000 */
[----:B------:R0:W-:Y:S01]  /*678f0*/  STL.64 [R1+0x1648], R50 ;  /* 0x0016483201007387 */ /* 0x0001e20000100a00 */
[----:B------:R-:W-:Y:S02]  /*67900*/  LOP3.LUT R14, R14, 0xffff, RZ, 0xc0, !PT ;  /* 0x0000ffff0e0e7812 */ /* 0x000fe400078ec0ff */
[----:B------:R-:W-:Y:S02]  /*67910*/  LOP3.LUT R13, R13, 0xffff, RZ, 0xc0, !PT ;  /* 0x0000ffff0d0d7812 */ /* 0x000fe400078ec0ff */
[--C-:B------:R-:W-:Y:S02]  /*67920*/  PRMT R14, R14, 0x3340, R0.reuse ;  /* 0x000033400e0e7816 */ /* 0x100fe40000000000 */
[----:B0-----:R-:W-:Y:S02]  /*67930*/  IADD3 R50, P3, PT, R20, R7, RZ ;  /* 0x0000000714327210 */ /* 0x001fe40007f7e0ff */
[----:B------:R-:W-:-:S03]  /*67940*/  PRMT R13, R13, 0x3340, R0 ;  /* 0x000033400d0d7816 */ /* 0x000fc60000000000 */
        /* <DEDUP_REMOVED lines=8> */
[----:B------:R-:W4:Y:S01]  /*679d0*/  LDL.LU R30, [R1+0x1cc] ;  /* 0x0001cc00011e7983 */ /* 0x000f220000300800 */
[----:B------:R-:W-:-:S03]  /*679e0*/  PRMT R12, R12, 0x5210, R31 ;  /* 0x000052100c0c7816 */ /* 0x000fc6000000001f */
[----:B------:R0:W-:Y:S04]  /*679f0*/  STL.64 [R1+0x1638], R20 ;  /* 0x0016381401007387 */ /* 0x0001e80000100a00 */
[----:B------:R-:W4:Y:S01]  /*67a00*/  LDL.LU R31, [R1+0x1c8] ;  /* 0x0001c800011f7983 */ /* 0x000f220000300800 */
[----:B------:R-:W-:Y:S02]  /*67a10*/  PRMT R16, R45, 0x5410, R16 ;  /* 0x000054102d107816 */ /* 0x000fe40000000010 */
[----:B------:R-:W-:Y:S01]  /*67a20*/  PRMT R13, R13, 0x5210, R44 ;  /* 0x000052100d0d7816 */ /* 0x000fe2000000002c */
[----:B------:R-:W-:Y:S01]  /*67a30*/  NOP ;  /* 0x0000000000007918 */ /* 0x000fe20000000000 */
[----:B------:R-:W1:Y:S01]  /*67a40*/  LDS.128 R44, [R9] ;  /* 0x00000000092c7984 */ /* 0x000e620000000c00 */
[----:B0-----:R-:W-:-:S05]  /*67a50*/  IADD3 R20, P3, PT, R23, R3, RZ ;  /* 0x0000000317147210 */ /* 0x001fca0007f7e0ff */
[----:B------:R-:W-:-:S05]  /*67a60*/  IMAD.X R21, R15, 0x1, R4, P3 ;  /* 0x000000010f157824 */ /* 0x000fca00018e0604 */
[----:B------:R0:W-:Y:S02]  /*67a70*/  STL.64 [R1+0x1630], R20 ;  /* 0x0016301401007387 */ /* 0x0001e40000100a00 */
[----:B0-----:R-:W-:-:S05]  /*67a80*/  IADD3 R20, P3, PT, R23, R5, RZ ;  /* 0x0000000517147210 */ /* 0x001fca0007f7e0ff */
[----:B------:R-:W-:-:S05]  /*67a90*/  IMAD.X R21, R15, 0x1, R6, P3 ;  /* 0x000000010f157824 */ /* 0x000fca00018e0606 */
[----:B------:R0:W-:Y:S01]  /*67aa0*/  STL.64 [R1+0x1628], R20 ;  /* 0x0016281401007387 */ /* 0x0001e20000100a00 */
[----:B------:R-:W-:Y:S02]  /*67ab0*/  F2FP.SATFINITE.E4M3.F32.PACK_AB_MERGE_C R33, R33, R61, RZ ;  /* 0x0000003d2121723e */ /* 0x000fe400048070ff */
[----:B---3--:R-:W-:Y:S02]  /*67ac0*/  F2FP.SATFINITE.E4M3.F32.PACK_AB_MERGE_C R11, R11, R19, RZ ;  /* 0x000000130b0b723e */ /* 0x008fe400048070ff */
[----:B------:R-:W-:Y:S02]  /*67ad0*/  PRMT R14, R14, 0x5210, R43 ;  /* 0x000052100e0e7816 */ /* 0x000fe4000000002b */
[----:B0-----:R-:W-:Y:S02]  /*67ae0*/  IADD3 R20, P3, PT, R23, R7, RZ ;  /* 0x0000000717147210 */ /* 0x001fe40007f7e0ff */
[----:B------:R-:W-:-:S03]  /*67af0*/  F2FP.SATFINITE.E4M3.F32.PACK_AB_MERGE_C R19, R53, R59, RZ ;  /* 0x0000003b3513723e */ /* 0x000fc600048070ff */
[----:B------:R-:W-:Y:S01]  /*67b00*/  IMAD.X R21, R15, 0x1, R8, P3 ;  /* 0x000000010f157824 */ /* 0x000fe200018e0608 */
[----:B------:R-:W-:Y:S01]  /*67b10*/  PRMT R15, R16, 0x5210, R42 ;  /* 0x00005210100f7816 */ /* 0x000fe2000000002a */
[----:B------:R-:W-:Y:S01]  /*67b20*/  NOP ;  /* 0x0000000000007918 */ /* 0x000fe20000000000 */
[----:B------:R-:W-:Y:S02]  /*67b30*/  LOP3.LUT R50, R33, 0xffff, RZ, 0xc0, !PT ;  /* 0x0000ffff21327812 */ /* 0x000fe400078ec0ff */
[----:B------:R-:W-:Y:S01]  /*67b40*/  LOP3.LUT R52, R32, 0xffff, RZ, 0xc0, !PT ;  /* 0x0000ffff20347812 */ /* 0x000fe200078ec0ff */
[----:B------:R-:W-:Y:S01]  /*67b50*/  STL.64 [R1+0x1620], R20 ;  /* 0x0016201401007387 */ /* 0x000fe20000100a00 */
[----:B------:R-:W-:-:S03]  /*67b60*/  F2FP.SATFINITE.E4M3.F32.PACK_AB_MERGE_C R29, R29, R56, RZ ;  /* 0x000000381d1d723e */ /* 0x000fc600048070ff */
[----:B------:R0:W-:Y:S01]  /*67b70*/  STSM.16.M88.4 [R9], R12 ;  /* 0x0000000c09007844 */ /* 0x0001e20000000200 */
[----:B------:R-:W-:-:S03]  /*67b80*/  F2FP.SATFINITE.E4M3.F32.PACK_AB_MERGE_C R10, R10, R18, RZ ;  /* 0x000000120a0a723e */ /* 0x000fc600048070ff */
[----:B-1----:R-:W-:Y:S01]  /*67b90*/  STL.64 [R1+0x750], R44 ;  /* 0x0007502c01007387 */ /* 0x002fe20000100a00 */
[----:B------:R-:W-:-:S03]  /*67ba0*/  LOP3.LUT R43, R29, 0xffff, RZ, 0xc0, !PT ;  /* 0x0000ffff1d2b7812 */ /* 0x000fc600078ec0ff */
[----:B------:R1:W-:Y:S01]  /*67bb0*/  STL.64 [R1+0x758], R46 ;  /* 0x0007582e01007387 */ /* 0x0003e20000100a00 */
[----:B------:R-:W-:Y:S02]  /*67bc0*/  F2FP.SATFINITE.E4M3.F32.PACK_AB_MERGE_C R22, R58, R57, RZ ;  /* 0x000000393a16723e */ /* 0x000fe400048070ff */
[----:B0-----:R-:W-:Y:S02]  /*67bd0*/  PRMT R12, R50, 0x3340, R0 ;  /* 0x00003340320c7816 */ /* 0x001fe40000000000 */
[----:B-1----:R-:W-:Y:S02]  /*67be0*/  LOP3.LUT R47, R28, 0xffff, RZ, 0xc0, !PT ;  /* 0x0000ffff1c2f7812 */ /* 0x002fe400078ec0ff */
[----:B------:R-:W-:Y:S02]  /*67bf0*/  LOP3.LUT R33, R19, 0xffff, RZ, 0xc0, !PT ;  /* 0x0000ffff13217812 */ /* 0x000fe400078ec0ff */
[----:B------:R-:W-:Y:S02]  /*67c00*/  F2FP.SATFINITE.E4M3.F32.PACK_AB_MERGE_C R18, R55, R54, RZ ;  /* 0x000000363712723e */ /* 0x000fe400048070ff */
[----:B------:R-:W-:-:S02]  /*67c10*/  LOP3.LUT R46, R17, 0xffff, RZ, 0xc0, !PT ;  /* 0x0000ffff112e7812 */ /* 0x000fc400078ec0ff */
[----:B--2---:R-:W-:Y:S02]  /*67c20*/  F2FP.SATFINITE.E4M3.F32.PACK_AB_MERGE_C R14, R37, R36, RZ ;  /* 0x00000024250e723e */ /* 0x004fe400048070ff */
[----:B------:R-:W2:Y:S01]  /*67c30*/  LDL.LU R36, [R1+0xee4] ;  /* 0x000ee40001247983 */ /* 0x000ea20000300800 */
[----:B------:R-:W-:-:S03]  /*67c40*/  LOP3.LUT R37, R10, 0xffff, RZ, 0xc0, !PT ;  /* 0x0000ffff0a257812 */ /* 0x000fc600078ec0ff */
[----:B------:R-:W3:Y:S01]  /*67c50*/  LDL.LU R32, [R1+0xeec] ;  /* 0x000eec0001207983 */ /* 0x000ee20000300800 */
[----:B----4-:R-:W-:-:S04]  /*67c60*/  LOP3.LUT R53, R34, 0xffff, RZ, 0xc0, !PT ;  /* 0x0000ffff22357812 */ /* 0x010fc800078ec0ff */
[----:B------:R-:W-:Y:S02]  /*67c70*/  PRMT R21, R53, 0x3340, R52 ;  /* 0x0000334035157816 */ /* 0x000fe40000000034 */
[----:B------:R-:W-:Y:S02]  /*67c80*/  LOP3.LUT R48, R35, 0xffff, RZ, 0xc0, !PT ;  /* 0x0000ffff23307812 */ /* 0x000fe400078ec0ff */
[----:B------:R-:W-:Y:S02]  /*67c90*/  F2FP.SATFINITE.E4M3.F32.PACK_AB_MERGE_C R13, R39, R38, RZ ;  /* 0x00000026270d723e */ /* 0x000fe400048070ff */
[----:B------:R-:W-:Y:S02]  /*67ca0*/  PRMT R21, R21, 0x5410, R12 ;  /* 0x0000541015157816 */ /* 0x000fe4000000000c */
[----:B------:R-:W-:Y:S02]  /*67cb0*/  PRMT R12, R43, 0x3340, R0 ;  /* 0x000033402b0c7816 */ /* 0x000fe40000000000 */
[----:B------:R-:W-:-:S02]  /*67cc0*/  PRMT R20, R48, 0x3340, R47 ;  /* 0x0000334030147816 */ /* 0x000fc4000000002f */
[----:B------:R-:W-:Y:S02]  /*67cd0*/  LOP3.LUT R39, R11, 0xffff, RZ, 0xc0, !PT ;  /* 0x0000ffff0b277812 */ /* 0x000fe400078ec0ff */
[----:B------:R-:W-:Y:S01]  /*67ce0*/  LOP3.LUT R38, R22, 0xffff, RZ, 0xc0, !PT ;  /* 0x0000ffff16267812 */ /* 0x000fe200078ec0ff */
[----:B------:R-:W4:Y:S01]  /*67cf0*/  LDL.LU R11, [R1+0xcf4] ;  /* 0x000cf400010b7983 */ /* 0x000f220000300800 */
[----:B------:R-:W-:-:S03]  /*67d00*/  PRMT R20, R20, 0x5410, R12 ;  /* 0x0000541014147816 */ /* 0x000fc6000000000c */
[----:B------:R-:W2:Y:S01]  /*67d10*/  LDL.LU R10, [R1+0xcfc] ;  /* 0x000cfc00010a7983 */ /* 0x000ea20000300800 */
[----:B------:R-:W-:-:S03]  /*67d20*/  PRMT R12, R38, 0x3340, R0 ;  /* 0x00003340260c7816 */ /* 0x000fc60000000000 */
[----:B------:R-:W2:Y:S04]  /*67d30*/  LDL.LU R23, [R1+0xb04] ;  /* 0x000b040001177983 */ /* 0x000ea80000300800 */
[----:B------:R-:W2:Y:S04]  /*67d40*/  LDL.LU R19, [R1+0xb08] ;  /* 0x000b080001137983 */ /* 0x000ea80000300800 */
[----:B------:R-:W2:Y:S01]  /*67d50*/  LDL.LU R22, [R1+0xb0c] ;  /* 0x000b0c0001167983 */ /* 0x000ea20000300800 */
[----:B------:R-:W-:-:S03]  /*67d60*/  LOP3.LUT R42, R30, 0xffff, RZ, 0xc0, !PT ;  /* 0x0000ffff1e2a7812 */ /* 0x000fc600078ec0ff */
[----:B------:R-:W2:Y:S01]  /*67d70*/  LDL.LU R61, [R1+0x910] ;  /* 0x00091000013d7983 */ /* 0x000ea20000300800 */
[----:B------:R-:W-:-:S03]  /*67d80*/  PRMT R16, R42, 0x3340, R39 ;  /* 0x000033402a107816 */ /* 0x000fc60000000027 */
[----:B------:R-:W2:Y:S01]  /*67d90*/  LDL.LU R56, [R1+0x914] ;  /* 0x0009140001387983 */ /* 0x000ea20000300800 */
[----:B------:R-:W-:Y:S01]  /*67da0*/  LOP3.LUT R34, R31, 0xffff, RZ, 0xc0, !PT ;  /* 0x0000ffff1f227812 */ /* 0x000fe200078ec0ff */
[----:B------:R-:W-:Y:S02]  /*67db0*/  NOP ;  /* 0x0000000000007918 */ /* 0x000fe40000000000 */
[----:B------:R-:W2:Y:S01]  /*67dc0*/  LDL.LU R57, [R1+0x918] ;  /* 0x0009180001397983 */ /* 0x000ea20000300800 */
[----:B------:R-:W-:Y:S02]  /*67dd0*/  PRMT R16, R16, 0x5410, R12 ;  /* 0x0000541010107816 */ /* 0x000fe4000000000c */
[----:B------:R-:W-:Y:S01]  /*67de0*/  PRMT R12, R33, 0x3340, R0 ;  /* 0x00003340210c7816 */ /* 0x000fe20000000000 */
[----:B------:R-:W2:Y:S01]  /*67df0*/  LDL.LU R58, [R1+0x91c] ;  /* 0x00091c00013a7983 */ /* 0x000ea20000300800 */
[----:B------:R-:W-:Y:S02]  /*67e00*/  PRMT R15, R34, 0x3340, R37 ;  /* 0x00003340220f7816 */ /* 0x000fe40000000025 */
[----:B------:R-:W-:Y:S01]  /*67e10*/  LOP3.LUT R35, R18, 0xffff, RZ, 0xc0, !PT ;  /* 0x0000ffff12237812 */ /* 0x000fe200078ec0ff */
[----:B------:R-:W2:Y:S01]  /*67e20*/  LDL.LU R59, [R1+0x720] ;  /* 0x00072000013b7983 */ /* 0x000ea20000300800 */
[----:B------:R-:W-:-:S03]  /*67e30*/  LOP3.LUT R45, R14, 0xffff, RZ, 0xc0, !PT ;  /* 0x0000ffff0e2d7812 */ /* 0x000fc600078ec0ff */
        /* <DEDUP_REMOVED lines=8> */
[----:B------:R-:W3:Y:S01]  /*67ec0*/  LDL.LU R17, [R1+0xcf8] ;  /* 0x000cf80001117983 */ /* 0x000ee20000300800 */
[----:B------:R-:W-:-:S03]  /*67ed0*/  PRMT R14, R16, 0x4210, R45 ;  /* 0x00004210100e7816 */ /* 0x000fc6000000002d */
[----:B------:R-:W4:Y:S04]  /*67ee0*/  LDL.LU R21, [R1+0xcf0] ;  /* 0x000cf00001157983 */ /* 0x000f280000300800 */
[----:B------:R-:W4:Y:S04]  /*67ef0*/  LDL.LU R20, [R1+0xee8] ;  /* 0x000ee80001147983 */ /* 0x000f280000300800 */
[----:B------:R-:W4:Y:S04]  /*67f00*/  LDL.LU R16, [R1+0xee0] ;  /* 0x000ee00001107983 */ /* 0x000f280000300800 */
        /* <DEDUP_REMOVED lines=29> */
[----:B------:R-:W-:-:S05]  /*680e0*/  IMAD.X R15, R12, 0x1, R6, P3 ;  /* 0x000000010c0f7824 */ /* 0x000fca00018e0606 */
[----:B------:R0:W-:Y:S01]  /*680f0*/  STL.64 [R1+0x15e8], R14 ;  /* 0x0015e80e01007387 */ /* 0x0001e20000100a00 */
[----:B------:R-:W-:Y:S02]  /*68100*/  SHF.R.U32.HI R13, RZ, 0x8, R53 ;  /* 0x00000008ff0d7819 */ /* 0x000fe40000011635 */
[----:B------:R-:W-:Y:S02]  /*68110*/  SHF.R.U32.HI R26, RZ, 0x8, R52 ;  /* 0x00000008ff1a7819 */ /* 0x000fe40000011634 */
[----:B0-----:R-:W-:-:S05]  /*68120*/  IADD3 R14, P3, PT, R25, R7, RZ ;  /* 0x00000007190e7210 */ /* 0x001fca0007f7e0ff */
[----:B------:R-:W-:Y:S01]  /*68130*/  IMAD.X R15, R12, 0x1, R8, P3 ;  /* 0x000000010c0f7824 */ /* 0x000fe200018e0608 */
[----:B------:R-:W-:Y:S02]  /*68140*/  SHF.R.U32.HI R12, RZ, 0x8, R48 ;  /* 0x00000008ff0c7819 */ /* 0x000fe40000011630 */
[----:B------:R-:W-:Y:S02]  /*68150*/  LOP3.LUT R13, R13, 0xffff, RZ, 0xc0, !PT ;  /* 0x0000ffff0d0d7812 */ /* 0x000fe400078ec0ff */
[----:B------:R-:W-:Y:S01]  /*68160*/  LOP3.LUT R12, R12, 0xffff, RZ, 0xc0, !PT ;  /* 0x0000ffff0c0c7812 */ /* 0x000fe200078ec0ff */
[----:B------:R0:W-:Y:S01]  /*68170*/  STL.64 [R1+0x15e0], R14 ;  /* 0x0015e00e01007387 */ /* 0x0001e20000100a00 */
[----:B------:R-:W-:Y:S02]  /*68180*/  LOP3.LUT R26, R26, 0xffff, RZ, 0xc0, !PT ;  /* 0x0000ffff1a1a7812 */ /* 0x000fe400078ec0ff */
[----:B------:R-:W-:Y:S02]  /*68190*/  SHF.R.U32.HI R25, RZ, 0x8, R39 ;  /* 0x00000008ff197819 */ /* 0x000fe40000011627 */
[----:B------:R-:W-:-:S02]  /*681a0*/  PRMT R26, R13, 0x3340, R26 ;  /* 0x000033400d1a7816 */ /* 0x000fc4000000001a */
[----:B------:R-:W-:Y:S02]  /*681b0*/  SHF.R.U32.HI R13, RZ, 0x8, R42 ;  /* 0x00000008ff0d7819 */ /* 0x000fe4000001162a */
[----:B0-----:R-:W-:Y:S02]  /*681c0*/  SHF.R.U32.HI R15, RZ, 0x8, R50 ;  /* 0x00000008ff0f7819 */ /* 0x001fe40000011632 */
[----:B------:R-:W-:Y:S02]  /*681d0*/  IADD3 R50, P3, PT, R24, R0, RZ ;  /* 0x0000000018327210 */ /* 0x000fe40007f7e0ff */
[----:B------:R-:W-:Y:S02]  /*681e0*/  LOP3.LUT R13, R13, 0xffff, RZ, 0xc0, !PT ;  /* 0x0000ffff0d0d7812 */ /* 0x000fe400078ec0ff */
[----:B------:R-:W-:Y:S02]  /*681f0*/  LOP3.LUT R25, R25, 0xffff, RZ, 0xc0, !PT ;  /* 0x0000ffff19197812 */ /* 0x000fe400078ec0ff */
[----:B------:R-:W-:-:S02]  /*68200*/  SHF.R.U32.HI R34, RZ, 0x8, R34 ;  /* 0x00000008ff227819 */ /* 0x000fc40000011622 */
[----:B------:R-:W-:Y:S02]  /*68210*/  PRMT R25, R13, 0x3340, R25 ;  /* 0x000033400d197816 */ /* 0x000fe40000000019 */
[----:B------:R-:W-:Y:S02]  /*68220*/  SHF.R.U32.HI R33, RZ, 0x8, R33 ;  /* 0x00000008ff217819 */ /* 0x000fe40000011621 */
[----:B------:R-:W-:Y:S02]  /*68230*/  LOP3.LUT R34, R34, 0xffff, RZ, 0xc0, !PT ;  /* 0x0000ffff22227812 */ /* 0x000fe400078ec0ff */
[----:B------:R-:W-:Y:S02]  /*68240*/  LOP3.LUT R33, R33, 0xffff, RZ, 0xc0, !PT ;  /* 0x0000ffff21217812 */ /* 0x000fe400078ec0ff */
[----:B------:R-:W-:Y:S02]  /*68250*/  SHF.R.U32.HI R14, RZ, 0x8, R43 ;  /* 0x00000008ff0e7819 */ /* 0x000fe4000001162b */
[----:B------:R-:W-:-:S02]  /*68260*/  LOP3.LUT R15, R15, 0xffff, RZ, 0xc0, !PT ;  /* 0x0000ffff0f0f7812 */ /* 0x000fc400078ec0ff */
[----:B--2---:R-:W-:Y:S02]  /*68270*/  F2FP.SATFINITE.E4M3.F32.PACK_AB_MERGE_C R23, R23, R18, RZ ;  /* 0x000000121717723e */ /* 0x004fe400048070ff */
[----:B------:R-:W-:Y:S02]  /*68280*/  F2FP.SATFINITE.E4M3.F32.PACK_AB_MERGE_C R18, R51, R55, RZ ;  /* 0x000000373312723e */ /* 0x000fe400048070ff */
[----:B---3--:R-:W-:Y:S02]  /*68290*/  F2FP.SATFINITE.E4M3.F32.PACK_AB_MERGE_C R10, R10, R17, RZ ;  /* 0x000000110a0a723e */ /* 0x008fe400048070ff */
[----:B----4-:R-:W-:Y:S02]  /*682a0*/  F2FP.SATFINITE.E4M3.F32.PACK_AB_MERGE_C R36, R36, R16, RZ ;  /* 0x000000102424723e */ /* 0x010fe400048070ff */
[----:B------:R-:W-:-:S04]  /*682b0*/  SHF.R.U32.HI R16, RZ, 0x8, R47 ;  /* 0x00000008ff107819 */ /* 0x000fc8000001162f */
[----:B------:R-:W-:-:S04]  /*682c0*/  LOP3.LUT R16, R16, 0xffff, RZ, 0xc0, !PT ;  /* 0x0000ffff10107812 */ /* 0x000fc800078ec0ff */
[----:B------:R-:W-:Y:S02]  /*682d0*/  PRMT R16, R12, 0x3340, R16 ;  /* 0x000033400c107816 */ /* 0x000fe40000000010 */
[----:B------:R-:W-:Y:S02]  /*682e0*/  SHF.R.S32.HI R12, RZ, 0x1f, R24 ;  /* 0x0000001fff0c7819 */ /* 0x000fe40000011418 */
[----:B------:R-:W-:-:S03]  /*682f0*/  SHF.R.U32.HI R17, RZ, 0x8, R38 ;  /* 0x00000008ff117819 */ /* 0x000fc60000011626 */
[----:B------:R-:W-:Y:S01]  /*68300*/  IMAD.X R51, R12, 0x1, R2, P3 ;  /* 0x000000010c337824 */ /* 0x000fe200018e0602 */
[----:B------:R-:W-:Y:S02]  /*68310*/  IADD3 R38, P3, PT, R24, R3, RZ ;  /* 0x0000000318267210 */ /* 0x000fe40007f7e0ff */
[----:B------:R-:W-:Y:S02]  /*68320*/  LOP3.LUT R17, R17, 0xffff, RZ, 0xc0, !PT ;  /* 0x0000ffff11117812 */ /* 0x000fe400078ec0ff */
[----:B------:R0:W-:Y:S01]  /*68330*/  STL.64 [R1+0x15d8], R50 ;  /* 0x0015d83201007387 */ /* 0x0001e20000100a00 */
[----:B------:R-:W-:Y:S01]  /*68340*/  IMAD.X R39, R12, 0x1, R4, P3 ;  /* 0x000000010c277824 */ /* 0x000fe200018e0604 */
[----:B------:R-:W-:Y:S02]  /*68350*/  PRMT R13, R17, 0x3340, R0 ;  /* 0x00003340110d7816 */ /* 0x000fe40000000000 */
[----:B------:R-:W-:Y:S02]  /*68360*/  SHF.R.U32.HI R17, RZ, 0x8, R37 ;  /* 0x00000008ff117819 */ /* 0x000fe40000011625 */
[----:B------:R1:W-:Y:S02]  /*68370*/  STL.64 [R1+0x15d0], R38 ;  /* 0x0015d02601007387 */ /* 0x0003e40000100a00 */
[----:B------:R-:W-:-:S02]  /*68380*/  LOP3.LUT R17, R17, 0xffff, RZ, 0xc0, !PT ;  /* 0x0000ffff11117812 */ /* 0x000fc400078ec0ff */
[----:B------:R-:W2:Y:S01]  /*68390*/  LDL.LU R42, [R1+0x450] ;  /* 0x00045000012a7983 */ /* 0x000ea20000300800 */
[----:B0-----:R-:W-:-:S03]  /*683a0*/  IADD3 R50, P3, PT, R24, R5, RZ ;  /* 0x0000000518327210 */ /* 0x001fc60007f7e0ff */
[----:B------:R-:W2:Y:S01]  /*683b0*/  LDL.LU R43, [R1+0x454] ;  /* 0x00045400012b7983 */ /* 0x000ea20000300800 */
[----:B------:R-:W-:Y:S01]  /*683c0*/  PRMT R47, R34, 0x3340, R17 ;  /* 0x00003340222f7816 */ /* 0x000fe20000000011 */
[----:B------:R-:W-:Y:S02]  /*683d0*/  IMAD.X R51, R12, 0x1, R6, P3 ;  /* 0x000000010c337824 */ /* 0x000fe400018e0606 */
[----:B------:R-:W3:Y:S01]  /*683e0*/  LDL.LU R37, [R1+0x458] ;  /* 0x0004580001257983 */ /* 0x000ee20000300800 */
[----:B------:R-:W-:-:S03]  /*683f0*/  PRMT R17, R33, 0x3340, R0 ;  /* 0x0000334021117816 */ /* 0x000fc60000000000 */
[----:B-1----:R-:W3:Y:S04]  /*68400*/  LDL.LU R38, [R1+0x45c] ;  /* 0x00045c0001267983 */ /* 0x002ee80000300800 */
[----:B------:R-:W4:Y:S04]  /*68410*/  LDL.LU R39, [R1+0x204] ;  /* 0x0002040001277983 */ /* 0x000f280000300800 */
[----:B------:R-:W3:Y:S04]  /*68420*/  LDL.LU R33, [R1+0x200] ;  /* 0x0002000001217983 */ /* 0x000ee80000300800 */
[----:B------:R0:W-:Y:S01]  /*68430*/  STL.64 [R1+0x15c8], R50 ;  /* 0x0015c83201007387 */ /* 0x0001e20000100a00 */
[----:B------:R-:W-:-:S02]  /*68440*/  PRMT R15, R15, 0x3340, R0 ;  /* 0x000033400f0f7816 */ /* 0x000fc40000000000 */
[----:B0-----:R-:W-:-:S05]  /*68450*/  IADD3 R50, P3, PT, R24, R7, RZ ;  /* 0x0000000718327210 */ /* 0x001fca0007f7e0ff */
[----:B------:R-:W-:Y:S01]  /*68460*/  IMAD.X R51, R12, 0x1, R8, P3 ;  /* 0x000000010c337824 */ /* 0x000fe200018e0608 */
[----:B------:R-:W-:Y:S02]  /*68470*/  PRMT R12, R26, 0x5410, R15 ;  /* 0x000054101a0c7816 */ /* 0x000fe4000000000f */
[----:B------:R-:W-:Y:S02]  /*68480*/  SHF.R.S32.HI R15, RZ, 0x1f, R27 ;  /* 0x0000001fff0f7819 */ /* 0x000fe4000001141b */
[----:B------:R0:W-:Y:S04]  /*68490*/  STL.64 [R1+0x15c0], R50 ;  /* 0x0015c03201007387 */ /* 0x0001e80000100a00 */
[----:B------:R-:W3:Y:S01]  /*684a0*/  LDL.LU R34, [R1+0x1ec] ;  /* 0x0001ec0001227983 */ /* 0x000ee20000300800 */
[----:B0-----:R-:W-:-:S05]  /*684b0*/  IADD3 R50, P3, PT, R27, R0, RZ ;  /* 0x000000001b327210 */ /* 0x001fca0007f7e0ff */
        /* <DEDUP_REMOVED lines=10> */
[----:B------:R0:W-:Y:S02]  /*68560*/  STL.64 [R1+0x15b0], R24 ;  /* 0x0015b01801007387 */ /* 0x0001e40000100a00 */
[----:B0-----:R-:W-:-:S05]  /*68570*/  IADD3 R24, P3, PT, R27, R5, RZ ;  /* 0x000000051b187210 */ /* 0x001fca0007f7e0ff */
[----:B------:R-:W-:-:S05]  /*68580*/  IMAD.X R25, R15, 0x1, R6, P3 ;  /* 0x000000010f197824 */ /* 0x000fca00018e0606 */
[----:B------:R0:W-:Y:S02]  /*68590*/  STL.64 [R1+0x15a8], R24 ;  /* 0x0015a81801007387 */ /* 0x0001e40000100a00 */
[----:B0-----:R-:W-:-:S05]  /*685a0*/  IADD3 R24, P3, PT, R27, R7, RZ ;  /* 0x000000071b187210 */ /* 0x001fca0007f7e0ff */
[----:B------:R-:W-:-:S05]  /*685b0*/  IMAD.X R25, R15, 0x1, R8, P3 ;  /* 0x000000010f197824 */ /* 0x000fca00018e0608 */
[----:B------:R-:W-:Y:S01]  /*685c0*/  STL.64 [R1+0x15a0], R24 ;  /* 0x0015a01801007387 */ /* 0x000fe20000100a00 */
[----:B------:R-:W-:-:S03]  /*685d0*/  NOP ;  /* 0x0000000000007918 */ /* 0x000fc60000000000 */
[----:B------:R-:W0:Y:S01]  /*685e0*/  LDS.128 R24, [R9] ;  /* 0x0000000009187984 */ /* 0x000e220000000c00 */
[----:B------:R-:W-:Y:S02]  /*685f0*/  PRMT R17, R47, 0x5410, R17 ;  /* 0x000054102f117816 */ /* 0x000fe40000000011 */
[----:B------:R-:W-:Y:S02]  /*68600*/  PRMT R13, R16, 0x5210, R46 ;  /* 0x00005210100d7816 */ /* 0x000fe4000000002e */
[----:B------:R-:W-:Y:S02]  /*68610*/  PRMT R14, R14, 0x5210, R45 ;  /* 0x000052100e0e7816 */ /* 0x000fe4000000002d */
[----:B------:R-:W-:Y:S01]  /*68620*/  PRMT R15, R17, 0x5210, R44 ;  /* 0x00005210110f7816 */ /* 0x000fe2000000002c */
[----:B------:R-:W-:Y:S01]  /*68630*/  NOP ;  /* 0x0000000000007918 */ /* 0x000fe20000000000 */
[----:B------:R-:W-:Y:S02]  /*68640*/  F2FP.SATFINITE.E4M3.F32.PACK_AB_MERGE_C R22, R22, R19, RZ ;  /* 0x000000131616723e */ /* 0x000fe400048070ff */
[----:B------:R-:W-:-:S02]  /*68650*/  LOP3.LUT R46, R23, 0xffff, RZ, 0xc0, !PT ;  /* 0x0000ffff172e7812 */ /* 0x000fc400078ec0ff */
[----:B------:R-:W-:Y:S02]  /*68660*/  LOP3.LUT R47, R36, 0xffff, RZ, 0xc0, !PT ;  /* 0x0000ffff242f7812 */ /* 0x000fe400078ec0ff */
[----:B------:R-:W-:Y:S01]  /*68670*/  F2FP.SATFINITE.E4M3.F32.PACK_AB_MERGE_C R32, R32, R20, RZ ;  /* 0x000000142020723e */ /* 0x000fe200048070ff */
[----:B------:R1:W-:Y:S01]  /*68680*/  STSM.16.M88.4 [R9], R12 ;  /* 0x0000000c09007844 */ /* 0x0003e20000000200 */
[----:B------:R-:W-:Y:S02]  /*68690*/  LOP3.LUT R50, R22, 0xffff, RZ, 0xc0, !PT ;  /* 0x0000ffff16327812 */ /* 0x000fe400078ec0ff */
[----:B------:R-:W-:Y:S02]  /*686a0*/  F2FP.SATFINITE.E4M3.F32.PACK_AB_MERGE_C R11, R11, R21, RZ ;  /* 0x000000150b0b723e */ /* 0x000fe400048070ff */
[----:B------:R-:W-:Y:S02]  /*686b0*/  LOP3.LUT R52, R32, 0xffff, RZ, 0xc0, !PT ;  /* 0x0000ffff20347812 */ /* 0x000fe400078ec0ff */
[----:B------:R-:W-:-:S02]  /*686c0*/  F2FP.SATFINITE.E4M3.F32.PACK_AB_MERGE_C R21, R56, R61, RZ ;  /* 0x0000003d3815723e */ /* 0x000fc400048070ff */
[----:B------:R-:W-:Y:S02]  /*686d0*/  F2FP.SATFINITE.E4M3.F32.PACK_AB_MERGE_C R20, R58, R57, RZ ;  /* 0x000000393a14723e */ /* 0x000fe400048070ff */
[----:B-1----:R-:W-:Y:S01]  /*686e0*/  PRMT R12, R46, 0x3340, R0 ;  /* 0x000033402e0c7816 */ /* 0x002fe20000000000 */
[----:B0-----:R-:W-:Y:S04]  /*686f0*/  STL.64 [R1+0x730], R24 ;  /* 0x0007301801007387 */ /* 0x001fe80000100a00 */
[----:B------:R0:W-:Y:S01]  /*68700*/  STL.64 [R1+0x738], R26 ;  /* 0x0007381a01007387 */ /* 0x0001e20000100a00 */
[----:B------:R-:W-:Y:S02]  /*68710*/  LOP3.LUT R36, R20, 0xffff, RZ, 0xc0, !PT ;  /* 0x0000ffff14247812 */ /* 0x000fe400078ec0ff */
[----:B------:R-:W-:Y:S01]  /*68720*/  F2FP.SATFINITE.E4M3.F32.PACK_AB_MERGE_C R19, R54, R59, RZ ;  /* 0x0000003b3613723e */ /* 0x000fe200048070ff */
[----:B0-----:R-:W3:Y:S04]  /*68730*/  LDL.LU R27, [R1+0xed4] ;  /* 0x000ed400011b7983 */ /* 0x001ee80000300800 */
[----:B------:R-:W3:Y:S04]  /*68740*/  LDL.LU R26, [R1+0xedc] ;  /* 0x000edc00011a7983 */ /* 0x000ee80000300800 */
[----:B------:R-:W3:Y:S04]  /*68750*/  LDL.LU R25, [R1+0xce4] ;  /* 0x000ce40001197983 */ /* 0x000ee80000300800 */
[----:B------:R-:W3:Y:S04]  /*68760*/  LDL.LU R24, [R1+0xcec] ;  /* 0x000cec0001187983 */ /* 0x000ee80000300800 */
[----:B------:R-:W3:Y:S04]  /*68770*/  LDL.LU R23, [R1+0xaf4] ;  /* 0x000af40001177983 */ /* 0x000ee80000300800 */
[----:B------:R-:W3:Y:S01]  /*68780*/  LDL.LU R20, [R1+0xaf8] ;  /* 0x000af80001147983 */ /* 0x000ee20000300800 */
[----:B------:R-:W-:-:S02]  /*68790*/  LOP3.LUT R44, R18, 0xffff, RZ, 0xc0, !PT ;  /* 0x0000ffff122c7812 */ /* 0x000fc400078ec0ff */
[----:B--2---:R-:W-:Y:S02]  /*687a0*/  F2FP.SATFINITE.E4M3.F32.PACK_AB_MERGE_C R14, R43, R42, RZ ;  /* 0x0000002a2b0e723e */ /* 0x004fe400048070ff */
[----:B------:R-:W-:Y:S02]  /*687b0*/  LOP3.LUT R42, R21, 0xffff, RZ, 0xc0, !PT ;  /* 0x0000ffff152a7812 */ /* 0x000fe400078ec0ff */
[----:B----4-:R-:W-:Y:S01]  /*687c0*/  LOP3.LUT R48, R39, 0xffff, RZ, 0xc0, !PT ;  /* 0x0000ffff27307812 */ /* 0x010fe200078ec0ff */
[----:B------:R-:W2:Y:S03]  /*687d0*/  LDL.LU R21, [R1+0xafc] ;  /* 0x000afc0001157983 */ /* 0x000ea60000300800 */
[----:B------:R-:W-:Y:S01]  /*687e0*/  PRMT R22, R48, 0x3340, R47 ;  /* 0x0000334030167816 */ /* 0x000fe2000000002f */
[----:B------:R-:W4:Y:S01]  /*687f0*/  LDL.LU R61, [R1+0x900] ;  /* 0x00090000013d7983 */ /* 0x000f220000300800 */
[----:B---3--:R-:W-:-:S02]  /*68800*/  LOP3.LUT R53, R33, 0xffff, RZ, 0xc0, !PT ;  /* 0x0000ffff21357812 */ /* 0x008fc400078ec0ff */
[----:B------:R-:W-:Y:S01]  /*68810*/  PRMT R22, R22, 0x5410, R12 ;  /* 0x0000541016167816 */ /* 0x000fe2000000000c */
[----:B------:R-:W4:Y:S01]  /*68820*/  LDL.LU R56, [R1+0x904] ;  /* 0x0009040001387983 */ /* 0x000f220000300800 */
[----:B------:R-:W-:Y:S02]  /*68830*/  PRMT R12, R50, 0x3340, R0 ;  /* 0x00003340320c7816 */ /* 0x000fe40000000000 */
[----:B------:R-:W-:Y:S01]  /*68840*/  PRMT R17, R53, 0x3340, R52 ;  /* 0x0000334035117816 */ /* 0x000fe20000000034 */
[----:B------:R-:W3:Y:S01]  /*68850*/  LDL.LU R57, [R1+0x908] ;  /* 0x0009080001397983 */ /* 0x000ee20000300800 */
[----:B------:R-:W-:Y:S02]  /*68860*/  LOP3.LUT R43, R11, 0xffff, RZ, 0xc0, !PT ;  /* 0x0000ffff0b2b7812 */ /* 0x000fe400078ec0ff */
[----:B------:R-:W-:Y:S01]  /*68870*/  PRMT R17, R17, 0x5410, R12 ;  /* 0x0000541011117816 */ /* 0x000fe2000000000c */
[----:B------:R-:W3:Y:S01]  /*68880*/  LDL.LU R58, [R1+0x90c] ;  /* 0x00090c00013a7983 */ /* 0x000ee20000300800 */
[----:B------:R-:W-:-:S02]  /*68890*/  F2FP.SATFINITE.E4M3.F32.PACK_AB_MERGE_C R13, R38, R37, RZ ;  /* 0x00000025260d723e */ /* 0x000fc400048070ff */
[----:B------:R-:W-:Y:S01]  /*688a0*/  PRMT R12, R42, 0x3340, R0 ;  /* 0x000033402a0c7816 */ /* 0x000fe20000000000 */
[----:B------:R-:W2:Y:S01]  /*688b0*/  LDL.LU R59, [R1+0x710] ;  /* 0x00071000013b7983 */ /* 0x000ea20000300800 */
[----:B------:R-:W-:Y:S02]  /*688c0*/  LOP3.LUT R38, R10, 0xffff, RZ, 0xc0, !PT ;  /* 0x0000ffff0a267812 */ /* 0x000fe400078ec0ff */
[----:B------:R-:W-:Y:S01]  /*688d0*/  LOP3.LUT R39, R19, 0xffff, RZ, 0xc0, !PT ;  /* 0x0000ffff13277812 */ /* 0x000fe200078ec0ff */
[----:B------:R-:W2:Y:S01]  /*688e0*/  LDL.LU R54, [R1+0x714] ;  /* 0x0007140001367983 */ /* 0x000ea20000300800 */
[----:B------:R-:W-:-:S03]  /*688f0*/  LOP3.LUT R45, R34, 0xffff, RZ, 0xc0, !PT ;  /* 0x0000ffff222d7812 */ /* 0x000fc600078ec0ff */
[----:B------:R-:W2:Y:S01]  /*68900*/  LDL.LU R55, [R1+0x718] ;  /* 0x0007180001377983 */ /* 0x000ea20000300800 */
[----:B------:R-:W-:-:S03]  /*68910*/  PRMT R16, R45, 0x3340, R43 ;  /* 0x000033402d107816 */ /* 0x000fc6000000002b */
[----:B------:R-:W2:Y:S01]  /*68920*/  LDL.LU R51, [R1+0x71c] ;  /* 0x00071c0001337983 */ /* 0x000ea20000300800 */
[----:B------:R-:W-:-:S03]  /*68930*/  PRMT R16, R16, 0x5410, R12 ;  /* 0x0000541010107816 */ /* 0x000fc6000000000c */
[----:B------:R-:W2:Y:S01]  /*68940*/  LDL.LU R19, [R1+0xaf0] ;  /* 0x000af00001137983 */ /* 0x000ea20000300800 */
[----:B------:R-:W-:Y:S02]  /*68950*/  PRMT R12, R36, 0x3340, R0 ;  /* 0x00003340240c7816 */ /* 0x000fe40000000000 */
[----:B------:R-:W-:Y:S01]  /*68960*/  LOP3.LUT R10, R13, 0xffff, RZ, 0xc0, !PT ;  /* 0x0000ffff0d0a7812 */ /* 0x000fe200078ec0ff */
[----:B------:R-:W2:Y:S01]  /*68970*/  LDL.LU R18, [R1+0xce8] ;  /* 0x000ce80001127983 */ /* 0x000ea20000300800 */
[----:B------:R-:W-:Y:S01]  /*68980*/  LOP3.LUT R37, R35, 0xffff, RZ, 0xc0, !PT ;  /* 0x0000ffff23257812 */ /* 0x000fe200078ec0ff */
[----:B------:R-:W-:-:S03]  /*68990*/  NOP ;  /* 0x0000000000007918 */ /* 0x000fc60000000000 */
[----:B------:R-:W-:Y:S01]  /*689a0*/  PRMT R15, R37, 0x3340, R38 ;  /* 0x00003340250f7816 */ /* 0x000fe20000000026 */
[----:B------:R-:W0:Y:S01]  /*689b0*/  LDS.128 R32, [R9] ;  /* 0x0000000009207984 */ /* 0x000e220000000c00 */
[----:B------:R-:W-:Y:S02]  /*689c0*/  PRMT R13, R17, 0x4210, R44 ;  /* 0x00004210110d7816 */ /* 0x000fe4000000002c */
[----:B------:R-:W-:Y:S02]  /*689d0*/  PRMT R15, R15, 0x5410, R12 ;  /* 0x000054100f0f7816 */ /* 0x000fe4000000000c */
[----:B------:R-:W-:Y:S02]  /*689e0*/  PRMT R12, R22, 0x4210, R39 ;  /* 0x00004210160c7816 */ /* 0x000fe40000000027 */
[----:B------:R-:W3:Y:S04]  /*689f0*/  LDL.LU R22, [R1+0xce0] ;  /* 0x000ce00001167983 */ /* 0x000ee80000300800 */
[----:B------:R-:W3:Y:S01]  /*68a00*/  LDL.LU R17, [R1+0xed8] ;  /* 0x000ed80001117983 */ /* 0x000ee20000300800 */
[----:B------:R-:W-:-:S04]  /*68a10*/  LOP3.LUT R11, R14, 0xffff, RZ, 0xc0, !PT ;  /* 0x0000ffff0e0b7812 */ /* 0x000fc800078ec0ff */
[----:B------:R-:W-:Y:S02]  /*68a20*/  PRMT R14, R16, 0x4210, R11 ;  /* 0x00004210100e7816 */ /* 0x000fe4000000000b */
[----:B------:R-:W4:Y:S01]  /*68a30*/  LDL.LU R16, [R1+0xed0] ;  /* 0x000ed00001107983 */ /* 0x000f220000300800 */
[----:B------:R-:W-:Y:S01]  /*68a40*/  PRMT R15, R15, 0x4210, R10 ;  /* 0x000042100f0f7816 */ /* 0x000fe2000000000a */
[----:B------:R-:W-:-:S04]  /*68a50*/  NOP ;  /* 0x0000000000007918 */ /* 0x000fc80000000000 */
[----:B------:R1:W-:Y:S02]  /*68a60*/  STSM.16.M88.4 [R9], R12 ;  /* 0x0000000c09007844 */ /* 0x0003e40000000200 */
[----:B-1----:R-:W-:Y:S02]  /*68a70*/  SHF.R.S32.HI R12, RZ, 0x1f, R30 ;  /* 0x0000001fff0c7819 */ /* 0x002fe4000001141e */
[----:B------:R-:W-:Y:S01]  /*68a80*/  IADD3 R14, P3, PT, R30, R0, RZ ;  /* 0x000000001e0e7210 */ /* 0x000fe20007f7e0ff */
[----:B0-----:R-:W-:Y:S04]  /*68a90*/  STL.64 [R1+0x720], R32 ;  /* 0x0007202001007387 */ /* 0x001fe80000100a00 */
[----:B------:R-:W-:Y:S01]  /*68aa0*/  IMAD.X R15, R12, 0x1, R2, P3 ;  /* 0x000000010c0f7824 */ /* 0x000fe200018e0602 */
        /* <DEDUP_REMOVED lines=29> */
[----:B------:R-:W-:Y:S02]  /*68c80*/  LOP3.LUT R12, R12, 0xffff, RZ, 0xc0, !PT ;  /* 0x0000ffff0c0c7812 */ /* 0x000fe400078ec0ff */
[----:B------:R-:W-:Y:S01]  /*68c90*/  LOP3.LUT R13, R13, 0xffff, RZ, 0xc0, !PT ;  /* 0x0000ffff0d0d7812 */ /* 0x000fe200078ec0ff */
[----:B------:R0:W-:Y:S01]  /*68ca0*/  STL.64 [R1+0x1560], R14 ;  /* 0x0015600e01007387 */ /* 0x0001e20000100a00 */
[----:B------:R-:W-:Y:S02]  /*68cb0*/  PRMT R30, R12, 0x3340, R30 ;  /* 0x000033400c1e7816 */ /* 0x000fe4000000001e */
[----:B------:R-:W-:-:S02]  /*68cc0*/  SHF.R.S32.HI R12, RZ, 0x1f, R28 ;  /* 0x0000001fff0c7819 */ /* 0x000fc4000001141c */
[----:B------:R-:W-:Y:S02]  /*68cd0*/  SHF.R.U32.HI R29, RZ, 0x8, R43 ;  /* 0x00000008ff1d7819 */ /* 0x000fe4000001162b */
[----:B0-----:R-:W-:Y:S02]  /*68ce0*/  SHF.R.U32.HI R14, RZ, 0x8, R46 ;  /* 0x00000008ff0e7819 */ /* 0x001fe4000001162e */
[----:B------:R-:W-:Y:S02]  /*68cf0*/  IADD3 R46, P3, PT, R28, R0, RZ ;  /* 0x000000001c2e7210 */ /* 0x000fe40007f7e0ff */
[----:B------:R-:W-:-:S03]  /*68d00*/  LOP3.LUT R29, R29, 0xffff, RZ, 0xc0, !PT ;  /* 0x0000ffff1d1d7812 */ /* 0x000fc600078ec0ff */
[----:B------:R-:W-:Y:S01]  /*68d10*/  IMAD.X R47, R12, 0x1, R2, P3 ;  /* 0x000000010c2f7824 */ /* 0x000fe200018e0602 */
[----:B------:R-:W-:Y:S02]  /*68d20*/  SHF.R.U32.HI R37, RZ, 0x8, R37 ;  /* 0x00000008ff257819 */ /* 0x000fe40000011625 */
[----:B------:R-:W-:Y:S02]  /*68d30*/  SHF.R.U32.HI R36, RZ, 0x8, R36 ;  /* 0x00000008ff247819 */ /* 0x000fe40000011624 */
[----:B------:R0:W-:Y:S01]  /*68d40*/  STL.64 [R1+0x1558], R46 ;  /* 0x0015582e01007387 */ /* 0x0001e20000100a00 */
[----:B------:R-:W-:Y:S02]  /*68d50*/  LOP3.LUT R37, R37, 0xffff, RZ, 0xc0, !PT ;  /* 0x0000ffff25257812 */ /* 0x000fe400078ec0ff */
[----:B------:R-:W-:Y:S02]  /*68d60*/  LOP3.LUT R36, R36, 0xffff, RZ, 0xc0, !PT ;  /* 0x0000ffff24247812 */ /* 0x000fe400078ec0ff */
[----:B------:R-:W-:-:S04]  /*68d70*/  SHF.R.U32.HI R15, RZ, 0x8, R50 ;  /* 0x00000008ff0f7819 */ /* 0x000fc80000011632 */
[----:B------:R-:W-:-:S04]  /*68d80*/  LOP3.LUT R15, R15, 0xffff, RZ, 0xc0, !PT ;  /* 0x0000ffff0f0f7812 */ /* 0x000fc800078ec0ff */
[----:B------:R-:W-:Y:S02]  /*68d90*/  PRMT R15, R15, 0x3340, R0 ;  /* 0x000033400f0f7816 */ /* 0x000fe40000000000 */
[----:B------:R-:W-:Y:S02]  /*68da0*/  LOP3.LUT R14, R14, 0xffff, RZ, 0xc0, !PT ;  /* 0x0000ffff0e0e7812 */ /* 0x000fe400078ec0ff */
[----:B--2---:R-:W-:Y:S02]  /*68db0*/  F2FP.SATFINITE.E4M3.F32.PACK_AB_MERGE_C R24, R24, R18, RZ ;  /* 0x000000121818723e */ /* 0x004fe400048070ff */
[----:B------:R-:W-:Y:S02]  /*68dc0*/  F2FP.SATFINITE.E4M3.F32.PACK_AB_MERGE_C R18, R51, R55, RZ ;  /* 0x000000373312723e */ /* 0x000fe400048070ff */
[----:B---3--:R-:W-:Y:S02]  /*68dd0*/  F2FP.SATFINITE.E4M3.F32.PACK_AB_MERGE_C R26, R26, R17, RZ ;  /* 0x000000111a1a723e */ /* 0x008fe400048070ff */
[----:B------:R-:W-:-:S04]  /*68de0*/  SHF.R.U32.HI R17, RZ, 0x8, R52 ;  /* 0x00000008ff117819 */ /* 0x000fc80000011634 */
[----:B------:R-:W-:Y:S02]  /*68df0*/  LOP3.LUT R17, R17, 0xffff, RZ, 0xc0, !PT ;  /* 0x0000ffff11117812 */ /* 0x000fe400078ec0ff */
[----:B----4-:R-:W-:Y:S02]  /*68e00*/  F2FP.SATFINITE.E4M3.F32.PACK_AB_MERGE_C R27, R27, R16, RZ ;  /* 0x000000101b1b723e */ /* 0x010fe400048070ff */
[----:B------:R-:W-:Y:S02]  /*68e10*/  PRMT R17, R13, 0x3340, R17 ;  /* 0x000033400d117816 */ /* 0x000fe40000000011 */
[----:B------:R-:W-:Y:S02]  /*68e20*/  SHF.R.U32.HI R13, RZ, 0x8, R45 ;  /* 0x00000008ff0d7819 */ /* 0x000fe4000001162d */
[----:B------:R-:W-:Y:S02]  /*68e30*/  SHF.R.U32.HI R16, RZ, 0x8, R42 ;  /* 0x00000008ff107819 */ /* 0x000fe4000001162a */
[----:B------:R-:W-:-:S02]  /*68e40*/  LOP3.LUT R13, R13, 0xffff, RZ, 0xc0, !PT ;  /* 0x0000ffff0d0d7812 */ /* 0x000fc400078ec0ff */
[----:B------:R-:W-:Y:S02]  /*68e50*/  LOP3.LUT R16, R16, 0xffff, RZ, 0xc0, !PT ;  /* 0x0000ffff10107812 */ /* 0x000fe400078ec0ff */
[----:B------:R-:W-:Y:S02]  /*68e60*/  IADD3 R42, P3, PT, R28, R3, RZ ;  /* 0x000000031c2a7210 */ /* 0x000fe40007f7e0ff */
[----:B------:R-:W-:Y:S02]  /*68e70*/  PRMT R29, R13, 0x3340, R29 ;  /* 0x000033400d1d7816 */ /* 0x000fe4000000001d */
[----:B------:R-:W-:Y:S01]  /*68e80*/  PRMT R13, R16, 0x3340, R0 ;  /* 0x00003340100d7816 */ /* 0x000fe20000000000 */
[----:B------:R-:W-:Y:S01]  /*68e90*/  IMAD.X R43, R12, 0x1, R4, P3 ;  /* 0x000000010c2b7824 */ /* 0x000fe200018e0604 */
[----:B------:R-:W-:Y:S02]  /*68ea0*/  SHF.R.U32.HI R16, RZ, 0x8, R38 ;  /* 0x00000008ff107819 */ /* 0x000fe40000011626 */
[----:B0-----:R-:W-:-:S02]  /*68eb0*/  IADD3 R46, P3, PT, R28, R5, RZ ;  /* 0x000000051c2e7210 */ /* 0x001fc40007f7e0ff */
[----:B------:R-:W-:Y:S01]  /*68ec0*/  LOP3.LUT R16, R16, 0xffff, RZ, 0xc0, !PT ;  /* 0x0000ffff10107812 */ /* 0x000fe200078ec0ff */
[----:B------:R0:W-:Y:S02]  /*68ed0*/  STL.64 [R1+0x1550], R42 ;  /* 0x0015502a01007387 */ /* 0x0001e40000100a00 */
[----:B------:R-:W-:Y:S02]  /*68ee0*/  IMAD.X R47, R12, 0x1, R6, P3 ;  /* 0x000000010c2f7824 */ /* 0x000fe400018e0606 */
[----:B------:R-:W2:Y:S01]  /*68ef0*/  LDL.LU R50, [R1+0x430] ;  /* 0x0004300001327983 */ /* 0x000ea20000300800 */
[----:B------:R-:W-:-:S03]  /*68f00*/  PRMT R45, R37, 0x3340, R16 ;  /* 0x00003340252d7816 */ /* 0x000fc60000000010 */
[----:B------:R-:W2:Y:S01]  /*68f10*/  LDL.LU R51, [R1+0x434] ;  /* 0x0004340001337983 */ /* 0x000ea20000300800 */
[----:B------:R-:W-:-:S03]  /*68f20*/  PRMT R16, R36, 0x3340, R0 ;  /* 0x0000334024107816 */ /* 0x000fc60000000000 */
[----:B0-----:R-:W3:Y:S04]  /*68f30*/  LDL.LU R42, [R1+0x438] ;  /* 0x00043800012a7983 */ /* 0x001ee80000300800 */
[----:B------:R-:W3:Y:S04]  /*68f40*/  LDL.LU R43, [R1+0x43c] ;  /* 0x00043c00012b7983 */ /* 0x000ee80000300800 */
[----:B------:R-:W4:Y:S04]  /*68f50*/  LDL.LU R36, [R1+0x224] ;  /* 0x0002240001247983 */ /* 0x000f280000300800 */
[----:B------:R-:W2:Y:S04]  /*68f60*/  LDL.LU R37, [R1+0x220] ;  /* 0x0002200001257983 */ /* 0x000ea80000300800 */
[----:B------:R0:W-:Y:S01]  /*68f70*/  STL.64 [R1+0x1548], R46 ;  /* 0x0015482e01007387 */ /* 0x0001e20000100a00 */
[----:B------:R-:W-:-:S02]  /*68f80*/  PRMT R17, R17, 0x5410, R15 ;  /* 0x0000541011117816 */ /* 0x000fc4000000000f */
[----:B0-----:R-:W-:-:S05]  /*68f90*/  IADD3 R46, P3, PT, R28, R7, RZ ;  /* 0x000000071c2e7210 */ /* 0x001fca0007f7e0ff */
[----:B------:R-:W-:Y:S01]  /*68fa0*/  IMAD.X R47, R12, 0x1, R8, P3 ;  /* 0x000000010c2f7824 */ /* 0x000fe200018e0608 */
[----:B------:R-:W-:-:S04]  /*68fb0*/  SHF.R.S32.HI R15, RZ, 0x1f, R31 ;  /* 0x0000001fff0f7819 */ /* 0x000fc8000001141f */
[----:B------:R0:W-:Y:S01]  /*68fc0*/  STL.64 [R1+0x1540], R46 ;  /* 0x0015402e01007387 */ /* 0x0001e20000100a00 */
[----:B------:R-:W-:-:S03]  /*68fd0*/  PRMT R14, R14, 0x3340, R0 ;  /* 0x000033400e0e7816 */ /* 0x000fc60000000000 */
[----:B------:R-:W3:Y:S01]  /*68fe0*/  LDL.LU R38, [R1+0x20c] ;  /* 0x00020c0001267983 */ /* 0x000ee20000300800 */
[----:B------:R-:W-:Y:S02]  /*68ff0*/  PRMT R12, R30, 0x5410, R14 ;  /* 0x000054101e0c7816 */ /* 0x000fe4000000000e */
[----:B0-----:R-:W-:-:S05]  /*69000*/  IADD3 R46, P3, PT, R31, R0, RZ ;  /* 0x000000001f2e7210 */ /* 0x001fca0007f7e0ff */
[----:B------:R-:W-:Y:S01]  /*69010*/  IMAD.X R47, R15, 0x1, R2, P3 ;  /* 0x000000010f2f7824 */ /* 0x000fe200018e0602 */
[----:B------:R-:W-:-:S04]  /*69020*/  PRMT R12, R12, 0x5210, R39 ;  /* 0x000052100c0c7816 */ /* 0x000fc80000000027 */
[----:B------:R-:W-:Y:S04]  /*69030*/  STL.64 [R1+0x1538], R46 ;  /* 0x0015382e01007387 */ /* 0x000fe80000100a00 */
[----:B------:R-:W3:Y:S01]  /*69040*/  LDL.LU R39, [R1+0x208] ;  /* 0x0002080001277983 */ /* 0x000ee20000300800 */
[----:B------:R-:W-:Y:S02]  /*69050*/  IADD3 R28, P3, PT, R31, R3, RZ ;  /* 0x000000031f1c7210 */ /* 0x000fe40007f7e0ff */
[----:B------:R-:W-:-:S03]  /*69060*/  PRMT R14, R29, 0x5410, R13 ;  /* 0x000054101d0e7816 */ /* 0x000fc6000000000d */
        /* <DEDUP_REMOVED lines=15> */
[----:B------:R-:W-:-:S03]  /*69160*/  F2FP.SATFINITE.E4M3.F32.PACK_AB_MERGE_C R25, R25, R22, RZ ;  /* 0x000000161919723e */ /* 0x000fc600048070ff */
[----:B------:R1:W-:Y:S01]  /*69170*/  STSM.16.M88.4 [R9], R12 ;  /* 0x0000000c09007844 */ /* 0x0003e20000000200 */
[----:B------:R-:W-:Y:S02]  /*69180*/  F2FP.SATFINITE.E4M3.F32.PACK_AB_MERGE_C R22, R21, R20, RZ ;  /* 0x000000141516723e */ /* 0x000fe400048070ff */
[----:B------:R-:W-:Y:S02]  /*69190*/  F2FP.SATFINITE.E4M3.F32.PACK_AB_MERGE_C R20, R58, R57, RZ ;  /* 0x000000393a14723e */ /* 0x000fe400048070ff */
[----:B------:R-:W-:Y:S02]  /*691a0*/  F2FP.SATFINITE.E4M3.F32.PACK_AB_MERGE_C R23, R23, R19, RZ ;  /* 0x000000131717723e */ /* 0x000fe400048070ff */
[----:B------:R-:W-:Y:S02]  /*691b0*/  F2FP.SATFINITE.E4M3.F32.PACK_AB_MERGE_C R21, R56, R61, RZ ;  /* 0x0000003d3815723e */ /* 0x000fe400048070ff */
[----:B------:R-:W-:Y:S02]  /*691c0*/  LOP3.LUT R56, R23, 0xffff, RZ, 0xc0, !PT ;  /* 0x0000ffff17387812 */ /* 0x000fe400078ec0ff */
[----:B------:R-:W-:-:S02]  /*691d0*/  LOP3.LUT R47, R22, 0xffff, RZ, 0xc0, !PT ;  /* 0x0000ffff162f7812 */ /* 0x000fc400078ec0ff */
[----:B------:R-:W-:Y:S02]  /*691e0*/  F2FP.SATFINITE.E4M3.F32.PACK_AB_MERGE_C R19, R54, R59, RZ ;  /* 0x0000003b3613723e */ /* 0x000fe400048070ff */
[----:B------:R-:W-:Y:S02]  /*691f0*/  LOP3.LUT R54, R26, 0xffff, RZ, 0xc0, !PT ;  /* 0x0000ffff1a367812 */ /* 0x000fe400078ec0ff */
[----:B-1----:R-:W-:Y:S01]  /*69200*/  PRMT R12, R56, 0x3340, R0 ;  /* 0x00003340380c7816 */ /* 0x002fe20000000000 */
[----:B0-----:R0:W-:Y:S04]  /*69210*/  STL.64 [R1+0x710], R28 ;  /* 0x0007101c01007387 */ /* 0x0011e80000100a00 */
[----:B------:R1:W-:Y:S01]  /*69220*/  STL.64 [R1+0x718], R30 ;  /* 0x0007181e01007387 */ /* 0x0003e20000100a00 */
[----:B------:R-:W-:-:S02]  /*69230*/  LOP3.LUT R52, R21, 0xffff, RZ, 0xc0, !PT ;  /* 0x0000ffff15347812 */ /* 0x000fc400078ec0ff */
[----:B------:R-:W-:Y:S01]  /*69240*/  LOP3.LUT R44, R20, 0xffff, RZ, 0xc0, !PT ;  /* 0x0000ffff142c7812 */ /* 0x000fe200078ec0ff */
[----:B0-----:R-:W3:Y:S01]  /*69250*/  LDL.LU R29, [R1+0x240] ;  /* 0x00024000011d7983 */ /* 0x001ee20000300800 */
[----:B-1----:R-:W-:-:S03]  /*69260*/  LOP3.LUT R31, R27, 0xffff, RZ, 0xc0, !PT ;  /* 0x0000ffff1b1f7812 */ /* 0x002fc600078ec0ff */
[----:B------:R-:W3:Y:S01]  /*69270*/  LDL.LU R28, [R1+0x244] ;  /* 0x00024400011c7983 */ /* 0x000ee20000300800 */
[----:B------:R-:W-:Y:S02]  /*69280*/  LOP3.LUT R30, R25, 0xffff, RZ, 0xc0, !PT ;  /* 0x0000ffff191e7812 */ /* 0x000fe400078ec0ff */
[----:B------:R-:W-:Y:S02]  /*69290*/  LOP3.LUT R45, R24, 0xffff, RZ, 0xc0, !PT ;  /* 0x0000ffff182d7812 */ /* 0x000fe400078ec0ff */
[----:B------:R-:W-:Y:S02]  /*692a0*/  LOP3.LUT R61, R19, 0xffff, RZ, 0xc0, !PT ;  /* 0x0000ffff133d7812 */ /* 0x000fe400078ec0ff */
[----:B------:R-:W-:Y:S02]  /*692b0*/  LOP3.LUT R48, R18, 0xffff, RZ, 0xc0, !PT ;  /* 0x0000ffff12307812 */ /* 0x000fe400078ec0ff */
[----:B----4-:R-:W-:Y:S02]  /*692c0*/  LOP3.LUT R57, R36, 0xffff, RZ, 0xc0, !PT ;  /* 0x0000ffff24397812 */ /* 0x010fe400078ec0ff */
[----:B--2---:R-:W-:-:S02]  /*692d0*/  LOP3.LUT R55, R37, 0xffff, RZ, 0xc0, !PT ;  /* 0x0000ffff25377812 */ /* 0x004fc400078ec0ff */
[----:B------:R-:W-:Y:S02]  /*692e0*/  PRMT R22, R57, 0x3340, R31 ;  /* 0x0000334039167816 */ /* 0x000fe4000000001f */
[----:B------:R-:W-:Y:S02]  /*692f0*/  PRMT R17, R55, 0x3340, R54 ;  /* 0x0000334037117816 */ /* 0x000fe40000000036 */
[----:B------:R-:W-:Y:S02]  /*69300*/  PRMT R22, R22, 0x5410, R12 ;  /* 0x0000541016167816 */ /* 0x000fe4000000000c */
[----:B------:R-:W-:Y:S02]  /*69310*/  PRMT R12, R47, 0x3340, R0 ;  /* 0x000033402f0c7816 */ /* 0x000fe40000000000 */
[----:B---3--:R-:W-:Y:S02]  /*69320*/  LOP3.LUT R53, R38, 0xffff, RZ, 0xc0, !PT ;  /* 0x0000ffff26357812 */ /* 0x008fe400078ec0ff */
[----:B------:R-:W-:Y:S01]  /*69330*/  LOP3.LUT R46, R39, 0xffff, RZ, 0xc0, !PT ;  /* 0x0000ffff272e7812 */ /* 0x000fe200078ec0ff */
[----:B------:R-:W-:Y:S01]  /*69340*/  NOP ;  /* 0x0000000000007918 */ /* 0x000fe20000000000 */
[----:B------:R-:W0:Y:S01]  /*69350*/  LDS.128 R36, [R9] ;  /* 0x0000000009247984 */ /* 0x000e220000000c00 */
[----:B------:R-:W-:-:S02]  /*69360*/  F2FP.SATFINITE.E4M3.F32.PACK_AB_MERGE_C R14, R51, R50, RZ ;  /* 0x00000032330e723e */ /* 0x000fc400048070ff */
[----:B------:R-:W-:Y:S01]  /*69370*/  PRMT R17, R17, 0x5410, R12 ;  /* 0x0000541011117816 */ /* 0x000fe2000000000c */
[----:B------:R-:W2:Y:S01]  /*69380*/  LDL.LU R50, [R1+0x248] ;  /* 0x0002480001327983 */ /* 0x000ea20000300800 */
[----:B------:R-:W-:Y:S02]  /*69390*/  PRMT R12, R52, 0x3340, R0 ;  /* 0x00003340340c7816 */ /* 0x000fe40000000000 */
[----:B------:R-:W-:Y:S01]  /*693a0*/  PRMT R16, R53, 0x3340, R30 ;  /* 0x0000334035107816 */ /* 0x000fe2000000001e */
[----:B------:R-:W2:Y:S04]  /*693b0*/  LDL.LU R51, [R1+0x24c] ;  /* 0x00024c0001337983 */ /* 0x000ea80000300800 */
[----:B------:R-:W3:Y:S01]  /*693c0*/  LDL.LU R27, [R1+0x10b4] ;  /* 0x0010b400011b7983 */ /* 0x000ee20000300800 */
[----:B------:R-:W-:-:S03]  /*693d0*/  PRMT R16, R16, 0x5410, R12 ;  /* 0x0000541010107816 */ /* 0x000fc6000000000c */
[----:B------:R-:W4:Y:S01]  /*693e0*/  LDL.LU R26, [R1+0x10bc] ;  /* 0x0010bc00011a7983 */ /* 0x000f220000300800 */
[----:B------:R-:W-:-:S03]  /*693f0*/  F2FP.SATFINITE.E4M3.F32.PACK_AB_MERGE_C R13, R43, R42, RZ ;  /* 0x0000002a2b0d723e */ /* 0x000fc600048070ff */
[----:B------:R-:W3:Y:S01]  /*69400*/  LDL.LU R25, [R1+0xec4] ;  /* 0x000ec40001197983 */ /* 0x000ee20000300800 */
[----:B------:R-:W-:Y:S02]  /*69410*/  PRMT R12, R44, 0x3340, R0 ;  /* 0x000033402c0c7816 */ /* 0x000fe40000000000 */
[----:B------:R-:W-:Y:S01]  /*69420*/  PRMT R15, R46, 0x3340, R45 ;  /* 0x000033402e0f7816 */ /* 0x000fe2000000002d */
[----:B------:R-:W3:Y:S04]  /*69430*/  LDL.LU R23, [R1+0xcd4] ;  /* 0x000cd40001177983 */ /* 0x000ee80000300800 */
[----:B------:R-:W3:Y:S01]  /*69440*/  LDL.LU R21, [R1+0xae4] ;  /* 0x000ae40001157983 */ /* 0x000ee20000300800 */
[----:B------:R-:W-:-:S03]  /*69450*/  PRMT R15, R15, 0x5410, R12 ;  /* 0x000054100f0f7816 */ /* 0x000fc6000000000c */
[----:B------:R-:W3:Y:S01]  /*69460*/  LDL.LU R58, [R1+0xae8] ;  /* 0x000ae800013a7983 */ /* 0x000ee20000300800 */
[----:B------:R-:W-:-:S03]  /*69470*/  LOP3.LUT R11, R14, 0xffff, RZ, 0xc0, !PT ;  /* 0x0000ffff0e0b7812 */ /* 0x000fc600078ec0ff */
[----:B------:R-:W3:Y:S01]  /*69480*/  LDL.LU R59, [R1+0xaec] ;  /* 0x000aec00013b7983 */ /* 0x000ee20000300800 */
[----:B------:R-:W-:-:S03]  /*69490*/  LOP3.LUT R10, R13, 0xffff, RZ, 0xc0, !PT ;  /* 0x0000ffff0d0a7812 */ /* 0x000fc600078ec0ff */
[----:B------:R-:W3:Y:S01]  /*694a0*/  LDL.LU R20, [R1+0xae0] ;  /* 0x000ae00001147983 */ /* 0x000ee20000300800 */
[----:B------:R-:W-:-:S03]  /*694b0*/  PRMT R12, R22, 0x4210, R61 ;  /* 0x00004210160c7816 */ /* 0x000fc6000000003d */
[----:B------:R-:W3:Y:S01]  /*694c0*/  LDL.LU R24, [R1+0xecc] ;  /* 0x000ecc0001187983 */ /* 0x000ee20000300800 */
[----:B------:R-:W-:-:S03]  /*694d0*/  PRMT R13, R17, 0x4210, R48 ;  /* 0x00004210110d7816 */ /* 0x000fc60000000030 */
[----:B------:R-:W3:Y:S01]  /*694e0*/  LDL.LU R19, [R1+0xcdc] ;  /* 0x000cdc0001137983 */ /* 0x000ee20000300800 */
[----:B------:R-:W-:-:S03]  /*694f0*/  PRMT R14, R16, 0x4210, R11 ;  /* 0x00004210100e7816 */ /* 0x000fc6000000000b */
[----:B------:R-:W3:Y:S01]  /*69500*/  LDL.LU R18, [R1+0xcd8] ;  /* 0x000cd80001127983 */ /* 0x000ee20000300800 */
[----:B------:R-:W-:Y:S01]  /*69510*/  PRMT R15, R15, 0x4210, R10 ;  /* 0x000042100f0f7816 */ /* 0x000fe2000000000a */
[----:B------:R-:W-:Y:S02]  /*69520*/  NOP ;  /* 0x0000000000007918 */ /* 0x000fe40000000000 */
[----:B------:R-:W3:Y:S04]  /*69530*/  LDL.LU R22, [R1+0xcd0] ;  /* 0x000cd00001167983 */ /* 0x000ee80000300800 */
[----:B------:R-:W3:Y:S04]  /*69540*/  LDL.LU R17, [R1+0xec8] ;  /* 0x000ec80001117983 */ /* 0x000ee80000300800 */
[----:B------:R-:W3:Y:S04]  /*69550*/  LDL.LU R16, [R1+0xec0] ;  /* 0x000ec00001107983 */ /* 0x000ee80000300800 */
[----:B0-----:R-:W-:Y:S04]  /*69560*/  STL.64 [R1+0x500], R36 ;  /* 0x0005002401007387 */ /* 0x001fe80000100a00 */
[----:B------:R0:W-:Y:S04]  /*69570*/  STL.64 [R1+0x508], R38 ;  /* 0x0005082601007387 */ /* 0x0001e80000100a00 */
[----:B------:R1:W-:Y:S04]  /*69580*/  STSM.16.M88.4 [R9], R12 ;  /* 0x0000000c09007844 */ /* 0x0003e80000000200 */
[----:B0-----:R-:W3:Y:S04]  /*69590*/  LDL.LU.64 R38, [R1+0x2d20] ;  /* 0x002d200001267983 */ /* 0x001ee80000300a00 */
[----:B------:R-:W3:Y:S04]  /*695a0*/  LDL.LU.64 R36, [R1+0x2d18] ;  /* 0x002d180001247983 */ /* 0x000ee80000300a00 */
[----:B-1----:R-:W3:Y:S04]  /*695b0*/  LDL.LU R14, [R1+0x10b0] ;  /* 0x0010b000010e7983 */ /* 0x002ee80000300800 */
[----:B------:R-:W4:Y:S01]  /*695c0*/  LDL.LU R15, [R1+0x10b8] ;  /* 0x0010b800010f7983 */ /* 0x000f220000300800 */
[----:B------:R-:W-:-:S02]  /*695d0*/  SHF.R.S32.HI R12, RZ, 0x1f, R34 ;  /* 0x0000001fff0c7819 */ /* 0x000fc40000011422 */
[----:B------:R-:W-:-:S05]  /*695e0*/  IADD3 R42, P3, PT, R34, R0, RZ ;  /* 0x00000000222a7210 */ /* 0x000fca0007f7e0ff */
[----:B------:R-:W-:Y:S01]  /*695f0*/  IMAD.X R43, R12, 0x1, R2, P3 ;  /* 0x000000010c2b7824 */ /* 0x000fe200018e0602 */
[----:B------:R-:W-:-:S04]  /*69600*/  F2FP.SATFINITE.E4M3.F32.PACK_AB_MERGE_C R29, R28, R29, RZ ;  /* 0x0000001d1c1d723e */ /* 0x000fc800048070ff */
[----:B------:R0:W-:Y:S04]  /*69610*/  STL.64 [R1+0x1518], R42 ;  /* 0x0015182a01007387 */ /* 0x0001e80000100a00 */
[----:B0-----:R-:W4:Y:S01]  /*69620*/  LDL.LU.64 R42, [R1+0x2d10] ;  /* 0x002d1000012a7983 */ /* 0x001f220000300a00 */
[----:B------:R-:W-:-:S04]  /*69630*/  SHF.R.U32.HI R13, RZ, 0x8, R57 ;  /* 0x00000008ff0d7819 */ /* 0x000fc80000011639 */
[----:B------:R-:W-:Y:S02]  /*69640*/  LOP3.LUT R13, R13, 0xffff, RZ, 0xc0, !PT ;  /* 0x0000ffff0d0d7812 */ /* 0x000fe400078ec0ff */
[----:B--2---:R-:W-:Y:S02]  /*69650*/  F2FP.SATFINITE.E4M3.F32.PACK_AB_MERGE_C R28, R51, R50, RZ ;  /* 0x00000032331c723e */ /* 0x004fe400048070ff */
[----:B------:R-:W-:-:S05]  /*69660*/  IADD3 R50, P3, PT, R34, R3, RZ ;  /* 0x0000000322327210 */ /* 0x000fca0007f7e0ff */
[----:B------:R-:W-:-:S05]  /*69670*/  IMAD.X R51, R12, 0x1, R4, P3 ;  /* 0x000000010c337824 */ /* 0x000fca00018e0604 */
[----:B------:R0:W-:Y:S04]  /*69680*/  STL.64 [R1+0x1510], R50 ;  /* 0x0015103201007387 */ /* 0x0001e80000100a00 */
[----:B0-----:R-:W2:Y:S01]  /*69690*/  LDL.LU.64 R50, [R1+0x2d08] ;  /* 0x002d080001327983 */ /* 0x001ea20000300a00 */
[----:B---3--:R-:W-:Y:S02]  /*696a0*/  F2FP.SATFINITE.E4M3.F32.PACK_AB_MERGE_C R27, R27, R14, RZ ;  /* 0x0000000e1b1b723e */ /* 0x008fe400048070ff */
[----:B------:R-:W-:Y:S02]  /*696b0*/  IADD3 R14, P3, PT, R34, R5, RZ ;  /* 0x00000005220e7210 */ /* 0x000fe40007f7e0ff */
[----:B----4-:R-:W-:-:S03]  /*696c0*/  F2FP.SATFINITE.E4M3.F32.PACK_AB_MERGE_C R26, R26, R15, RZ ;  /* 0x0000000f1a1a723e */ /* 0x010fc600048070ff */
        /* <DEDUP_REMOVED lines=15> */
[----:B------:R-:W-:Y:S02]  /*697c0*/  F2FP.SATFINITE.E4M3.F32.PACK_AB_MERGE_C R23, R23, R22, RZ ;  /* 0x000000161717723e */ /* 0x000fe400048070ff */
[----:B------:R-:W-:Y:S02]  /*697d0*/  F2FP.SATFINITE.E4M3.F32.PACK_AB_MERGE_C R22, R19, R18, RZ ;  /* 0x000000121316723e */ /* 0x000fe400048070ff */
[----:B------:R-:W-:Y:S02]  /*697e0*/  SHF.R.U32.HI R18, RZ, 0x8, R54 ;  /* 0x00000008ff127819 */ /* 0x000fe40000011636 */
[----:B0-----:R-:W-:-:S05]  /*697f0*/  IADD3 R14, P3, PT, R33, R7, RZ ;  /* 0x00000007210e7210 */ /* 0x001fca0007f7e0ff */
[----:B------:R-:W-:Y:S01]  /*69800*/  IMAD.X R15, R12, 0x1, R8, P3 ;  /* 0x000000010c0f7824 */ /* 0x000fe200018e0608 */
[----:B------:R-:W-:Y:S02]  /*69810*/  SHF.R.U32.HI R12, RZ, 0x8, R55 ;  /* 0x00000008ff0c7819 */ /* 0x000fe40000011637 */
[----:B------:R-:W-:Y:S02]  /*69820*/  LOP3.LUT R18, R18, 0xffff, RZ, 0xc0, !PT ;  /* 0x0000ffff12127812 */ /* 0x000fe400078ec0ff */
[----:B------:R-:W-:Y:S02]  /*69830*/  LOP3.LUT R12, R12, 0xffff, RZ, 0xc0, !PT ;  /* 0x0000ffff0c0c7812 */ /* 0x000fe400078ec0ff */
[----:B------:R-:W-:Y:S02]  /*69840*/  IADD3 R54, P3, PT, R32, R0, RZ ;  /* 0x0000000020367210 */ /* 0x000fe40007f7e0ff */
[----:B------:R-:W-:Y:S02]  /*69850*/  PRMT R18, R12, 0x3340, R18 ;  /* 0x000033400c127816 */ /* 0x000fe40000000012 */
[----:B------:R-:W-:-:S02]  /*69860*/  SHF.R.S32.HI R12, RZ, 0x1f, R32 ;  /* 0x0000001fff0c7819 */ /* 0x000fc40000011420 */
[----:B------:R-:W-:Y:S02]  /*69870*/  F2FP.SATFINITE.E4M3.F32.PACK_AB_MERGE_C R24, R24, R17, RZ ;  /* 0x000000111818723e */ /* 0x000fe400048070ff */
[----:B------:R-:W-:Y:S01]  /*69880*/  SHF.R.U32.HI R17, RZ, 0x8, R30 ;  /* 0x00000008ff117819 */ /* 0x000fe2000001161e */
[----:B------:R-:W-:Y:S01]  /*69890*/  IMAD.X R55, R12, 0x1, R2, P3 ;  /* 0x000000010c377824 */ /* 0x000fe200018e0602 */
[----:B------:R-:W-:Y:S02]  /*698a0*/  IADD3 R30, P3, PT, R32, R3, RZ ;  /* 0x00000003201e7210 */ /* 0x000fe40007f7e0ff */
[----:B------:R-:W-:-:S03]  /*698b0*/  SHF.R.U32.HI R19, RZ, 0x8, R31 ;  /* 0x00000008ff137819 */ /* 0x000fc6000001161f */
[----:B------:R-:W-:Y:S01]  /*698c0*/  IMAD.X R31, R12, 0x1, R4, P3 ;  /* 0x000000010c1f7824 */ /* 0x000fe200018e0604 */
[----:B------:R-:W-:Y:S04]  /*698d0*/  STL.64 [R1+0x14e0], R14 ;  /* 0x0014e00e01007387 */ /* 0x000fe80000100a00 */
[----:B------:R-:W-:Y:S04]  /*698e0*/  STL.64 [R1+0x14d8], R54 ;  /* 0x0014d83601007387 */ /* 0x000fe80000100a00 */
[----:B------:R0:W-:Y:S02]  /*698f0*/  STL.64 [R1+0x14d0], R30 ;  /* 0x0014d01e01007387 */ /* 0x0001e40000100a00 */
[----:B0-----:R-:W-:-:S02]  /*69900*/  SHF.R.U32.HI R31, RZ, 0x8, R44 ;  /* 0x00000008ff1f7819 */ /* 0x001fc4000001162c */
[----:B------:R-:W-:Y:S02]  /*69910*/  IADD3 R44, P3, PT, R32, R5, RZ ;  /* 0x00000005202c7210 */ /* 0x000fe40007f7e0ff */
[----:B------:R-:W-:-:S03]  /*69920*/  SHF.R.U32.HI R30, RZ, 0x8, R45 ;  /* 0x00000008ff1e7819 */ /* 0x000fc6000001162d */
[----:B------:R-:W-:Y:S01]  /*69930*/  IMAD.X R45, R12, 0x1, R6, P3 ;  /* 0x000000010c2d7824 */ /* 0x000fe200018e0606 */
[----:B------:R-:W-:Y:S02]  /*69940*/  IADD3 R32, P3, PT, R32, R7, RZ ;  /* 0x0000000720207210 */ /* 0x000fe40007f7e0ff */
[----:B------:R-:W-:Y:S02]  /*69950*/  SHF.R.U32.HI R15, RZ, 0x8, R56 ;  /* 0x00000008ff0f7819 */ /* 0x000fe40000011638 */
[----:B------:R-:W3:Y:S01]  /*69960*/  LDL.LU R56, [R1+0x8f0] ;  /* 0x0008f00001387983 */ /* 0x000ee20000300800 */
[----:B------:R-:W-:Y:S01]  /*69970*/  IMAD.X R33, R12, 0x1, R8, P3 ;  /* 0x000000010c217824 */ /* 0x000fe200018e0608 */
[----:B------:R-:W-:Y:S02]  /*69980*/  F2FP.SATFINITE.E4M3.F32.PACK_AB_MERGE_C R21, R21, R20, RZ ;  /* 0x000000141515723e */ /* 0x000fe400048070ff */
[----:B------:R-:W-:Y:S01]  /*69990*/  LOP3.LUT R19, R19, 0xffff, RZ, 0xc0, !PT ;  /* 0x0000ffff13137812 */ /* 0x000fe200078ec0ff */
[----:B------:R0:W-:Y:S01]  /*699a0*/  STL.64 [R1+0x14c8], R44 ;  /* 0x0014c82c01007387 */ /* 0x0001e20000100a00 */
[----:B------:R-:W-:-:S03]  /*699b0*/  F2FP.SATFINITE.E4M3.F32.PACK_AB_MERGE_C R20, R59, R58, RZ ;  /* 0x0000003a3b14723e */ /* 0x000fc600048070ff */
[----:B------:R-:W3:Y:S01]  /*699c0*/  LDL.LU R57, [R1+0x8f4] ;  /* 0x0008f40001397983 */ /* 0x000ee20000300800 */
[----:B------:R-:W-:-:S03]  /*699d0*/  PRMT R19, R13, 0x3340, R19 ;  /* 0x000033400d137816 */ /* 0x000fc60000000013 */
[----:B------:R-:W4:Y:S01]  /*699e0*/  LDL.LU R58, [R1+0x8f8] ;  /* 0x0008f800013a7983 */ /* 0x000f220000300800 */
[----:B------:R-:W-:-:S03]  /*699f0*/  SHF.R.U32.HI R14, RZ, 0x8, R52 ;  /* 0x00000008ff0e7819 */ /* 0x000fc60000011634 */
[----:B------:R1:W-:Y:S01]  /*69a00*/  STL.64 [R1+0x14c0], R32 ;  /* 0x0014c02001007387 */ /* 0x0003e20000100a00 */
[----:B------:R-:W-:-:S03]  /*69a10*/  SHF.R.U32.HI R13, RZ, 0x8, R53 ;  /* 0x00000008ff0d7819 */ /* 0x000fc60000011635 */
[----:B------:R-:W4:Y:S04]  /*69a20*/  LDL.LU R59, [R1+0x8fc] ;  /* 0x0008fc00013b7983 */ /* 0x000f280000300800 */
[----:B------:R-:W2:Y:S04]  /*69a30*/  LDL.LU R52, [R1+0x700] ;  /* 0x0007000001347983 */ /* 0x000ea80000300800 */
[----:B------:R-:W2:Y:S01]  /*69a40*/  LDL.LU R53, [R1+0x704] ;  /* 0x0007040001357983 */ /* 0x000ea20000300800 */
[----:B------:R-:W-:Y:S02]  /*69a50*/  LOP3.LUT R13, R13, 0xffff, RZ, 0xc0, !PT ;  /* 0x0000ffff0d0d7812 */ /* 0x000fe400078ec0ff */
[----:B------:R-:W-:Y:S01]  /*69a60*/  LOP3.LUT R17, R17, 0xffff, RZ, 0xc0, !PT ;  /* 0x0000ffff11117812 */ /* 0x000fe200078ec0ff */
[----:B------:R-:W2:Y:S01]  /*69a70*/  LDL.LU R54, [R1+0x708] ;  /* 0x0007080001367983 */ /* 0x000ea20000300800 */
[----:B------:R-:W-:-:S02]  /*69a80*/  LOP3.LUT R15, R15, 0xffff, RZ, 0xc0, !PT ;  /* 0x0000ffff0f0f7812 */ /* 0x000fc400078ec0ff */
[----:B------:R-:W-:Y:S01]  /*69a90*/  PRMT R17, R13, 0x3340, R17 ;  /* 0x000033400d117816 */ /* 0x000fe20000000011 */
[----:B------:R-:W2:Y:S01]  /*69aa0*/  LDL.LU R55, [R1+0x70c] ;  /* 0x00070c0001377983 */ /* 0x000ea20000300800 */
[----:B------:R-:W-:Y:S02]  /*69ab0*/  SHF.R.U32.HI R13, RZ, 0x8, R47 ;  /* 0x00000008ff0d7819 */ /* 0x000fe4000001162f */
[----:B------:R-:W-:Y:S01]  /*69ac0*/  PRMT R15, R15, 0x3340, R0 ;  /* 0x000033400f0f7816 */ /* 0x000fe20000000000 */
[----:B0-----:R-:W2:Y:S01]  /*69ad0*/  LDL.LU R44, [R1+0x410] ;  /* 0x00041000012c7983 */ /* 0x001ea20000300800 */
[----:B------:R-:W-:Y:S02]  /*69ae0*/  LOP3.LUT R13, R13, 0xffff, RZ, 0xc0, !PT ;  /* 0x0000ffff0d0d7812 */ /* 0x000fe400078ec0ff */
[----:B------:R-:W-:Y:S01]  /*69af0*/  PRMT R12, R19, 0x5410, R15 ;  /* 0x00005410130c7816 */ /* 0x000fe2000000000f */
[----:B------:R-:W2:Y:S01]  /*69b00*/  LDL.LU R45, [R1+0x414] ;  /* 0x00041400012d7983 */ /* 0x000ea20000300800 */
[----:B------:R-:W-:-:S02]  /*69b10*/  SHF.R.S32.HI R15, RZ, 0x1f, R35 ;  /* 0x0000001fff0f7819 */ /* 0x000fc40000011423 */
[----:B-1----:R-:W-:Y:S02]  /*69b20*/  IADD3 R32, P3, PT, R35, R0, RZ ;  /* 0x0000000023207210 */ /* 0x002fe40007f7e0ff */
[----:B------:R-:W-:-:S03]  /*69b30*/  PRMT R13, R13, 0x3340, R0 ;  /* 0x000033400d0d7816 */ /* 0x000fc60000000000 */
[----:B------:R-:W-:Y:S01]  /*69b40*/  IMAD.X R33, R15, 0x1, R2, P3 ;  /* 0x000000010f217824 */ /* 0x000fe200018e0602 */
[----:B------:R-:W-:Y:S02]  /*69b50*/  PRMT R13, R18, 0x5410, R13 ;  /* 0x00005410120d7816 */ /* 0x000fe4000000000d */
[----:B------:R-:W-:Y:S02]  /*69b60*/  IADD3 R18, P3, PT, R35, R3, RZ ;  /* 0x0000000323127210 */ /* 0x000fe40007f7e0ff */
[----:B------:R-:W-:Y:S02]  /*69b70*/  F2FP.SATFINITE.E4M3.F32.PACK_AB_MERGE_C R25, R25, R16, RZ ;  /* 0x000000101919723e */ /* 0x000fe400048070ff */
[----:B------:R-:W-:Y:S01]  /*69b80*/  SHF.R.U32.HI R16, RZ, 0x8, R46 ;  /* 0x00000008ff107819 */ /* 0x000fe2000001162e */
[----:B------:R-:W-:Y:S01]  /*69b90*/  IMAD.X R19, R15, 0x1, R4, P3 ;  /* 0x000000010f137824 */ /* 0x000fe200018e0604 */
[----:B------:R-:W2:Y:S04]  /*69ba0*/  LDL.LU R46, [R1+0x418] ;  /* 0x00041800012e7983 */ /* 0x000ea80000300800 */
[----:B------:R-:W2:Y:S04]  /*69bb0*/  LDL.LU R47, [R1+0x41c] ;  /* 0x00041c00012f7983 */ /* 0x000ea80000300800 */
[----:B------:R-:W-:Y:S04]  /*69bc0*/  STL.64 [R1+0x14b8], R32 ;  /* 0x0014b82001007387 */ /* 0x000fe80000100a00 */
[----:B------:R0:W-:Y:S01]  /*69bd0*/  STL.64 [R1+0x14b0], R18 ;  /* 0x0014b01201007387 */ /* 0x0001e20000100a00 */
[----:B------:R-:W-:-:S02]  /*69be0*/  LOP3.LUT R16, R16, 0xffff, RZ, 0xc0, !PT ;  /* 0x0000ffff10107812 */ /* 0x000fc400078ec0ff */
[----:B------:R-:W-:Y:S02]  /*69bf0*/  LOP3.LUT R30, R30, 0xffff, RZ, 0xc0, !PT ;  /* 0x0000ffff1e1e7812 */ /* 0x000fe400078ec0ff */
[----:B0-----:R-:W-:Y:S02]  /*69c00*/  IADD3 R18, P3, PT, R35, R5, RZ ;  /* 0x0000000523127210 */ /* 0x001fe40007f7e0ff */
[----:B------:R-:W-:-:S03]  /*69c10*/  LOP3.LUT R31, R31, 0xffff, RZ, 0xc0, !PT ;  /* 0x0000ffff1f1f7812 */ /* 0x000fc600078ec0ff */
[----:B------:R-:W-:Y:S01]  /*69c20*/  IMAD.X R19, R15, 0x1, R6, P3 ;  /* 0x000000010f137824 */ /* 0x000fe200018e0606 */
[----:B------:R-:W-:Y:S02]  /*69c30*/  PRMT R30, R16, 0x3340, R30 ;  /* 0x00003340101e7816 */ /* 0x000fe4000000001e */
[----:B------:R-:W-:Y:S02]  /*69c40*/  PRMT R16, R31, 0x3340, R0 ;  /* 0x000033401f107816 */ /* 0x000fe40000000000 */
[----:B------:R0:W-:Y:S01]  /*69c50*/  STL.64 [R1+0x14a8], R18 ;  /* 0x0014a81201007387 */ /* 0x0001e20000100a00 */
[----:B------:R-:W-:Y:S02]  /*69c60*/  LOP3.LUT R14, R14, 0xffff, RZ, 0xc0, !PT ;  /* 0x0000ffff0e0e7812 */ /* 0x000fe400078ec0ff */
[----:B------:R-:W-:Y:S02]  /*69c70*/  PRMT R16, R30, 0x5410, R16 ;  /* 0x000054101e107816 */ /* 0x000fe40000000010 */
[----:B------:R-:W-:-:S02]  /*69c80*/  PRMT R14, R14, 0x3340, R0 ;  /* 0x000033400e0e7816 */ /* 0x000fc40000000000 */
[----:B0-----:R-:W-:-:S05]  /*69c90*/  IADD3 R18, P3, PT, R35, R7, RZ ;  /* 0x0000000723127210 */ /* 0x001fca0007f7e0ff */
[----:B------:R-:W-:Y:S01]  /*69ca0*/  IMAD.X R19, R15, 0x1, R8, P3 ;  /* 0x000000010f137824 */ /* 0x000fe200018e0608 */
[----:B------:R-:W-:Y:S02]  /*69cb0*/  PRMT R14, R17, 0x5410, R14 ;  /* 0x00005410110e7816 */ /* 0x000fe4000000000e */
[----:B------:R-:W-:Y:S02]  /*69cc0*/  PRMT R15, R16, 0x5210, R10 ;  /* 0x00005210100f7816 */ /* 0x000fe4000000000a */
[----:B------:R-:W-:Y:S01]  /*69cd0*/  STL.64 [R1+0x14a0], R18 ;  /* 0x0014a01201007387 */ /* 0x000fe20000100a00 */
[----:B------:R-:W-:-:S03]  /*69ce0*/  NOP ;  /* 0x0000000000007918 */ /* 0x000fc60000000000 */
[----:B------:R-:W0:Y:S01]  /*69cf0*/  LDS.128 R16, [R9] ;  /* 0x0000000009107984 */ /* 0x000e220000000c00 */
[----:B------:R-:W-:Y:S02]  /*69d00*/  IADD3 R10, P3, PT, R38, R0, RZ ;  /* 0x00000000260a7210 */ /* 0x000fe40007f7e0ff */
[----:B------:R-:W-:Y:S02]  /*69d10*/  PRMT R14, R14, 0x5210, R11 ;  /* 0x000052100e0e7816 */ /* 0x000fe4000000000b */
[----:B------:R-:W-:Y:S02]  /*69d20*/  PRMT R12, R12, 0x5210, R61 ;  /* 0x000052100c0c7816 */ /* 0x000fe4000000003d */
[----:B------:R-:W-:Y:S01]  /*69d30*/  PRMT R13, R13, 0x5210, R48 ;  /* 0x000052100d0d7816 */ /* 0x000fe20000000030 */
[----:B------:R-:W-:Y:S01]  /*69d40*/  NOP ;  /* 0x0000000000007918 */ /* 0x000fe20000000000 */
[----:B------:R-:W-:Y:S02]  /*69d50*/  LOP3.LUT R33, R29, 0xffff, RZ, 0xc0, !PT ;  /* 0x0000ffff1d217812 */ /* 0x000fe400078ec0ff */
[----:B------:R-:W-:-:S02]  /*69d60*/  LOP3.LUT R34, R21, 0xffff, RZ, 0xc0, !PT ;  /* 0x0000ffff15227812 */ /* 0x000fc400078ec0ff */
[----:B------:R-:W-:Y:S01]  /*69d70*/  LOP3.LUT R31, R25, 0xffff, RZ, 0xc0, !PT ;  /* 0x0000ffff191f7812 */ /* 0x000fe200078ec0ff */
[----:B------:R-:W-:Y:S03]  /*69d80*/  STSM.16.M88.4 [R9], R12 ;  /* 0x0000000c09007844 */ /* 0x000fe60000000200 */
[----:B------:R-:W-:Y:S01]  /*69d90*/  PRMT R21, R33, 0x3340, R31 ;  /* 0x0000334021157816 */ /* 0x000fe2000000001f */
[----:B0-----:R0:W-:Y:S02]  /*69da0*/  STL.64 [R1+0x4e0], R16 ;  /* 0x0004e01001007387 */ /* 0x0011e40000100a00 */
[----:B0-----:R-:W-:Y:S02]  /*69db0*/  SHF.R.S32.HI R16, RZ, 0x1f, R38 ;  /* 0x0000001fff107819 */ /* 0x001fe40000011426 */
[----:B------:R-:W-:Y:S03]  /*69dc0*/  STL.64 [R1+0x4e8], R18 ;  /* 0x0004e81201007387 */ /* 0x000fe60000100a00 */
[----:B------:R-:W-:-:S05]  /*69dd0*/  IMAD.X R11, R16, 0x1, R2, P3 ;  /* 0x00000001100b7824 */ /* 0x000fca00018e0602 */
[----:B------:R0:W-:Y:S01]  /*69de0*/  STL.64 [R1+0x1498], R10 ;  /* 0x0014980a01007387 */ /* 0x0001e20000100a00 */
[----:B------:R-:W-:-:S03]  /*69df0*/  PRMT R12, R34, 0x3340, R0 ;  /* 0x00003340220c7816 */ /* 0x000fc60000000000 */
[----:B------:R-:W2:Y:S01]  /*69e00*/  LDL.LU R61, [R1+0xeb0] ;  /* 0x000eb000013d7983 */ /* 0x000ea20000300800 */
[----:B0-----:R-:W-:-:S05]  /*69e10*/  IADD3 R10, P3, PT, R38, R3, RZ ;  /* 0x00000003260a7210 */ /* 0x001fca0007f7e0ff */
[----:B------:R-:W-:Y:S01]  /*69e20*/  IMAD.X R11, R16, 0x1, R4, P3 ;  /* 0x00000001100b7824 */ /* 0x000fe200018e0604 */
[----:B------:R-:W-:Y:S02]  /*69e30*/  PRMT R21, R21, 0x5410, R12 ;  /* 0x0000541015157816 */ /* 0x000fe4000000000c */
[----:B------:R-:W-:Y:S02]  /*69e40*/  LOP3.LUT R32, R27, 0xffff, RZ, 0xc0, !PT ;  /* 0x0000ffff1b207812 */ /* 0x000fe400078ec0ff */
[----:B------:R0:W-:Y:S01]  /*69e50*/  STL.64 [R1+0x1490], R10 ;  /* 0x0014900a01007387 */ /* 0x0001e20000100a00 */
[----:B------:R-:W-:Y:S02]  /*69e60*/  LOP3.LUT R23, R23, 0xffff, RZ, 0xc0, !PT ;  /* 0x0000ffff17177812 */ /* 0x000fe400078ec0ff */
[----:B------:R-:W-:Y:S02]  /*69e70*/  LOP3.LUT R48, R26, 0xffff, RZ, 0xc0, !PT ;  /* 0x0000ffff1a307812 */ /* 0x000fe400078ec0ff */
[----:B------:R-:W-:-:S02]  /*69e80*/  LOP3.LUT R22, R22, 0xffff, RZ, 0xc0, !PT ;  /* 0x0000ffff16167812 */ /* 0x000fc400078ec0ff */
[----:B---3--:R-:W-:Y:S02]  /*69e90*/  F2FP.SATFINITE.E4M3.F32.PACK_AB_MERGE_C R19, R57, R56, RZ ;  /* 0x000000383913723e */ /* 0x008fe400048070ff */
[----:B------:R-:W-:Y:S01]  /*69ea0*/  LOP3.LUT R56, R28, 0xffff, RZ, 0xc0, !PT ;  /* 0x0000ffff1c387812 */ /* 0x000fe200078ec0ff */
[----:B------:R-:W3:Y:S01]  /*69eb0*/  LDL.LU R57, [R1+0xeb4] ;  /* 0x000eb40001397983 */ /* 0x000ee20000300800 */
[----:B------:R-:W-:Y:S02]  /*69ec0*/  LOP3.LUT R30, R19, 0xffff, RZ, 0xc0, !PT ;  /* 0x0000ffff131e7812 */ /* 0x000fe400078ec0ff */
[----:B------:R-:W-:Y:S02]  /*69ed0*/  PRMT R19, R32, 0x3340, R23 ;  /* 0x0000334020137816 */ /* 0x000fe40000000017 */
[----:B----4-:R-:W-:Y:S02]  /*69ee0*/  F2FP.SATFINITE.E4M3.F32.PACK_AB_MERGE_C R18, R59, R58, RZ ;  /* 0x0000003a3b12723e */ /* 0x010fe400048070ff */
[----:B------:R-:W4:Y:S04]  /*69ef0*/  LDL.LU R58, [R1+0xeb8] ;  /* 0x000eb800013a7983 */ /* 0x000f280000300800 */
[----:B------:R-:W4:Y:S01]  /*69f00*/  LDL.LU R59, [R1+0xebc] ;  /* 0x000ebc00013b7983 */ /* 0x000f220000300800 */
[----:B--2---:R-:W-:-:S02]  /*69f10*/  F2FP.SATFINITE.E4M3.F32.PACK_AB_MERGE_C R17, R53, R52, RZ ;  /* 0x000000343511723e */ /* 0x004fc400048070ff */
[----:B------:R-:W-:Y:S01]  /*69f20*/  LOP3.LUT R52, R20, 0xffff, RZ, 0xc0, !PT ;  /* 0x0000ffff14347812 */ /* 0x000fe200078ec0ff */
[----:B------:R-:W2:Y:S01]  /*69f30*/  LDL.LU R29, [R1+0x264] ;  /* 0x00026400011d7983 */ /* 0x000ea20000300800 */
[----:B------:R-:W-:Y:S02]  /*69f40*/  LOP3.LUT R53, R24, 0xffff, RZ, 0xc0, !PT ;  /* 0x0000ffff18357812 */ /* 0x000fe400078ec0ff */
[----:B------:R-:W-:Y:S01]  /*69f50*/  PRMT R12, R52, 0x3340, R0 ;  /* 0x00003340340c7816 */ /* 0x000fe20000000000 */
[----:B------:R-:W2:Y:S01]  /*69f60*/  LDL.LU R25, [R1+0x10ac] ;  /* 0x0010ac0001197983 */ /* 0x000ea20000300800 */
[----:B------:R-:W-:Y:S02]  /*69f70*/  PRMT R20, R56, 0x3340, R53 ;  /* 0x0000334038147816 */ /* 0x000fe40000000035 */
[----:B------:R-:W-:Y:S01]  /*69f80*/  LOP3.LUT R35, R18, 0xffff, RZ, 0xc0, !PT ;  /* 0x0000ffff12237812 */ /* 0x000fe200078ec0ff */
[----:B------:R-:W2:Y:S01]  /*69f90*/  LDL.LU R28, [R1+0x26c] ;  /* 0x00026c00011c7983 */ /* 0x000ea20000300800 */
[----:B------:R-:W-:-:S02]  /*69fa0*/  PRMT R20, R20, 0x5410, R12 ;  /* 0x0000541014147816 */ /* 0x000fc4000000000c */
[----:B------:R-:W-:Y:S01]  /*69fb0*/  PRMT R12, R30, 0x3340, R0 ;  /* 0x000033401e0c7816 */ /* 0x000fe20000000000 */
[----:B------:R-:W2:Y:S01]  /*69fc0*/  LDL.LU R24, [R1+0x10a8] ;  /* 0x0010a80001187983 */ /* 0x000ea20000300800 */
[----:B0-----:R-:W-:Y:S02]  /*69fd0*/  LOP3.LUT R10, R17, 0xffff, RZ, 0xc0, !PT ;  /* 0x0000ffff110a7812 */ /* 0x001fe400078ec0ff */
[----:B------:R-:W-:Y:S01]  /*69fe0*/  PRMT R19, R19, 0x5410, R12 ;  /* 0x0000541013137816 */ /* 0x000fe2000000000c */
[----:B------:R-:W2:Y:S01]  /*69ff0*/  LDL.LU R27, [R1+0x10a4] ;  /* 0x0010a400011b7983 */ /* 0x000ea20000300800 */
[----:B------:R-:W-:Y:S02]  /*6a000*/  PRMT R12, R35, 0x3340, R0 ;  /* 0x00003340230c7816 */ /* 0x000fe40000000000 */
[----:B------:R-:W-:Y:S01]  /*6a010*/  PRMT R18, R48, 0x3340, R22 ;  /* 0x0000334030127816 */ /* 0x000fe20000000016 */
[----:B------:R-:W2:Y:S04]  /*6a020*/  LDL.LU R26, [R1+0x10a0] ;  /* 0x0010a000011a7983 */ /* 0x000ea80000300800 */
[----:B------:R-:W2:Y:S01]  /*6a030*/  LDL.LU R17, [R1+0x268] ;  /* 0x0002680001117983 */ /* 0x000ea20000300800 */
[----:B------:R-:W-:-:S02]  /*6a040*/  PRMT R18, R18, 0x5410, R12 ;  /* 0x0000541012127816 */ /* 0x000fc4000000000c */
[----:B------:R-:W-:Y:S02]  /*6a050*/  PRMT R12, R21, 0x4210, R10 ;  /* 0x00004210150c7816 */ /* 0x000fe4000000000a */
[----:B------:R-:W3:Y:S01]  /*6a060*/  LDL.LU R21, [R1+0x260] ;  /* 0x0002600001157983 */ /* 0x000ee20000300800 */
[----:B------:R-:W-:Y:S02]  /*6a070*/  F2FP.SATFINITE.E4M3.F32.PACK_AB_MERGE_C R14, R45, R44, RZ ;  /* 0x0000002c2d0e723e */ /* 0x000fe400048070ff */
[----:B------:R-:W-:Y:S01]  /*6a080*/  F2FP.SATFINITE.E4M3.F32.PACK_AB_MERGE_C R13, R47, R46, RZ ;  /* 0x0000002e2f0d723e */ /* 0x000fe200048070ff */
[----:B------:R-:W-:Y:S01]  /*6a090*/  NOP ;  /* 0x0000000000007918 */ /* 0x000fe20000000000 */
[----:B------:R-:W0:Y:S01]  /*6a0a0*/  LDS.128 R44, [R9] ;  /* 0x00000000092c7984 */ /* 0x000e220000000c00 */
[----:B------:R-:W-:Y:S02]  /*6a0b0*/  F2FP.SATFINITE.E4M3.F32.PACK_AB_MERGE_C R15, R55, R54, RZ ;  /* 0x00000036370f723e */ /* 0x000fe400048070ff */
[----:B------:R-:W-:-:S02]  /*6a0c0*/  LOP3.LUT R11, R13, 0xffff, RZ, 0xc0, !PT ;  /* 0x0000ffff0d0b7812 */ /* 0x000fc400078ec0ff */
[----:B------:R-:W-:Y:S02]  /*6a0d0*/  LOP3.LUT R55, R15, 0xffff, RZ, 0xc0, !PT ;  /* 0x0000ffff0f377812 */ /* 0x000fe400078ec0ff */
[----:B------:R-:W-:Y:S02]  /*6a0e0*/  LOP3.LUT R54, R14, 0xffff, RZ, 0xc0, !PT ;  /* 0x0000ffff0e367812 */ /* 0x000fe400078ec0ff */
[----:B------:R-:W-:Y:S02]  /*6a0f0*/  PRMT R15, R18, 0x4210, R11 ;  /* 0x00004210120f7816 */ /* 0x000fe4000000000b */
[----:B------:R-:W-:Y:S02]  /*6a100*/  PRMT R13, R20, 0x4210, R55 ;  /* 0x00004210140d7816 */ /* 0x000fe40000000037 */
[----:B------:R-:W-:Y:S01]  /*6a110*/  PRMT R14, R19, 0x4210, R54 ;  /* 0x00004210130e7816 */ /* 0x000fe20000000036 */
[----:B------:R-:W-:Y:S01]  /*6a120*/  NOP ;  /* 0x0000000000007918 */ /* 0x000fe20000000000 */
[----:B------:R-:W-:-:S03]  /*6a130*/  IADD3 R18, P3, PT, R38, R5, RZ ;  /* 0x0000000526127210 */ /* 0x000fc60007f7e0ff */
[----:B------:R1:W-:Y:S02]  /*6a140*/  STSM.16.M88.4 [R9], R12 ;  /* 0x0000000c09007844 */ /* 0x0003e40000000200 */
[----:B------:R-:W-:Y:S01]  /*6a150*/  IMAD.X R19, R16, 0x1, R6, P3 ;  /* 0x0000000110137824 */ /* 0x000fe200018e0606 */
[----:B-1----:R-:W-:Y:S01]  /*6a160*/  IADD3 R12, P3, PT, R38, R7, RZ ;  /* 0x00000007260c7210 */ /* 0x002fe20007f7e0ff */
[----:B0-----:R-:W-:Y:S04]  /*6a170*/  STL.64 [R1+0x4c0], R44 ;  /* 0x0004c02c01007387 */ /* 0x001fe80000100a00 */
[----:B------:R-:W-:Y:S01]  /*6a180*/  IMAD.X R13, R16, 0x1, R8, P3 ;  /* 0x00000001100d7824 */ /* 0x000fe200018e0608 */
[----:B------:R0:W-:Y:S01]  /*6a190*/  STL.64 [R1+0x4c8], R46 ;  /* 0x0004c82e01007387 */ /* 0x0001e20000100a00 */
[----:B------:R-:W-:-:S03]  /*6a1a0*/  IADD3 R14, P3, PT, R37, R0, RZ ;  /* 0x00000000250e7210 */ /* 0x000fc60007f7e0ff */
[----:B0-----:R-:W4:Y:S04]  /*6a1b0*/  LDL.LU.64 R46, [R1+0x2d00] ;  /* 0x002d0000012e7983 */ /* 0x001f280000300a00 */
[----:B------:R-:W4:Y:S04]  /*6a1c0*/  LDL.LU.64 R44, [R1+0x2cf8] ;  /* 0x002cf800012c7983 */ /* 0x000f280000300a00 */
[----:B------:R-:W-:Y:S04]  /*6a1d0*/  STL.64 [R1+0x1488], R18 ;  /* 0x0014881201007387 */ /* 0x000fe80000100a00 */
[----:B------:R0:W-:Y:S02]  /*6a1e0*/  STL.64 [R1+0x1480], R12 ;  /* 0x0014800c01007387 */ /* 0x0001e40000100a00 */
[----:B0-----:R-:W-:-:S05]  /*6a1f0*/  SHF.R.S32.HI R12, RZ, 0x1f, R37 ;  /* 0x0000001fff0c7819 */ /* 0x001fca0000011425 */
        /* <DEDUP_REMOVED lines=16> */
[----:B------:R-:W-:Y:S01]  /*6a300*/  SHF.R.S32.HI R12, RZ, 0x1f, R36 ;  /* 0x0000001fff0c7819 */ /* 0x000fe20000011424 */
[----:B------:R0:W-:Y:S01]  /*6a310*/  STL.64 [R1+0x1460], R14 ;  /* 0x0014600e01007387 */ /* 0x0001e20000100a00 */
[----:B------:R-:W-:-:S02]  /*6a320*/  SHF.R.U32.HI R13, RZ, 0x8, R33 ;  /* 0x00000008ff0d7819 */ /* 0x000fc40000011621 */
[----:B------:R-:W-:Y:S02]  /*6a330*/  SHF.R.U32.HI R19, RZ, 0x8, R31 ;  /* 0x00000008ff137819 */ /* 0x000fe4000001161f */
[----:B0-----:R-:W-:Y:S02]  /*6a340*/  SHF.R.U32.HI R14, RZ, 0x8, R30 ;  /* 0x00000008ff0e7819 */ /* 0x001fe4000001161e */
[----:B------:R-:W-:Y:S02]  /*6a350*/  SHF.R.U32.HI R15, RZ, 0x8, R34 ;  /* 0x00000008ff0f7819 */ /* 0x000fe40000011622 */
[----:B------:R-:W-:Y:S02]  /*6a360*/  LOP3.LUT R13, R13, 0xffff, RZ, 0xc0, !PT ;  /* 0x0000ffff0d0d7812 */ /* 0x000fe400078ec0ff */
[----:B------:R-:W-:Y:S02]  /*6a370*/  LOP3.LUT R19, R19, 0xffff, RZ, 0xc0, !PT ;  /* 0x0000ffff13137812 */ /* 0x000fe400078ec0ff */
[----:B------:R-:W-:-:S02]  /*6a380*/  LOP3.LUT R15, R15, 0xffff, RZ, 0xc0, !PT ;  /* 0x0000ffff0f0f7812 */ /* 0x000fc400078ec0ff */
[----:B------:R-:W-:Y:S02]  /*6a390*/  PRMT R19, R13, 0x3340, R19 ;  /* 0x000033400d137816 */ /* 0x000fe40000000013 */
[----:B------:R-:W-:Y:S02]  /*6a3a0*/  PRMT R15, R15, 0x3340, R0 ;  /* 0x000033400f0f7816 */ /* 0x000fe40000000000 */
[----:B------:R-:W-:Y:S02]  /*6a3b0*/  LOP3.LUT R14, R14, 0xffff, RZ, 0xc0, !PT ;  /* 0x0000ffff0e0e7812 */ /* 0x000fe400078ec0ff */
[----:B------:R-:W-:Y:S02]  /*6a3c0*/  SHF.R.U32.HI R13, RZ, 0x8, R56 ;  /* 0x00000008ff0d7819 */ /* 0x000fe40000011638 */
[----:B------:R-:W-:Y:S02]  /*6a3d0*/  PRMT R14, R14, 0x3340, R0 ;  /* 0x000033400e0e7816 */ /* 0x000fe40000000000 */
[----:B------:R-:W-:-:S02]  /*6a3e0*/  LOP3.LUT R13, R13, 0xffff, RZ, 0xc0, !PT ;  /* 0x0000ffff0d0d7812 */ /* 0x000fc400078ec0ff */
[----:B------:R-:W-:-:S04]  /*6a3f0*/  PRMT R14, R18, 0x5410, R14 ;  /* 0x00005410120e7816 */ /* 0x000fc8000000000e */
[----:B------:R-:W-:Y:S02]  /*6a400*/  PRMT R14, R14, 0x5210, R54 ;  /* 0x000052100e0e7816 */ /* 0x000fe40000000036 */
[----:B--2---:R-:W-:Y:S01]  /*6a410*/  F2FP.SATFINITE.E4M3.F32.PACK_AB_MERGE_C R28, R28, R17, RZ ;  /* 0x000000111c1c723e */ /* 0x004fe200048070ff */
[----:B------:R-:W-:Y:S01]  /*6a420*/  IMAD.X R17, R12, 0x1, R2, P3 ;  /* 0x000000010c117824 */ /* 0x000fe200018e0602 */
[----:B------:R-:W-:Y:S02]  /*6a430*/  IADD3 R20, P3, PT, R36, R3, RZ ;  /* 0x0000000324147210 */ /* 0x000fe40007f7e0ff */
[----:B---3--:R-:W-:-:S03]  /*6a440*/  F2FP.SATFINITE.E4M3.F32.PACK_AB_MERGE_C R29, R29, R21, RZ ;  /* 0x000000151d1d723e */ /* 0x008fc600048070ff */
[----:B------:R-:W-:Y:S01]  /*6a450*/  IMAD.X R21, R12, 0x1, R4, P3 ;  /* 0x000000010c157824 */ /* 0x000fe200018e0604 */
[----:B------:R-:W-:Y:S01]  /*6a460*/  IADD3 R30, P3, PT, R36, R5, RZ ;  /* 0x00000005241e7210 */ /* 0x000fe20007f7e0ff */
[----:B------:R-:W-:Y:S04]  /*6a470*/  STL.64 [R1+0x1458], R16 ;  /* 0x0014581001007387 */ /* 0x000fe80000100a00 */
[----:B------:R0:W-:Y:S01]  /*6a480*/  STL.64 [R1+0x1450], R20 ;  /* 0x0014501401007387 */ /* 0x0001e20000100a00 */
[----:B------:R-:W-:Y:S01]  /*6a490*/  IMAD.X R31, R12, 0x1, R6, P3 ;  /* 0x000000010c1f7824 */ /* 0x000fe200018e0606 */
[----:B0-----:R-:W-:Y:S02]  /*6a4a0*/  SHF.R.U32.HI R20, RZ, 0x8, R22 ;  /* 0x00000008ff147819 */ /* 0x001fe40000011616 */
[----:B------:R-:W-:-:S02]  /*6a4b0*/  IADD3 R22, P3, PT, R36, R7, RZ ;  /* 0x0000000724167210 */ /* 0x000fc40007f7e0ff */
[----:B------:R-:W-:Y:S03]  /*6a4c0*/  STL.64 [R1+0x1448], R30 ;  /* 0x0014481e01007387 */ /* 0x000fe60000100a00 */
[----:B------:R-:W-:Y:S01]  /*6a4d0*/  IMAD.X R23, R12, 0x1, R8, P3 ;  /* 0x000000010c177824 */ /* 0x000fe200018e0608 */
[----:B------:R-:W-:Y:S02]  /*6a4e0*/  PRMT R12, R19, 0x5410, R15 ;  /* 0x00005410130c7816 */ /* 0x000fe4000000000f */
[----:B------:R-:W-:Y:S02]  /*6a4f0*/  SHF.R.S32.HI R15, RZ, 0x1f, R39 ;  /* 0x0000001fff0f7819 */ /* 0x000fe40000011427 */
[----:B------:R0:W-:Y:S01]  /*6a500*/  STL.64 [R1+0x1440], R22 ;  /* 0x0014401601007387 */ /* 0x0001e20000100a00 */
[----:B------:R-:W-:Y:S02]  /*6a510*/  SHF.R.U32.HI R17, RZ, 0x8, R53 ;  /* 0x00000008ff117819 */ /* 0x000fe40000011635 */
[----:B0-----:R-:W-:-:S05]  /*6a520*/  IADD3 R22, P3, PT, R39, R0, RZ ;  /* 0x0000000027167210 */ /* 0x001fca0007f7e0ff */
[----:B------:R-:W-:Y:S01]  /*6a530*/  IMAD.X R23, R15, 0x1, R2, P3 ;  /* 0x000000010f177824 */ /* 0x000fe200018e0602 */
[----:B------:R-:W-:-:S04]  /*6a540*/  SHF.R.U32.HI R16, RZ, 0x8, R52 ;  /* 0x00000008ff107819 */ /* 0x000fc80000011634 */
[----:B------:R0:W-:Y:S01]  /*6a550*/  STL.64 [R1+0x1438], R22 ;  /* 0x0014381601007387 */ /* 0x0001e20000100a00 */
[----:B------:R-:W-:-:S03]  /*6a560*/  LOP3.LUT R17, R17, 0xffff, RZ, 0xc0, !PT ;  /* 0x0000ffff11117812 */ /* 0x000fc600078ec0ff */
[----:B------:R-:W2:Y:S01]  /*6a570*/  LDL.LU R30, [R1+0xcc0] ;  /* 0x000cc000011e7983 */ /* 0x000ea20000300800 */
[----:B------:R-:W-:Y:S02]  /*6a580*/  LOP3.LUT R16, R16, 0xffff, RZ, 0xc0, !PT ;  /* 0x0000ffff10107812 */ /* 0x000fe400078ec0ff */
[----:B------:R-:W-:Y:S01]  /*6a590*/  IADD3 R18, P3, PT, R39, R3, RZ ;  /* 0x0000000327127210 */ /* 0x000fe20007f7e0ff */
[----:B0-----:R-:W2:Y:S04]  /*6a5a0*/  LDL.LU R23, [R1+0xcc4] ;  /* 0x000cc40001177983 */ /* 0x001ea80000300800 */
[----:B------:R-:W3:Y:S04]  /*6a5b0*/  LDL.LU R32, [R1+0xcc8] ;  /* 0x000cc80001207983 */ /* 0x000ee80000300800 */
[----:B------:R-:W3:Y:S01]  /*6a5c0*/  LDL.LU R34, [R1+0xccc] ;  /* 0x000ccc0001227983 */ /* 0x000ee20000300800 */
[----:B------:R-:W-:-:S03]  /*6a5d0*/  PRMT R17, R13, 0x3340, R17 ;  /* 0x000033400d117816 */ /* 0x000fc60000000011 */
[----:B------:R-:W3:Y:S01]  /*6a5e0*/  LDL.LU R37, [R1+0xad0] ;  /* 0x000ad00001257983 */ /* 0x000ee20000300800 */
[----:B------:R-:W-:-:S03]  /*6a5f0*/  IMAD.MOV.U32 R22, RZ, RZ, R11 ;  /* 0x000000ffff167224 */ /* 0x000fc600078e000b */
[----:B------:R-:W3:Y:S01]  /*6a600*/  LDL.LU R31, [R1+0xad4] ;  /* 0x000ad400011f7983 */ /* 0x000ee20000300800 */
[----:B------:R-:W-:-:S03]  /*6a610*/  F2FP.SATFINITE.E4M3.F32.PACK_AB_MERGE_C R27, R27, R26, RZ ;  /* 0x0000001a1b1b723e */ /* 0x000fc600048070ff */
[----:B------:R-:W3:Y:S01]  /*6a620*/  LDL.LU R33, [R1+0xad8] ;  /* 0x000ad80001217983 */ /* 0x000ee20000300800 */
[----:B------:R-:W-:Y:S02]  /*6a630*/  PRMT R13, R16, 0x3340, R0 ;  /* 0x00003340100d7816 */ /* 0x000fe40000000000 */
[----:B------:R-:W-:Y:S01]  /*6a640*/  PRMT R12, R12, 0x5210, R10 ;  /* 0x000052100c0c7816 */ /* 0x000fe2000000000a */
[----:B------:R-:W3:Y:S01]  /*6a650*/  LDL.LU R38, [R1+0xadc] ;  /* 0x000adc0001267983 */ /* 0x000ee20000300800 */
[----:B------:R-:W-:Y:S01]  /*6a660*/  F2FP.SATFINITE.E4M3.F32.PACK_AB_MERGE_C R26, R25, R24, RZ ;  /* 0x00000018191a723e */ /* 0x000fe200048070ff */
[----:B------:R-:W-:Y:S01]  /*6a670*/  IMAD.X R19, R15, 0x1, R4, P3 ;  /* 0x000000010f137824 */ /* 0x000fe200018e0604 */
[----:B------:R-:W-:Y:S01]  /*6a680*/  SHF.R.U32.HI R16, RZ, 0x8, R48 ;  /* 0x00000008ff107819 */ /* 0x000fe20000011630 */
[----:B------:R-:W3:Y:S01]  /*6a690*/  LDL.LU R11, [R1+0x8e0] ;  /* 0x0008e000010b7983 */ /* 0x000ee20000300800 */
[----:B------:R-:W-:-:S03]  /*6a6a0*/  F2FP.SATFINITE.E4M3.F32.PACK_AB_MERGE_C R25, R57, R61, RZ ;  /* 0x0000003d3919723e */ /* 0x000fc600048070ff */
[----:B------:R-:W3:Y:S01]  /*6a6b0*/  LDL.LU R10, [R1+0x8e4] ;  /* 0x0008e400010a7983 */ /* 0x000ee20000300800 */
[----:B----4-:R-:W-:-:S03]  /*6a6c0*/  F2FP.SATFINITE.E4M3.F32.PACK_AB_MERGE_C R24, R59, R58, RZ ;  /* 0x0000003a3b18723e */ /* 0x010fc600048070ff */
[----:B------:R-:W4:Y:S04]  /*6a6d0*/  LDL.LU R48, [R1+0x8e8] ;  /* 0x0008e80001307983 */ /* 0x000f280000300800 */
[----:B------:R-:W4:Y:S01]  /*6a6e0*/  LDL.LU R61, [R1+0x8ec] ;  /* 0x0008ec00013d7983 */ /* 0x000f220000300800 */
[----:B------:R-:W-:-:S03]  /*6a6f0*/  PRMT R13, R17, 0x5410, R13 ;  /* 0x00005410110d7816 */ /* 0x000fc6000000000d */
[----:B------:R-:W4:Y:S04]  /*6a700*/  LDL.LU R56, [R1+0x6f0] ;  /* 0x0006f00001387983 */ /* 0x000f280000300800 */
[----:B------:R-:W4:Y:S04]  /*6a710*/  LDL.LU R57, [R1+0x6f4] ;  /* 0x0006f40001397983 */ /* 0x000f280000300800 */
[----:B------:R-:W4:Y:S04]  /*6a720*/  LDL.LU R58, [R1+0x6f8] ;  /* 0x0006f800013a7983 */ /* 0x000f280000300800 */
[----:B------:R0:W-:Y:S01]  /*6a730*/  STL.64 [R1+0x1430], R18 ;  /* 0x0014301201007387 */ /* 0x0001e20000100a00 */
[----:B------:R-:W-:-:S03]  /*6a740*/  PRMT R13, R13, 0x5210, R55 ;  /* 0x000052100d0d7816 */ /* 0x000fc60000000037 */
[----:B------:R-:W4:Y:S04]  /*6a750*/  LDL.LU R59, [R1+0x6fc] ;  /* 0x0006fc00013b7983 */ /* 0x000f280000300800 */
[----:B------:R-:W4:Y:S04]  /*6a760*/  LDL.LU R52, [R1+0x3f0] ;  /* 0x0003f00001347983 */ /* 0x000f280000300800 */
[----:B------:R-:W4:Y:S04]  /*6a770*/  LDL.LU R53, [R1+0x3f4] ;  /* 0x0003f40001357983 */ /* 0x000f280000300800 */
[----:B------:R-:W4:Y:S04]  /*6a780*/  LDL.LU R54, [R1+0x3f8] ;  /* 0x0003f80001367983 */ /* 0x000f280000300800 */
[----:B------:R-:W4:Y:S01]  /*6a790*/  LDL.LU R55, [R1+0x3fc] ;  /* 0x0003fc0001377983 */ /* 0x000f220000300800 */
[----:B0-----:R-:W-:-:S02]  /*6a7a0*/  IADD3 R18, P3, PT, R39, R5, RZ ;  /* 0x0000000527127210 */ /* 0x001fc40007f7e0ff */
[----:B------:R-:W-:-:S03]  /*6a7b0*/  SHF.R.U32.HI R21, RZ, 0x8, R35 ;  /* 0x00000008ff157819 */ /* 0x000fc60000011623 */
[----:B------:R-:W-:Y:S01]  /*6a7c0*/  IMAD.X R19, R15, 0x1, R6, P3 ;  /* 0x000000010f137824 */ /* 0x000fe200018e0606 */
[----:B------:R-:W-:Y:S02]  /*6a7d0*/  LOP3.LUT R16, R16, 0xffff, RZ, 0xc0, !PT ;  /* 0x0000ffff10107812 */ /* 0x000fe400078ec0ff */
[----:B------:R-:W-:Y:S02]  /*6a7e0*/  LOP3.LUT R20, R20, 0xffff, RZ, 0xc0, !PT ;  /* 0x0000ffff14147812 */ /* 0x000fe400078ec0ff */
[----:B------:R-:W-:Y:S01]  /*6a7f0*/  LOP3.LUT R21, R21, 0xffff, RZ, 0xc0, !PT ;  /* 0x0000ffff15157812 */ /* 0x000fe200078ec0ff */
[----:B------:R0:W-:Y:S01]  /*6a800*/  STL.64 [R1+0x1428], R18 ;  /* 0x0014281201007387 */ /* 0x0001e20000100a00 */
[----:B------:R-:W-:Y:S02]  /*6a810*/  PRMT R20, R16, 0x3340, R20 ;  /* 0x0000334010147816 */ /* 0x000fe40000000014 */
[----:B------:R-:W-:-:S04]  /*6a820*/  PRMT R16, R21, 0x3340, R0 ;  /* 0x0000334015107816 */ /* 0x000fc80000000000 */
[----:B------:R-:W-:Y:S02]  /*6a830*/  PRMT R16, R20, 0x5410, R16 ;  /* 0x0000541014107816 */ /* 0x000fe40000000010 */
[----:B0-----:R-:W-:-:S05]  /*6a840*/  IADD3 R18, P3, PT, R39, R7, RZ ;  /* 0x0000000727127210 */ /* 0x001fca0007f7e0ff */
[----:B------:R-:W-:Y:S01]  /*6a850*/  IMAD.X R19, R15, 0x1, R8, P3 ;  /* 0x000000010f137824 */ /* 0x000fe200018e0608 */
[----:B------:R-:W-:Y:S01]  /*6a860*/  PRMT R15, R16, 0x5210, R22 ;  /* 0x00005210100f7816 */ /* 0x000fe20000000016 */
[----:B------:R-:W-:-:S03]  /*6a870*/  NOP ;  /* 0x0000000000007918 */ /* 0x000fc60000000000 */
[----:B------:R-:W-:Y:S04]  /*6a880*/  STL.64 [R1+0x1420], R18 ;  /* 0x0014201201007387 */ /* 0x000fe80000100a00 */
[----:B------:R-:W0:Y:S01]  /*6a890*/  LDS.128 R16, [R9] ;  /* 0x0000000009107984 */ /* 0x000e220000000c00 */
[----:B------:R-:W-:-:S03]  /*6a8a0*/  NOP ;  /* 0x0000000000007918 */ /* 0x000fc60000000000 */
[----:B------:R1:W-:Y:S02]  /*6a8b0*/  STSM.16.M88.4 [R9], R12 ;  /* 0x0000000c09007844 */ /* 0x0003e40000000200 */
[----:B-1----:R-:W-:Y:S02]  /*6a8c0*/  SHF.R.S32.HI R12, RZ, 0x1f, R40 ;  /* 0x0000001fff0c7819 */ /* 0x002fe40000011428 */
[----:B------:R-:W-:-:S05]  /*6a8d0*/  IADD3 R14, P3, PT, R40, R0, RZ ;  /* 0x00000000280e7210 */ /* 0x000fca0007f7e0ff */
[----:B------:R-:W-:Y:S01]  /*6a8e0*/  IMAD.X R15, R12, 0x1, R2, P3 ;  /* 0x000000010c0f7824 */ /* 0x000fe200018e0602 */
[----:B0-----:R-:W-:Y:S04]  /*6a8f0*/  STL.64 [R1+0x4a0], R16 ;  /* 0x0004a01001007387 */ /* 0x001fe80000100a00 */
[----:B------:R-:W-:Y:S04]  /*6a900*/  STL.64 [R1+0x4a8], R18 ;  /* 0x0004a81201007387 */ /* 0x000fe80000100a00 */
[----:B------:R0:W-:Y:S02]  /*6a910*/  STL.64 [R1+0x1418], R14 ;  /* 0x0014180e01007387 */ /* 0x0001e40000100a00 */
[----:B0-----:R-:W-:-:S05]  /*6a920*/  IADD3 R14, P3, PT, R40, R3, RZ ;  /* 0x00000003280e7210 */ /* 0x001fca0007f7e0ff */
[----:B------:R-:W-:-:S05]  /*6a930*/  IMAD.X R15, R12, 0x1, R4, P3 ;  /* 0x000000010c0f7824 */ /* 0x000fca00018e0604 */
[----:B------:R4:W-:Y:S01]  /*6a940*/  STL.64 [R1+0x1410], R14 ;  /* 0x0014100e01007387 */ /* 0x0009e20000100a00 */
[----:B------:R-:W-:Y:S02]  /*6a950*/  LOP3.LUT R24, R24, 0xffff, RZ, 0xc0, !PT ;  /* 0x0000ffff18187812 */ /* 0x000fe400078ec0ff */
[----:B------:R-:W-:Y:S02]  /*6a960*/  SHF.R.S32.HI R16, RZ, 0x1f, R42 ;  /* 0x0000001fff107819 */ /* 0x000fe4000001142a */
[----:B------:R-:W-:Y:S02]  /*6a970*/  LOP3.LUT R35, R27, 0xffff, RZ, 0xc0, !PT ;  /* 0x0000ffff1b237812 */ /* 0x000fe400078ec0ff */
[----:B------:R-:W-:Y:S02]  /*6a980*/  LOP3.LUT R26, R26, 0xffff, RZ, 0xc0, !PT ;  /* 0x0000ffff1a1a7812 */ /* 0x000fe400078ec0ff */
[----:B--2---:R-:W-:Y:S02]  /*6a990*/  F2FP.SATFINITE.E4M3.F32.PACK_AB_MERGE_C R23, R23, R30, RZ ;  /* 0x0000001e1717723e */ /* 0x004fe400048070ff */
[----:B---3--:R-:W-:-:S02]  /*6a9a0*/  F2FP.SATFINITE.E4M3.F32.PACK_AB_MERGE_C R22, R34, R32, RZ ;  /* 0x000000202216723e */ /* 0x008fc400048070ff */
[----:B------:R-:W-:Y:S02]  /*6a9b0*/  F2FP.SATFINITE.E4M3.F32.PACK_AB_MERGE_C R21, R31, R37, RZ ;  /* 0x000000251f15723e */ /* 0x000fe400048070ff */
[----:B------:R-:W-:Y:S02]  /*6a9c0*/  F2FP.SATFINITE.E4M3.F32.PACK_AB_MERGE_C R19, R10, R11, RZ ;  /* 0x0000000b0a13723e */ /* 0x000fe400048070ff */
[----:B------:R-:W-:-:S05]  /*6a9d0*/  IADD3 R10, P3, PT, R40, R5, RZ ;  /* 0x00000005280a7210 */ /* 0x000fca0007f7e0ff */
[----:B------:R-:W-:Y:S01]  /*6a9e0*/  IMAD.X R11, R12, 0x1, R6, P3 ;  /* 0x000000010c0b7824 */ /* 0x000fe200018e0606 */
[----:B------:R-:W-:-:S04]  /*6a9f0*/  LOP3.LUT R31, R29, 0xffff, RZ, 0xc0, !PT ;  /* 0x0000ffff1d1f7812 */ /* 0x000fc800078ec0ff */
[----:B------:R0:W-:Y:S01]  /*6aa00*/  STL.64 [R1+0x1408], R10 ;  /* 0x0014080a01007387 */ /* 0x0001e20000100a00 */
[----:B------:R-:W-:Y:S02]  /*6aa10*/  LOP3.LUT R32, R21, 0xffff, RZ, 0xc0, !PT ;  /* 0x0000ffff15207812 */ /* 0x000fe400078ec0ff */
[----:B------:R-:W-:Y:S02]  /*6aa20*/  LOP3.LUT R29, R25, 0xffff, RZ, 0xc0, !PT ;  /* 0x0000ffff191d7812 */ /* 0x000fe400078ec0ff */
[----:B------:R-:W-:Y:S02]  /*6aa30*/  F2FP.SATFINITE.E4M3.F32.PACK_AB_MERGE_C R20, R38, R33, RZ ;  /* 0x000000212614723e */ /* 0x000fe400048070ff */
[----:B----4-:R-:W-:Y:S02]  /*6aa40*/  F2FP.SATFINITE.E4M3.F32.PACK_AB_MERGE_C R14, R53, R52, RZ ;  /* 0x00000034350e723e */ /* 0x010fe400048070ff */
[----:B------:R-:W-:Y:S01]  /*6aa50*/  F2FP.SATFINITE.E4M3.F32.PACK_AB_MERGE_C R13, R55, R54, RZ ;  /* 0x00000036370d723e */ /* 0x000fe200048070ff */
[----:B------:R-:W-:Y:S01]  /*6aa60*/  NOP ;  /* 0x0000000000007918 */ /* 0x000fe20000000000 */
[----:B------:R-:W1:Y:S01]  /*6aa70*/  LDS.128 R52, [R9] ;  /* 0x0000000009347984 */ /* 0x000e620000000c00 */
[----:B0-----:R-:W-:-:S02]  /*6aa80*/  IADD3 R10, P3, PT, R40, R7, RZ ;  /* 0x00000007280a7210 */ /* 0x001fc40007f7e0ff */
[----:B------:R-:W-:-:S03]  /*6aa90*/  PRMT R21, R31, 0x3340, R29 ;  /* 0x000033401f157816 */ /* 0x000fc6000000001d */
[----:B------:R-:W-:Y:S01]  /*6aaa0*/  IMAD.X R11, R12, 0x1, R8, P3 ;  /* 0x000000010c0b7824 */ /* 0x000fe200018e0608 */
[----:B------:R-:W-:Y:S02]  /*6aab0*/  PRMT R12, R32, 0x3340, R0 ;  /* 0x00003340200c7816 */ /* 0x000fe40000000000 */
[----:B------:R-:W-:Y:S02]  /*6aac0*/  LOP3.LUT R25, R28, 0xffff, RZ, 0xc0, !PT ;  /* 0x0000ffff1c197812 */ /* 0x000fe400078ec0ff */
[----:B------:R-:W-:Y:S01]  /*6aad0*/  LOP3.LUT R30, R20, 0xffff, RZ, 0xc0, !PT ;  /* 0x0000ffff141e7812 */ /* 0x000fe200078ec0ff */
[----:B------:R0:W-:Y:S01]  /*6aae0*/  STL.64 [R1+0x1400], R10 ;  /* 0x0014000a01007387 */ /* 0x0001e20000100a00 */
[----:B------:R-:W-:Y:S02]  /*6aaf0*/  PRMT R21, R21, 0x5410, R12 ;  /* 0x0000541015157816 */ /* 0x000fe4000000000c */
[----:B------:R-:W-:Y:S02]  /*6ab00*/  PRMT R12, R30, 0x3340, R0 ;  /* 0x000033401e0c7816 */ /* 0x000fe40000000000 */
[----:B------:R-:W-:-:S02]  /*6ab10*/  PRMT R20, R25, 0x3340, R24 ;  /* 0x0000334019147816 */ /* 0x000fc40000000018 */
[----:B------:R-:W-:Y:S02]  /*6ab20*/  LOP3.LUT R34, R19, 0xffff, RZ, 0xc0, !PT ;  /* 0x0000ffff13227812 */ /* 0x000fe400078ec0ff */
[----:B------:R-:W-:Y:S02]  /*6ab30*/  LOP3.LUT R33, R23, 0xffff, RZ, 0xc0, !PT ;  /* 0x0000ffff17217812 */ /* 0x000fe400078ec0ff */
[----:B0-----:R-:W-:Y:S02]  /*6ab40*/  IADD3 R10, P3, PT, R42, R0, RZ ;  /* 0x000000002a0a7210 */ /* 0x001fe40007f7e0ff */
[----:B------:R-:W-:Y:S02]  /*6ab50*/  F2FP.SATFINITE.E4M3.F32.PACK_AB_MERGE_C R18, R61, R48, RZ ;  /* 0x000000303d12723e */ /* 0x000fe400048070ff */
[----:B------:R-:W-:Y:S01]  /*6ab60*/  PRMT R20, R20, 0x5410, R12 ;  /* 0x0000541014147816 */ /* 0x000fe2000000000c */
[----:B------:R-:W-:Y:S01]  /*6ab70*/  IMAD.X R11, R16, 0x1, R2, P3 ;  /* 0x00000001100b7824 */ /* 0x000fe200018e0602 */
[----:B------:R-:W-:-:S02]  /*6ab80*/  F2FP.SATFINITE.E4M3.F32.PACK_AB_MERGE_C R17, R57, R56, RZ ;  /* 0x000000383911723e */ /* 0x000fc400048070ff */
[----:B------:R-:W-:Y:S01]  /*6ab90*/  PRMT R12, R34, 0x3340, R0 ;  /* 0x00003340220c7816 */ /* 0x000fe20000000000 */
[----:B------:R-:W2:Y:S01]  /*6aba0*/  LDL.LU R56, [R1+0x280] ;  /* 0x0002800001387983 */ /* 0x000ea20000300800 */
[----:B------:R-:W-:Y:S02]  /*6abb0*/  PRMT R19, R35, 0x3340, R33 ;  /* 0x0000334023137816 */ /* 0x000fe40000000021 */
[----:B------:R-:W-:Y:S01]  /*6abc0*/  LOP3.LUT R23, R18, 0xffff, RZ, 0xc0, !PT ;  /* 0x0000ffff12177812 */ /* 0x000fe200078ec0ff */
[----:B------:R-:W2:Y:S01]  /*6abd0*/  LDL.LU R57, [R1+0x284] ;  /* 0x0002840001397983 */ /* 0x000ea20000300800 */
[----:B------:R-:W-:Y:S02]  /*6abe0*/  LOP3.LUT R22, R22, 0xffff, RZ, 0xc0, !PT ;  /* 0x0000ffff16167812 */ /* 0x000fe400078ec0ff */
[----:B------:R-:W-:Y:S01]  /*6abf0*/  PRMT R19, R19, 0x5410, R12 ;  /* 0x0000541013137816 */ /* 0x000fe2000000000c */
[----:B------:R0:W-:Y:S01]  /*6ac00*/  STL.64 [R1+0x13f8], R10 ;  /* 0x0013f80a01007387 */ /* 0x0001e20000100a00 */
[----:B------:R-:W-:-:S02]  /*6ac10*/  F2FP.SATFINITE.E4M3.F32.PACK_AB_MERGE_C R15, R59, R58, RZ ;  /* 0x0000003a3b0f723e */ /* 0x000fc400048070ff */
[----:B------:R-:W-:Y:S01]  /*6ac20*/  PRMT R12, R23, 0x3340, R0 ;  /* 0x00003340170c7816 */ /* 0x000fe20000000000 */
[----:B------:R-:W3:Y:S01]  /*6ac30*/  LDL.LU R58, [R1+0x288] ;  /* 0x00028800013a7983 */ /* 0x000ee20000300800 */
[----:B------:R-:W-:Y:S02]  /*6ac40*/  PRMT R18, R26, 0x3340, R22 ;  /* 0x000033401a127816 */ /* 0x000fe40000000016 */
[----:B------:R-:W-:Y:S01]  /*6ac50*/  LOP3.LUT R36, R17, 0xffff, RZ, 0xc0, !PT ;  /* 0x0000ffff11247812 */ /* 0x000fe200078ec0ff */
[----:B------:R-:W3:Y:S01]  /*6ac60*/  LDL.LU R59, [R1+0x28c] ;  /* 0x00028c00013b7983 */ /* 0x000ee20000300800 */
[----:B0-----:R-:W-:-:S03]  /*6ac70*/  IADD3 R10, P3, PT, R42, R3, RZ ;  /* 0x000000032a0a7210 */ /* 0x001fc60007f7e0ff */
[----:B-1----:R-:W-:Y:S01]  /*6ac80*/  STL.64 [R1+0x470], R52 ;  /* 0x0004703401007387 */ /* 0x002fe20000100a00 */
[----:B------:R-:W-:Y:S02]  /*6ac90*/  PRMT R18, R18, 0x5410, R12 ;  /* 0x0000541012127816 */ /* 0x000fe4000000000c */
[----:B------:R-:W-:Y:S01]  /*6aca0*/  LOP3.LUT R38, R15, 0xffff, RZ, 0xc0, !PT ;  /* 0x0000ffff0f267812 */ /* 0x000fe200078ec0ff */
[----:B------:R-:W-:Y:S01]  /*6acb0*/  IMAD.X R11, R16, 0x1, R4, P3 ;  /* 0x00000001100b7824 */ /* 0x000fe200018e0604 */
[----:B------:R-:W-:Y:S02]  /*6acc0*/  LOP3.LUT R37, R14, 0xffff, RZ, 0xc0, !PT ;  /* 0x0000ffff0e257812 */ /* 0x000fe400078ec0ff */
[----:B------:R-:W-:Y:S01]  /*6acd0*/  LOP3.LUT R39, R13, 0xffff, RZ, 0xc0, !PT ;  /* 0x0000ffff0d277812 */ /* 0x000fe200078ec0ff */
[----:B------:R0:W-:Y:S01]  /*6ace0*/  STL.64 [R1+0x478], R54 ;  /* 0x0004783601007387 */ /* 0x0001e20000100a00 */
[----:B------:R-:W-:Y:S02]  /*6acf0*/  PRMT R12, R21, 0x4210, R36 ;  /* 0x00004210150c7816 */ /* 0x000fe40000000024 */
[----:B------:R-:W-:-:S02]  /*6ad00*/  PRMT R13, R20, 0x4210, R38 ;  /* 0x00004210140d7816 */ /* 0x000fc40000000026 */
[----:B------:R-:W-:Y:S02]  /*6ad10*/  PRMT R14, R19, 0x4210, R37 ;  /* 0x00004210130e7816 */ /* 0x000fe40000000025 */
[----:B------:R-:W-:Y:S01]  /*6ad20*/  PRMT R15, R18, 0x4210, R39 ;  /* 0x00004210120f7816 */ /* 0x000fe20000000027 */
[----:B------:R-:W-:Y:S01]  /*6ad30*/  NOP ;  /* 0x0000000000007918 */ /* 0x000fe20000000000 */
[----:B0-----:R-:W4:Y:S04]  /*6ad40*/  LDL.LU.64 R54, [R1+0x2cf0] ;  /* 0x002cf00001367983 */ /* 0x001f280000300a00 */
[----:B------:R-:W4:Y:S04]  /*6ad50*/  LDL.LU.64 R52, [R1+0x2ce8] ;  /* 0x002ce80001347983 */ /* 0x000f280000300a00 */
[----:B------:R0:W-:Y:S01]  /*6ad60*/  STL.64 [R1+0x13f0], R10 ;  /* 0x0013f00a01007387 */ /* 0x0001e20000100a00 */
[----:B------:R-:W-:-:S03]  /*6ad70*/  SHF.R.U32.HI R20, RZ, 0x8, R24 ;  /* 0x00000008ff147819 */ /* 0x000fc60000011618 */
[----:B------:R1:W-:Y:S01]  /*6ad80*/  STSM.16.M88.4 [R9], R12 ;  /* 0x0000000c09007844 */ /* 0x0003e20000000200 */
[----:B0-----:R-:W-:Y:S02]  /*6ad90*/  IADD3 R10, P3, PT, R42, R5, RZ ;  /* 0x000000052a0a7210 */ /* 0x001fe40007f7e0ff */
[----:B------:R-:W-:-:S03]  /*6ada0*/  LOP3.LUT R20, R20, 0xffff, RZ, 0xc0, !PT ;  /* 0x0000ffff14147812 */ /* 0x000fc600078ec0ff */
[----:B------:R-:W-:Y:S01]  /*6adb0*/  IMAD.X R11, R16, 0x1, R6, P3 ;  /* 0x00000001100b7824 */ /* 0x000fe200018e0606 */
[----:B-1----:R-:W-:-:S04]  /*6adc0*/  SHF.R.U32.HI R12, RZ, 0x8, R25 ;  /* 0x00000008ff0c7819 */ /* 0x002fc80000011619 */
[----:B------:R0:W-:Y:S01]  /*6add0*/  STL.64 [R1+0x13e8], R10 ;  /* 0x0013e80a01007387 */ /* 0x0001e20000100a00 */
[----:B------:R-:W-:Y:S02]  /*6ade0*/  LOP3.LUT R12, R12, 0xffff, RZ, 0xc0, !PT ;  /* 0x0000ffff0c0c7812 */ /* 0x000fe400078ec0ff */
[----:B------:R-:W-:Y:S02]  /*6adf0*/  SHF.R.U32.HI R17, RZ, 0x8, R29 ;  /* 0x00000008ff117819 */ /* 0x000fe4000001161d */
[----:B------:R-:W-:Y:S02]  /*6ae00*/  PRMT R20, R12, 0x3340, R20 ;  /* 0x000033400c147816 */ /* 0x000fe40000000014 */
[----:B------:R-:W-:Y:S02]  /*6ae10*/  SHF.R.U32.HI R12, RZ, 0x8, R31 ;  /* 0x00000008ff0c7819 */ /* 0x000fe4000001161f */
[----:B0-----:R-:W-:Y:S02]  /*6ae20*/  IADD3 R10, P3, PT, R42, R7, RZ ;  /* 0x000000072a0a7210 */ /* 0x001fe40007f7e0ff */
[----:B------:R-:W-:-:S02]  /*6ae30*/  LOP3.LUT R12, R12, 0xffff, RZ, 0xc0, !PT ;  /* 0x0000ffff0c0c7812 */ /* 0x000fc400078ec0ff */
[----:B------:R-:W-:Y:S01]  /*6ae40*/  LOP3.LUT R17, R17, 0xffff, RZ, 0xc0, !PT ;  /* 0x0000ffff11117812 */ /* 0x000fe200078ec0ff */
[----:B------:R-:W-:-:S03]  /*6ae50*/  IMAD.X R11, R16, 0x1, R8, P3 ;  /* 0x00000001100b7824 */ /* 0x000fc600018e0608 */
[----:B------:R-:W-:Y:S02]  /*6ae60*/  PRMT R17, R12, 0x3340, R17 ;  /* 0x000033400c117816 */ /* 0x000fe40000000011 */
[----:B------:R0:W-:Y:S01]  /*6ae70*/  STL.64 [R1+0x13e0], R10 ;  /* 0x0013e00a01007387 */ /* 0x0001e20000100a00 */
[----:B------:R-:W-:Y:S02]  /*6ae80*/  SHF.R.S32.HI R12, RZ, 0x1f, R41 ;  /* 0x0000001fff0c7819 */ /* 0x000fe40000011429 */
        /* <DEDUP_REMOVED lines=8> */
[----:B------:R0:W-:Y:S02]  /*6af10*/  STL.64 [R1+0x13c8], R10 ;  /* 0x0013c80a01007387 */ /* 0x0001e40000100a00 */
[----:B0-----:R-:W-:Y:S02]  /*6af20*/  IADD3 R10, P3, PT, R41, R7, RZ ;  /* 0x00000007290a7210 */ /* 0x001fe40007f7e0ff */
[----:B------:R-:W4:Y:S01]  /*6af30*/  LDL R41, [R1+0x120] ;  /* 0x0001200001297983 */ /* 0x000f220000100800 */
[----:B------:R-:W-:-:S04]  /*6af40*/  SHF.R.U32.HI R15, RZ, 0x8, R32 ;  /* 0x00000008ff0f7819 */ /* 0x000fc80000011620 */
[----:B------:R-:W-:Y:S01]  /*6af50*/  LOP3.LUT R15, R15, 0xffff, RZ, 0xc0, !PT ;  /* 0x0000ffff0f0f7812 */ /* 0x000fe200078ec0ff */
[----:B------:R-:W-:-:S03]  /*6af60*/  IMAD.X R11, R12, 0x1, R8, P3 ;  /* 0x000000010c0b7824 */ /* 0x000fc600018e0608 */
[----:B------:R-:W-:Y:S02]  /*6af70*/  PRMT R15, R15, 0x3340, R0 ;  /* 0x000033400f0f7816 */ /* 0x000fe40000000000 */
[----:B------:R0:W-:Y:S02]  /*6af80*/  STL.64 [R1+0x13c0], R10 ;  /* 0x0013c00a01007387 */ /* 0x0001e40000100a00 */
[----:B------:R-:W-:Y:S02]  /*6af90*/  PRMT R12, R17, 0x5410, R15 ;  /* 0x00005410110c7816 */ /* 0x000fe4000000000f */
[----:B------:R-:W-:Y:S02]  /*6afa0*/  SHF.R.S32.HI R15, RZ, 0x1f, R43 ;  /* 0x0000001fff0f7819 */ /* 0x000fe4000001142b */
[----:B0-----:R-:W-:-:S05]  /*6afb0*/  IADD3 R10, P3, PT, R43, R0, RZ ;  /* 0x000000002b0a7210 */ /* 0x001fca0007f7e0ff */
[----:B------:R-:W-:Y:S01]  /*6afc0*/  IMAD.X R11, R15, 0x1, R2, P3 ;  /* 0x000000010f0b7824 */ /* 0x000fe200018e0602 */
[----:B------:R-:W-:-:S04]  /*6afd0*/  SHF.R.U32.HI R13, RZ, 0x8, R26 ;  /* 0x00000008ff0d7819 */ /* 0x000fc8000001161a */
[----:B------:R0:W-:Y:S01]  /*6afe0*/  STL.64 [R1+0x13b8], R10 ;  /* 0x0013b80a01007387 */ /* 0x0001e20000100a00 */
[----:B------:R-:W-:Y:S02]  /*6aff0*/  SHF.R.U32.HI R18, RZ, 0x8, R22 ;  /* 0x00000008ff127819 */ /* 0x000fe40000011616 */
[----:B------:R-:W-:Y:S02]  /*6b000*/  SHF.R.U32.HI R16, RZ, 0x8, R23 ;  /* 0x00000008ff107819 */ /* 0x000fe40000011617 */
[----:B------:R-:W-:Y:S02]  /*6b010*/  LOP3.LUT R13, R13, 0xffff, RZ, 0xc0, !PT ;  /* 0x0000ffff0d0d7812 */ /* 0x000fe400078ec0ff */
[----:B0-----:R-:W-:Y:S02]  /*6b020*/  IADD3 R10, P3, PT, R43, R3, RZ ;  /* 0x000000032b0a7210 */ /* 0x001fe40007f7e0ff */
[----:B------:R-:W-:-:S03]  /*6b030*/  LOP3.LUT R18, R18, 0xffff, RZ, 0xc0, !PT ;  /* 0x0000ffff12127812 */ /* 0x000fc600078ec0ff */
[----:B------:R-:W-:Y:S01]  /*6b040*/  IMAD.X R11, R15, 0x1, R4, P3 ;  /* 0x000000010f0b7824 */ /* 0x000fe200018e0604 */
[----:B------:R-:W-:Y:S02]  /*6b050*/  LOP3.LUT R16, R16, 0xffff, RZ, 0xc0, !PT ;  /* 0x0000ffff10107812 */ /* 0x000fe400078ec0ff */
[----:B------:R-:W-:Y:S02]  /*6b060*/  PRMT R18, R13, 0x3340, R18 ;  /* 0x000033400d127816 */ /* 0x000fe40000000012 */
[----:B------:R0:W-:Y:S01]  /*6b070*/  STL.64 [R1+0x13b0], R10 ;  /* 0x0013b00a01007387 */ /* 0x0001e20000100a00 */
[----:B------:R-:W-:Y:S02]  /*6b080*/  PRMT R13, R16, 0x3340, R0 ;  /* 0x00003340100d7816 */ /* 0x000fe40000000000 */
[----:B------:R-:W-:Y:S02]  /*6b090*/  SHF.R.U32.HI R14, RZ, 0x8, R30 ;  /* 0x00000008ff0e7819 */ /* 0x000fe4000001161e */
[----:B------:R-:W-:-:S02]  /*6b0a0*/  SHF.R.U32.HI R16, RZ, 0x8, R35 ;  /* 0x00000008ff107819 */ /* 0x000fc40000011623 */
[----:B------:R-:W-:Y:S02]  /*6b0b0*/  SHF.R.U32.HI R19, RZ, 0x8, R33 ;  /* 0x00000008ff137819 */ /* 0x000fe40000011621 */
[----:B------:R-:W-:Y:S02]  /*6b0c0*/  SHF.R.U32.HI R21, RZ, 0x8, R34 ;  /* 0x00000008ff157819 */ /* 0x000fe40000011622 */
[----:B0-----:R-:W-:Y:S02]  /*6b0d0*/  IADD3 R10, P3, PT, R43, R5, RZ ;  /* 0x000000052b0a7210 */ /* 0x001fe40007f7e0ff */
[----:B------:R-:W-:Y:S02]  /*6b0e0*/  LOP3.LUT R14, R14, 0xffff, RZ, 0xc0, !PT ;  /* 0x0000ffff0e0e7812 */ /* 0x000fe400078ec0ff */
[----:B------:R-:W-:Y:S01]  /*6b0f0*/  LOP3.LUT R16, R16, 0xffff, RZ, 0xc0, !PT ;  /* 0x0000ffff10107812 */ /* 0x000fe200078ec0ff */
[----:B------:R-:W-:Y:S01]  /*6b100*/  IMAD.X R11, R15, 0x1, R6, P3 ;  /* 0x000000010f0b7824 */ /* 0x000fe200018e0606 */
[----:B------:R-:W-:-:S02]  /*6b110*/  LOP3.LUT R19, R19, 0xffff, RZ, 0xc0, !PT ;  /* 0x0000ffff13137812 */ /* 0x000fc400078ec0ff */
[----:B------:R-:W-:Y:S02]  /*6b120*/  LOP3.LUT R21, R21, 0xffff, RZ, 0xc0, !PT ;  /* 0x0000ffff15157812 */ /* 0x000fe400078ec0ff */
[--C-:B------:R-:W-:Y:S01]  /*6b130*/  PRMT R14, R14, 0x3340, R0.reuse ;  /* 0x000033400e0e7816 */ /* 0x100fe20000000000 */
[----:B------:R0:W-:Y:S01]  /*6b140*/  STL.64 [R1+0x13a8], R10 ;  /* 0x0013a80a01007387 */ /* 0x0001e20000100a00 */
[----:B------:R-:W-:Y:S02]  /*6b150*/  PRMT R19, R16, 0x3340, R19 ;  /* 0x0000334010137816 */ /* 0x000fe40000000013 */
[----:B------:R-:W-:Y:S02]  /*6b160*/  PRMT R16, R21, 0x3340, R0 ;  /* 0x0000334015107816 */ /* 0x000fe40000000000 */
[----:B------:R-:W-:Y:S02]  /*6b170*/  PRMT R17, R20, 0x5410, R14 ;  /* 0x0000541014117816 */ /* 0x000fe4000000000e */
[----:B------:R-:W-:-:S02]  /*6b180*/  PRMT R14, R19, 0x5410, R16 ;  /* 0x00005410130e7816 */ /* 0x000fc40000000010 */
[----:B0-----:R-:W-:Y:S02]  /*6b190*/  IADD3 R10, P3, PT, R43, R7, RZ ;  /* 0x000000072b0a7210 */ /* 0x001fe40007f7e0ff */
[----:B------:R-:W4:Y:S03]  /*6b1a0*/  LDL.LU R43, [R1+0x1090] ;  /* 0x00109000012b7983 */ /* 0x000f260000300800 */
[----:B------:R-:W-:Y:S01]  /*6b1b0*/  IMAD.X R11, R15, 0x1, R8, P3 ;  /* 0x000000010f0b7824 */ /* 0x000fe200018e0608 */
[----:B------:R-:W-:Y:S01]  /*6b1c0*/  PRMT R14, R14, 0x5210, R37 ;  /* 0x000052100e0e7816 */ /* 0x000fe20000000025 */
[----:B------:R-:W4:Y:S01]  /*6b1d0*/  LDL.LU R26, [R1+0x1094] ;  /* 0x00109400011a7983 */ /* 0x000f220000300800 */
[----:B------:R-:W-:-:S03]  /*6b1e0*/  PRMT R18, R18, 0x5410, R13 ;  /* 0x0000541012127816 */ /* 0x000fc6000000000d */
[----:B------:R-:W4:Y:S01]  /*6b1f0*/  LDL.LU R37, [R1+0x1098] ;  /* 0x0010980001257983 */ /* 0x000f220000300800 */
[----:B------:R-:W-:Y:S02]  /*6b200*/  PRMT R13, R17, 0x5210, R38 ;  /* 0x00005210110d7816 */ /* 0x000fe40000000026 */
[----:B--2---:R-:W-:Y:S02]  /*6b210*/  F2FP.SATFINITE.E4M3.F32.PACK_AB_MERGE_C R28, R57, R56, RZ ;  /* 0x00000038391c723e */ /* 0x004fe400048070ff */
[----:B---3--:R-:W-:Y:S01]  /*6b220*/  F2FP.SATFINITE.E4M3.F32.PACK_AB_MERGE_C R27, R59, R58, RZ ;  /* 0x0000003a3b1b723e */ /* 0x008fe200048070ff */
[----:B------:R-:W-:Y:S01]  /*6b230*/  NOP ;  /* 0x0000000000007918 */ /* 0x000fe20000000000 */
[----:B------:R-:W-:Y:S04]  /*6b240*/  STL.64 [R1+0x13a0], R10 ;  /* 0x0013a00a01007387 */ /* 0x000fe80000100a00 */
[----:B------:R-:W2:Y:S01]  /*6b250*/  LDL.LU R25, [R1+0x109c] ;  /* 0x00109c0001197983 */ /* 0x000ea20000300800 */
[----:B------:R-:W-:-:S03]  /*6b260*/  PRMT R12, R12, 0x5210, R36 ;  /* 0x000052100c0c7816 */ /* 0x000fc60000000024 */
        /* <DEDUP_REMOVED lines=14> */
[----:B----4-:R-:W0:Y:S04]  /*6b350*/  LDS.128 R56, [R41] ;  /* 0x0000000029387984 */ /* 0x010e280000000c00 */
[----:B0-----:R-:W-:Y:S04]  /*6b360*/  STL.64 [R1+0x450], R56 ;  /* 0x0004503801007387 */ /* 0x001fe80000100a00 */
[----:B------:R0:W-:Y:S04]  /*6b370*/  STL.64 [R1+0x458], R58 ;  /* 0x0004583a01007387 */ /* 0x0001e80000100a00 */
[----:B0-----:R-:W4:Y:S04]  /*6b380*/  LDL.LU.64 R58, [R1+0x2ce0] ;  /* 0x002ce000013a7983 */ /* 0x001f280000300a00 */
        /* <DEDUP_REMOVED lines=11> */
[----:B------:R-:W-:Y:S01]  /*6b440*/  PRMT R15, R18, 0x5210, R39 ;  /* 0x00005210120f7816 */ /* 0x000fe20000000027 */
[----:B------:R-:W-:-:S04]  /*6b450*/  NOP ;  /* 0x0000000000007918 */ /* 0x000fc80000000000 */
[----:B------:R0:W-:Y:S02]  /*6b460*/  STSM.16.M88.4 [R41], R12 ;  /* 0x0000000c29007844 */ /* 0x0001e40000000200 */
[----:B0-----:R-:W-:Y:S02]  /*6b470*/  SHF.R.S32.HI R12, RZ, 0x1f, R45 ;  /* 0x0000001fff0c7819 */ /* 0x001fe4000001142d */
[----:B------:R-:W-:-:S05]  /*6b480*/  IADD3 R14, P3, PT, R45, R0, RZ ;  /* 0x000000002d0e7210 */ /* 0x000fca0007f7e0ff */
        /* <DEDUP_REMOVED lines=17> */
[----:B------:R0:W-:Y:S01]  /*6b5a0*/  STL.64 [R1+0x1370], R14 ;  /* 0x0013700e01007387 */ /* 0x0001e20000100a00 */
[----:B---3--:R-:W-:Y:S02]  /*6b5b0*/  F2FP.SATFINITE.E4M3.F32.PACK_AB_MERGE_C R24, R24, R17, RZ ;  /* 0x000000111818723e */ /* 0x008fe400048070ff */
[----:B--2---:R-:W-:Y:S02]  /*6b5c0*/  F2FP.SATFINITE.E4M3.F32.PACK_AB_MERGE_C R20, R20, R16, RZ ;  /* 0x000000101414723e */ /* 0x004fe400048070ff */
[----:B------:R-:W-:Y:S02]  /*6b5d0*/  F2FP.SATFINITE.E4M3.F32.PACK_AB_MERGE_C R21, R21, R19, RZ ;  /* 0x000000131515723e */ /* 0x000fe400048070ff */
[----:B------:R-:W-:Y:S02]  /*6b5e0*/  LOP3.LUT R24, R24, 0xffff, RZ, 0xc0, !PT ;  /* 0x0000ffff18187812 */ /* 0x000fe400078ec0ff */
[----:B------:R-:W-:Y:S02]  /*6b5f0*/  F2FP.SATFINITE.E4M3.F32.PACK_AB_MERGE_C R23, R23, R38, RZ ;  /* 0x000000261717723e */ /* 0x000fe400048070ff */
[----:B------:R-:W-:-:S02]  /*6b600*/  F2FP.SATFINITE.E4M3.F32.PACK_AB_MERGE_C R19, R33, R34, RZ ;  /* 0x000000222113723e */ /* 0x000fc400048070ff */
[----:B------:R-:W-:Y:S02]  /*6b610*/  F2FP.SATFINITE.E4M3.F32.PACK_AB_MERGE_C R26, R26, R43, RZ ;  /* 0x0000002b1a1a723e */ /* 0x000fe400048070ff */
[----:B------:R-:W-:Y:S02]  /*6b620*/  F2FP.SATFINITE.E4M3.F32.PACK_AB_MERGE_C R22, R22, R36, RZ ;  /* 0x000000241616723e */ /* 0x000fe400048070ff */
[----:B------:R-:W-:Y:S02]  /*6b630*/  F2FP.SATFINITE.E4M3.F32.PACK_AB_MERGE_C R18, R30, R35, RZ ;  /* 0x000000231e12723e */ /* 0x000fe400048070ff */
[----:B------:R-:W-:Y:S02]  /*6b640*/  F2FP.SATFINITE.E4M3.F32.PACK_AB_MERGE_C R25, R25, R37, RZ ;  /* 0x000000251919723e */ /* 0x000fe400048070ff */
[----:B------:R-:W-:Y:S02]  /*6b650*/  LOP3.LUT R26, R26, 0xffff, RZ, 0xc0, !PT ;  /* 0x0000ffff1a1a7812 */ /* 0x000fe400078ec0ff */
[----:B------:R-:W-:-:S02]  /*6b660*/  LOP3.LUT R22, R22, 0xffff, RZ, 0xc0, !PT ;  /* 0x0000ffff16167812 */ /* 0x000fc400078ec0ff */
[----:B------:R-:W-:Y:S02]  /*6b670*/  LOP3.LUT R30, R25, 0xffff, RZ, 0xc0, !PT ;  /* 0x0000ffff191e7812 */ /* 0x000fe400078ec0ff */
[----:B------:R-:W-:Y:S02]  /*6b680*/  LOP3.LUT R21, R21, 0xffff, RZ, 0xc0, !PT ;  /* 0x0000ffff15157812 */ /* 0x000fe400078ec0ff */
[----:B----4-:R-:W-:Y:S02]  /*6b690*/  F2FP.SATFINITE.E4M3.F32.PACK_AB_MERGE_C R17, R29, R32, RZ ;  /* 0x000000201d11723e */ /* 0x010fe400048070ff */
[----:B------:R-:W-:Y:S02]  /*6b6a0*/  LOP3.LUT R29, R28, 0xffff, RZ, 0xc0, !PT ;  /* 0x0000ffff1c1d7812 */ /* 0x000fe400078ec0ff */
[----:B------:R-:W-:Y:S02]  /*6b6b0*/  LOP3.LUT R28, R20, 0xffff, RZ, 0xc0, !PT ;  /* 0x0000ffff141c7812 */ /* 0x000fe400078ec0ff */
[----:B0-----:R-:W-:-:S02]  /*6b6c0*/  F2FP.SATFINITE.E4M3.F32.PACK_AB_MERGE_C R15, R11, R40, RZ ;  /* 0x000000280b0f723e */ /* 0x001fc400048070ff */
[----:B------:R-:W-:Y:S02]  /*6b6d0*/  F2FP.SATFINITE.E4M3.F32.PACK_AB_MERGE_C R14, R48, R10, RZ ;  /* 0x0000000a300e723e */ /* 0x000fe400048070ff */
[----:B------:R-:W-:-:S05]  /*6b6e0*/  IADD3 R10, P3, PT, R44, R5, RZ ;  /* 0x000000052c0a7210 */ /* 0x000fca0007f7e0ff */
[----:B------:R-:W-:-:S05]  /*6b6f0*/  IMAD.X R11, R12, 0x1, R6, P3 ;  /* 0x000000010c0b7824 */ /* 0x000fca00018e0606 */
[----:B------:R0:W-:Y:S01]  /*6b700*/  STL.64 [R1+0x1368], R10 ;  /* 0x0013680a01007387 */ /* 0x0001e20000100a00 */
[----:B------:R-:W-:Y:S02]  /*6b710*/  F2FP.SATFINITE.E4M3.F32.PACK_AB_MERGE_C R16, R42, R31, RZ ;  /* 0x0000001f2a10723e */ /* 0x000fe400048070ff */
[----:B------:R-:W-:Y:S02]  /*6b720*/  LOP3.LUT R32, R27, 0xffff, RZ, 0xc0, !PT ;  /* 0x0000ffff1b207812 */ /* 0x000fe400078ec0ff */
[----:B------:R-:W-:Y:S02]  /*6b730*/  PRMT R20, R29, 0x3340, R24 ;  /* 0x000033401d147816 */ /* 0x000fe40000000018 */
[----:B0-----:R-:W-:Y:S02]  /*6b740*/  IADD3 R10, P3, PT, R44, R7, RZ ;  /* 0x000000072c0a7210 */ /* 0x001fe40007f7e0ff */
[----:B------:R-:W-:-:S03]  /*6b750*/  LOP3.LUT R31, R19, 0xffff, RZ, 0xc0, !PT ;  /* 0x0000ffff131f7812 */ /* 0x000fc600078ec0ff */
[----:B------:R-:W-:Y:S01]  /*6b760*/  IMAD.X R11, R12, 0x1, R8, P3 ;  /* 0x000000010c0b7824 */ /* 0x000fe200018e0608 */
        /* <DEDUP_REMOVED lines=13> */
[----:B------:R-:W-:Y:S02]  /*6b840*/  F2FP.SATFINITE.E4M3.F32.PACK_AB_MERGE_C R13, R9, R61, RZ ;  /* 0x0000003d090d723e */ /* 0x000fe400048070ff */
[----:B------:R-:W-:Y:S02]  /*6b850*/  PRMT R17, R17, 0x5410, R12 ;  /* 0x0000541011117816 */ /* 0x000fe4000000000c */
[----:B------:R-:W-:Y:S02]  /*6b860*/  LOP3.LUT R36, R15, 0xffff, RZ, 0xc0, !PT ;  /* 0x0000ffff0f247812 */ /* 0x000fe400078ec0ff */
[----:B------:R-:W-:Y:S02]  /*6b870*/  LOP3.LUT R35, R14, 0xffff, RZ, 0xc0, !PT ;  /* 0x0000ffff0e237812 */ /* 0x000fe400078ec0ff */
[----:B------:R-:W-:-:S02]  /*6b880*/  LOP3.LUT R34, R13, 0xffff, RZ, 0xc0, !PT ;  /* 0x0000ffff0d227812 */ /* 0x000fc400078ec0ff */
[----:B------:R-:W-:Y:S02]  /*6b890*/  LOP3.LUT R33, R16, 0xffff, RZ, 0xc0, !PT ;  /* 0x0000ffff10217812 */ /* 0x000fe400078ec0ff */
[----:B------:R-:W-:Y:S02]  /*6b8a0*/  PRMT R13, R19, 0x4210, R36 ;  /* 0x00004210130d7816 */ /* 0x000fe40000000024 */
[----:B------:R-:W-:Y:S02]  /*6b8b0*/  PRMT R14, R18, 0x4210, R35 ;  /* 0x00004210120e7816 */ /* 0x000fe40000000023 */
[----:B------:R-:W-:Y:S01]  /*6b8c0*/  PRMT R15, R17, 0x4210, R34 ;  /* 0x00004210110f7816 */ /* 0x000fe20000000022 */
[----:B------:R-:W-:Y:S01]  /*6b8d0*/  NOP ;  /* 0x0000000000007918 */ /* 0x000fe20000000000 */
[----:B------:R-:W0:Y:S01]  /*6b8e0*/  LDS.128 R16, [R41] ;  /* 0x0000000029107984 */ /* 0x000e220000000c00 */
[----:B------:R-:W-:Y:S01]  /*6b8f0*/  PRMT R12, R20, 0x4210, R33 ;  /* 0x00004210140c7816 */ /* 0x000fe20000000021 */
[----:B------:R-:W-:-:S02]  /*6b900*/  NOP ;  /* 0x0000000000007918 */ /* 0x000fc40000000000 */
[----:B------:R-:W-:Y:S04]  /*6b910*/  STL.64 [R1+0x1360], R10 ;  /* 0x0013600a01007387 */ /* 0x000fe80000100a00 */
[----:B------:R1:W-:Y:S02]  /*6b920*/  STSM.16.M88.4 [R41], R12 ;  /* 0x0000000c29007844 */ /* 0x0003e40000000200 */
[----:B-1----:R-:W-:-:S04]  /*6b930*/  SHF.R.U32.HI R12, RZ, 0x8, R29 ;  /* 0x00000008ff0c7819 */ /* 0x002fc8000001161d */
[----:B------:R-:W-:Y:S01]  /*6b940*/  LOP3.LUT R12, R12, 0xffff, RZ, 0xc0, !PT ;  /* 0x0000ffff0c0c7812 */ /* 0x000fe200078ec0ff */
[----:B0-----:R0:W-:Y:S01]  /*6b950*/  STL.64 [R1+0x430], R16 ;  /* 0x0004301001007387 */ /* 0x0011e20000100a00 */
[----:B------:R-:W-:Y:S02]  /*6b960*/  IADD3 R10, P3, PT, R46, R0, RZ ;  /* 0x000000002e0a7210 */ /* 0x000fe40007f7e0ff */
[----:B0-----:R-:W-:-:S04]  /*6b970*/  SHF.R.U32.HI R17, RZ, 0x8, R24 ;  /* 0x00000008ff117819 */ /* 0x001fc80000011618 */
[----:B------:R-:W-:-:S04]  /*6b980*/  LOP3.LUT R17, R17, 0xffff, RZ, 0xc0, !PT ;  /* 0x0000ffff11117812 */ /* 0x000fc800078ec0ff */
[----:B------:R-:W-:Y:S02]  /*6b990*/  PRMT R17, R12, 0x3340, R17 ;  /* 0x000033400c117816 */ /* 0x000fe40000000011 */
[----:B------:R-:W-:Y:S01]  /*6b9a0*/  SHF.R.S32.HI R12, RZ, 0x1f, R46 ;  /* 0x0000001fff0c7819 */ /* 0x000fe2000001142e */
[----:B------:R-:W-:Y:S04]  /*6b9b0*/  STL.64 [R1+0x438], R18 ;  /* 0x0004381201007387 */ /* 0x000fe80000100a00 */
[----:B------:R-:W-:-:S05]  /*6b9c0*/  IMAD.X R11, R12, 0x1, R2, P3 ;  /* 0x000000010c0b7824 */ /* 0x000fca00018e0602 */
[----:B------:R0:W-:Y:S02]  /*6b9d0*/  STL.64 [R1+0x1358], R10 ;  /* 0x0013580a01007387 */ /* 0x0001e40000100a00 */
[----:B0-----:R-:W-:-:S05]  /*6b9e0*/  IADD3 R10, P3, PT, R46, R3, RZ ;  /* 0x000000032e0a7210 */ /* 0x001fca0007f7e0ff */
[----:B------:R-:W-:-:S05]  /*6b9f0*/  IMAD.X R11, R12, 0x1, R4, P3 ;  /* 0x000000010c0b7824 */ /* 0x000fca00018e0604 */
[----:B------:R0:W-:Y:S02]  /*6ba00*/  STL.64 [R1+0x1350], R10 ;  /* 0x0013500a01007387 */ /* 0x0001e40000100a00 */
[----:B0-----:R-:W-:-:S05]  /*6ba10*/  IADD3 R10, P3, PT, R46, R5, RZ ;  /* 0x000000052e0a7210 */ /* 0x001fca0007f7e0ff */
[----:B------:R-:W-:Y:S01]  /*6ba20*/  IMAD.X R11, R12, 0x1, R6, P3 ;  /* 0x000000010c0b7824 */ /* 0x000fe200018e0606 */
[----:B------:R-:W-:-:S04]  /*6ba30*/  SHF.R.U32.HI R13, RZ, 0x8, R28 ;  /* 0x00000008ff0d7819 */ /* 0x000fc8000001161c */
[----:B------:R0:W-:Y:S01]  /*6ba40*/  STL.64 [R1+0x1348], R10 ;  /* 0x0013480a01007387 */ /* 0x0001e20000100a00 */
[----:B------:R-:W-:Y:S02]  /*6ba50*/  SHF.R.U32.HI R18, RZ, 0x8, R21 ;  /* 0x00000008ff127819 */ /* 0x000fe40000011615 */
[----:B------:R-:W-:Y:S02]  /*6ba60*/  LOP3.LUT R13, R13, 0xffff, RZ, 0xc0, !PT ;  /* 0x0000ffff0d0d7812 */ /* 0x000fe400078ec0ff */
[----:B0-----:R-:W-:-:S05]  /*6ba70*/  IADD3 R10, P3, PT, R46, R7, RZ ;  /* 0x000000072e0a7210 */ /* 0x001fca0007f7e0ff */
[----:B------:R-:W-:Y:S01]  /*6ba80*/  IMAD.X R11, R12, 0x1, R8, P3 ;  /* 0x000000010c0b7824 */ /* 0x000fe200018e0608 */
[----:B------:R-:W-:Y:S02]  /*6ba90*/  SHF.R.U32.HI R12, RZ, 0x8, R30 ;  /* 0x00000008ff0c7819 */ /* 0x000fe4000001161e */
[----:B------:R-:W-:Y:S02]  /*6baa0*/  LOP3.LUT R18, R18, 0xffff, RZ, 0xc0, !PT ;  /* 0x0000ffff12127812 */ /* 0x000fe400078ec0ff */
[----:B------:R-:W-:Y:S02]  /*6bab0*/  LOP3.LUT R12, R12, 0xffff, RZ, 0xc0, !PT ;  /* 0x0000ffff0c0c7812 */ /* 0x000fe400078ec0ff */
[----:B------:R-:W-:Y:S01]  /*6bac0*/  PRMT R13, R13, 0x3340, R0 ;  /* 0x000033400d0d7816 */ /* 0x000fe20000000000 */
[----:B------:R0:W-:Y:S01]  /*6bad0*/  STL.64 [R1+0x1340], R10 ;  /* 0x0013400a01007387 */ /* 0x0001e20000100a00 */
[----:B------:R-:W-:Y:S02]  /*6bae0*/  PRMT R18, R12, 0x3340, R18 ;  /* 0x000033400c127816 */ /* 0x000fe40000000012 */
[----:B------:R-:W-:-:S02]  /*6baf0*/  PRMT R12, R17, 0x5410, R13 ;  /* 0x00005410110c7816 */ /* 0x000fc4000000000d */
[----:B------:R-:W-:Y:S02]  /*6bb00*/  SHF.R.S32.HI R13, RZ, 0x1f, R47 ;  /* 0x0000001fff0d7819 */ /* 0x000fe4000001142f */
[----:B0-----:R-:W-:-:S05]  /*6bb10*/  IADD3 R10, P3, PT, R47, R0, RZ ;  /* 0x000000002f0a7210 */ /* 0x001fca0007f7e0ff */
[----:B------:R-:W-:-:S05]  /*6bb20*/  IMAD.X R11, R13, 0x1, R2, P3 ;  /* 0x000000010d0b7824 */ /* 0x000fca00018e0602 */
[----:B------:R0:W-:Y:S04]  /*6bb30*/  STL.64 [R1+0x1338], R10 ;  /* 0x0013380a01007387 */ /* 0x0001e80000100a00 */
[----:B0-----:R-:W2:Y:S04]  /*6bb40*/  LDL.LU R10, [R1+0x2a0] ;  /* 0x0002a000010a7983 */ /* 0x001ea80000300800 */
[----:B------:R-:W2:Y:S04]  /*6bb50*/  LDL.LU R48, [R1+0x2a4] ;  /* 0x0002a40001307983 */ /* 0x000ea80000300800 */
[----:B------:R-:W3:Y:S04]  /*6bb60*/  LDL.LU R61, [R1+0x2a8] ;  /* 0x0002a800013d7983 */ /* 0x000ee80000300800 */
[----:B------:R-:W3:Y:S01]  /*6bb70*/  LDL.LU R9, [R1+0x2ac] ;  /* 0x0002ac0001097983 */ /* 0x000ee20000300800 */
[----:B------:R-:W-:-:S02]  /*6bb80*/  SHF.R.U32.HI R14, RZ, 0x8, R26 ;  /* 0x00000008ff0e7819 */ /* 0x000fc4000001161a */
[----:B------:R-:W-:Y:S02]  /*6bb90*/  SHF.R.U32.HI R20, RZ, 0x8, R22 ;  /* 0x00000008ff147819 */ /* 0x000fe40000011616 */
[----:B------:R-:W-:Y:S02]  /*6bba0*/  LOP3.LUT R14, R14, 0xffff, RZ, 0xc0, !PT ;  /* 0x0000ffff0e0e7812 */ /* 0x000fe400078ec0ff */
[----:B------:R-:W-:Y:S02]  /*6bbb0*/  LOP3.LUT R20, R20, 0xffff, RZ, 0xc0, !PT ;  /* 0x0000ffff14147812 */ /* 0x000fe400078ec0ff */
[----:B------:R-:W-:Y:S02]  /*6bbc0*/  SHF.R.U32.HI R19, RZ, 0x8, R27 ;  /* 0x00000008ff137819 */ /* 0x000fe4000001161b */
[----:B------:R-:W-:Y:S02]  /*6bbd0*/  PRMT R20, R14, 0x3340, R20 ;  /* 0x000033400e147816 */ /* 0x000fe40000000014 */
[----:B------:R-:W-:-:S02]  /*6bbe0*/  SHF.R.U32.HI R14, RZ, 0x8, R32 ;  /* 0x00000008ff0e7819 */ /* 0x000fc40000011620 */
[----:B------:R-:W-:Y:S02]  /*6bbf0*/  SHF.R.U32.HI R16, RZ, 0x8, R23 ;  /* 0x00000008ff107819 */ /* 0x000fe40000011617 */
[----:B------:R-:W-:Y:S02]  /*6bc00*/  LOP3.LUT R14, R14, 0xffff, RZ, 0xc0, !PT ;  /* 0x0000ffff0e0e7812 */ /* 0x000fe400078ec0ff */
[----:B------:R-:W-:Y:S02]  /*6bc10*/  LOP3.LUT R19, R19, 0xffff, RZ, 0xc0, !PT ;  /* 0x0000ffff13137812 */ /* 0x000fe400078ec0ff */
[----:B------:R-:W-:Y:S02]  /*6bc20*/  LOP3.LUT R16, R16, 0xffff, RZ, 0xc0, !PT ;  /* 0x0000ffff10107812 */ /* 0x000fe400078ec0ff */
[----:B------:R-:W-:Y:S02]  /*6bc30*/  PRMT R19, R14, 0x3340, R19 ;  /* 0x000033400e137816 */ /* 0x000fe40000000013 */
[----:B------:R-:W-:-:S02]  /*6bc40*/  SHF.R.U32.HI R14, RZ, 0x8, R25 ;  /* 0x00000008ff0e7819 */ /* 0x000fc40000011619 */
[----:B------:R-:W-:Y:S02]  /*6bc50*/  IADD3 R22, P3, PT, R47, R3, RZ ;  /* 0x000000032f167210 */ /* 0x000fe40007f7e0ff */
[----:B------:R-:W-:Y:S02]  /*6bc60*/  PRMT R16, R16, 0x3340, R0 ;  /* 0x0000334010107816 */ /* 0x000fe40000000000 */
[----:B------:R-:W-:Y:S01]  /*6bc70*/  LOP3.LUT R14, R14, 0xffff, RZ, 0xc0, !PT ;  /* 0x0000ffff0e0e7812 */ /* 0x000fe200078ec0ff */
[----:B------:R-:W-:Y:S01]  /*6bc80*/  IMAD.X R23, R13, 0x1, R4, P3 ;  /* 0x000000010d177824 */ /* 0x000fe200018e0604 */
[----:B------:R-:W-:Y:S02]  /*6bc90*/  SHF.R.U32.HI R15, RZ, 0x8, R31 ;  /* 0x00000008ff0f7819 */ /* 0x000fe4000001161f */
[----:B------:R-:W-:Y:S02]  /*6bca0*/  PRMT R17, R20, 0x5410, R16 ;  /* 0x0000541014117816 */ /* 0x000fe40000000010 */
[----:B------:R-:W-:-:S02]  /*6bcb0*/  IADD3 R20, P3, PT, R47, R5, RZ ;  /* 0x000000052f147210 */ /* 0x000fc40007f7e0ff */
[----:B------:R-:W-:Y:S02]  /*6bcc0*/  PRMT R14, R14, 0x3340, R0 ;  /* 0x000033400e0e7816 */ /* 0x000fe40000000000 */
[----:B------:R-:W-:Y:S01]  /*6bcd0*/  LOP3.LUT R15, R15, 0xffff, RZ, 0xc0, !PT ;  /* 0x0000ffff0f0f7812 */ /* 0x000fe200078ec0ff */
[----:B------:R-:W-:Y:S01]  /*6bce0*/  IMAD.X R21, R13, 0x1, R6, P3 ;  /* 0x000000010d157824 */ /* 0x000fe200018e0606 */
[----:B------:R-:W-:Y:S02]  /*6bcf0*/  PRMT R16, R18, 0x5410, R14 ;  /* 0x0000541012107816 */ /* 0x000fe4000000000e */
[----:B------:R-:W-:Y:S02]  /*6bd00*/  PRMT R15, R15, 0x3340, R0 ;  /* 0x000033400f0f7816 */ /* 0x000fe40000000000 */
[----:B------:R-:W-:Y:S02]  /*6bd10*/  IADD3 R18, P3, PT, R47, R7, RZ ;  /* 0x000000072f127210 */ /* 0x000fe40007f7e0ff */
[----:B------:R-:W-:-:S03]  /*6bd20*/  PRMT R15, R19, 0x5410, R15 ;  /* 0x00005410130f7816 */ /* 0x000fc6000000000f */
[----:B------:R-:W-:Y:S01]  /*6bd30*/  IMAD.X R19, R13, 0x1, R8, P3 ;  /* 0x000000010d137824 */ /* 0x000fe200018e0608 */
[----:B------:R-:W-:Y:S01]  /*6bd40*/  STL.64 [R1+0x1330], R22 ;  /* 0x0013301601007387 */ /* 0x000fe20000100a00 */
[----:B------:R-:W-:Y:S02]  /*6bd50*/  PRMT R13, R15, 0x5210, R36 ;  /* 0x000052100f0d7816 */ /* 0x000fe40000000024 */
[----:B------:R-:W-:Y:S01]  /*6bd60*/  PRMT R14, R17, 0x5210, R35 ;  /* 0x00005210110e7816 */ /* 0x000fe20000000023 */
[----:B------:R-:W-:Y:S01]  /*6bd70*/  STL.64 [R1+0x1328], R20 ;  /* 0x0013281401007387 */ /* 0x000fe20000100a00 */
[----:B------:R-:W-:-:S03]  /*6bd80*/  PRMT R15, R16, 0x5210, R34 ;  /* 0x00005210100f7816 */ /* 0x000fc60000000022 */
[----:B------:R-:W-:Y:S01]  /*6bd90*/  STL.64 [R1+0x1320], R18 ;  /* 0x0013201201007387 */ /* 0x000fe20000100a00 */
[----:B------:R-:W-:-:S03]  /*6bda0*/  NOP ;  /* 0x0000000000007918 */ /* 0x000fc60000000000 */
[----:B------:R-:W0:Y:S01]  /*6bdb0*/  LDS.128 R16, [R41] ;  /* 0x0000000029107984 */ /* 0x000e220000000c00 */
[----:B------:R-:W-:Y:S01]  /*6bdc0*/  PRMT R12, R12, 0x5210, R33 ;  /* 0x000052100c0c7816 */ /* 0x000fe20000000021 */
[----:B------:R-:W-:Y:S02]  /*6bdd0*/  NOP ;  /* 0x0000000000007918 */ /* 0x000fe40000000000 */
[----:B------:R-:W4:Y:S04]  /*6bde0*/  LDL.LU R33, [R1+0x1080] ;  /* 0x0010800001217983 */ /* 0x000f280000300800 */
[----:B------:R-:W4:Y:S04]  /*6bdf0*/  LDL.LU R27, [R1+0x1084] ;  /* 0x00108400011b7983 */ /* 0x000f280000300800 */
[----:B------:R1:W-:Y:S02]  /*6be00*/  STSM.16.M88.4 [R41], R12 ;  /* 0x0000000c29007844 */ /* 0x0003e40000000200 */
[----:B-1----:R-:W-:-:S02]  /*6be10*/  SHF.R.S32.HI R12, RZ, 0x1f, R49 ;  /* 0x0000001fff0c7819 */ /* 0x002fc40000011431 */
[----:B0-----:R0:W-:Y:S04]  /*6be20*/  STL.64 [R1+0x410], R16 ;  /* 0x0004101001007387 */ /* 0x0011e80000100a00 */
[----:B------:R1:W-:Y:S01]  /*6be30*/  STL.64 [R1+0x418], R18 ;  /* 0x0004181201007387 */ /* 0x0003e20000100a00 */
[----:B0-----:R-:W-:-:S03]  /*6be40*/  IADD3 R16, P3, PT, R49, R0, RZ ;  /* 0x0000000031107210 */ /* 0x001fc60007f7e0ff */
[----:B-1----:R-:W4:Y:S02]  /*6be50*/  LDL.LU R18, [R1+0x1088] ;  /* 0x0010880001127983 */ /* 0x002f240000300800 */
[----:B------:R-:W-:Y:S02]  /*6be60*/  IMAD.X R17, R12, 0x1, R2, P3 ;  /* 0x000000010c117824 */ /* 0x000fe400018e0602 */
[----:B------:R-:W4:Y:S04]  /*6be70*/  LDL.LU R26, [R1+0x108c] ;  /* 0x00108c00011a7983 */ /* 0x000f280000300800 */
[----:B------:R-:W4:Y:S04]  /*6be80*/  LDL.LU R19, [R1+0xe90] ;  /* 0x000e900001137983 */ /* 0x000f280000300800 */
[----:B------:R-:W4:Y:S04]  /*6be90*/  LDL.LU R25, [R1+0xe94] ;  /* 0x000e940001197983 */ /* 0x000f280000300800 */
[----:B------:R-:W4:Y:S04]  /*6bea0*/  LDL.LU R20, [R1+0xe98] ;  /* 0x000e980001147983 */ /* 0x000f280000300800 */
[----:B------:R-:W-:Y:S04]  /*6beb0*/  STL.64 [R1+0x1318], R16 ;  /* 0x0013181001007387 */ /* 0x000fe80000100a00 */
        /* <DEDUP_REMOVED lines=14> */
[----:B--2---:R-:W-:-:S02]  /*6bfa0*/  F2FP.SATFINITE.E4M3.F32.PACK_AB_MERGE_C R29, R48, R10, RZ ;  /* 0x0000000a301d723e */ /* 0x004fc400048070ff */
[----:B------:R-:W-:-:S05]  /*6bfb0*/  IADD3 R10, P3, PT, R49, R3, RZ ;  /* 0x00000003310a7210 */ /* 0x000fca0007f7e0ff */
[----:B------:R-:W-:-:S05]  /*6bfc0*/  IMAD.X R11, R12, 0x1, R4, P3 ;  /* 0x000000010c0b7824 */ /* 0x000fca00018e0604 */
[----:B------:R0:W-:Y:S04]  /*6bfd0*/  STL.64 [R1+0x1310], R10 ;  /* 0x0013100a01007387 */ /* 0x0001e80000100a00 */
[----:B------:R-:W2:Y:S01]  /*6bfe0*/  LDL.LU R42, [R1+0x6d4] ;  /* 0x0006d400012a7983 */ /* 0x000ea20000300800 */
[----:B---3--:R-:W-:-:S03]  /*6bff0*/  F2FP.SATFINITE.E4M3.F32.PACK_AB_MERGE_C R28, R9, R61, RZ ;  /* 0x0000003d091c723e */ /* 0x008fc600048070ff */
[----:B------:R-:W3:Y:S04]  /*6c000*/  LDL.LU R40, [R1+0x6d8] ;  /* 0x0006d80001287983 */ /* 0x000ee80000300800 */
[----:B0-----:R-:W3:Y:S04]  /*6c010*/  LDL.LU R11, [R1+0x6dc] ;  /* 0x0006dc00010b7983 */ /* 0x001ee80000300800 */
[----:B------:R-:W3:Y:S04]  /*6c020*/  LDL.LU R10, [R1+0x3b0] ;  /* 0x0003b000010a7983 */ /* 0x000ee80000300800 */
[----:B------:R-:W3:Y:S04]  /*6c030*/  LDL.LU R48, [R1+0x3b4] ;  /* 0x0003b40001307983 */ /* 0x000ee80000300800 */
[----:B------:R-:W3:Y:S04]  /*6c040*/  LDL.LU R61, [R1+0x3b8] ;  /* 0x0003b800013d7983 */ /* 0x000ee80000300800 */
[----:B------:R-:W3:Y:S01]  /*6c050*/  LDL.LU R9, [R1+0x3bc] ;  /* 0x0003bc0001097983 */ /* 0x000ee20000300800 */
[----:B------:R-:W-:-:S05]  /*6c060*/  IADD3 R14, P3, PT, R49, R5, RZ ;  /* 0x00000005310e7210 */ /* 0x000fca0007f7e0ff */
[----:B------:R-:W-:-:S05]  /*6c070*/  IMAD.X R15, R12, 0x1, R6, P3 ;  /* 0x000000010c0f7824 */ /* 0x000fca00018e0606 */
[----:B------:R0:W-:Y:S02]  /*6c080*/  STL.64 [R1+0x1308], R14 ;  /* 0x0013080e01007387 */ /* 0x0001e40000100a00 */
[----:B0-----:R-:W-:Y:S02]  /*6c090*/  IADD3 R14, P3, PT, R49, R7, RZ ;  /* 0x00000007310e7210 */ /* 0x001fe40007f7e0ff */
[----:B------:R-:W-:Y:S03]  /*6c0a0*/  STL [R1+0x2b90], R49 ;  /* 0x002b903101007387 */ /* 0x000fe60000100800 */
        /* <DEDUP_REMOVED lines=12> */
[----:B------:R-:W-:Y:S02]  /*6c170*/  SHF.R.S32.HI R16, RZ, 0x1f, R51 ;  /* 0x0000001fff107819 */ /* 0x000fe40000011433 */
[----:B----4-:R-:W-:Y:S02]  /*6c180*/  F2FP.SATFINITE.E4M3.F32.PACK_AB_MERGE_C R25, R25, R19, RZ ;  /* 0x000000131919723e */ /* 0x010fe400048070ff */
[----:B0-----:R-:W-:-:S05]  /*6c190*/  IADD3 R14, P3, PT, R50, R7, RZ ;  /* 0x00000007320e7210 */ /* 0x001fca0007f7e0ff */
[----:B------:R-:W-:Y:S01]  /*6c1a0*/  IMAD.X R15, R12, 0x1, R8, P3 ;  /* 0x000000010c0f7824 */ /* 0x000fe200018e0608 */
[----:B------:R-:W-:Y:S02]  /*6c1b0*/  F2FP.SATFINITE.E4M3.F32.PACK_AB_MERGE_C R24, R24, R20, RZ ;  /* 0x000000141818723e */ /* 0x000fe400048070ff */
[----:B------:R-:W-:Y:S02]  /*6c1c0*/  IADD3 R12, P3, PT, R51, R0, RZ ;  /* 0x00000000330c7210 */ /* 0x000fe40007f7e0ff */
[----:B------:R-:W-:-:S03]  /*6c1d0*/  F2FP.SATFINITE.E4M3.F32.PACK_AB_MERGE_C R23, R23, R21, RZ ;  /* 0x000000151717723e */ /* 0x000fc600048070ff */
[----:B------:R-:W-:Y:S01]  /*6c1e0*/  IMAD.X R13, R16, 0x1, R2, P3 ;  /* 0x00000001100d7824 */ /* 0x000fe200018e0602 */
[----:B------:R-:W-:Y:S01]  /*6c1f0*/  LOP3.LUT R25, R25, 0xffff, RZ, 0xc0, !PT ;  /* 0x0000ffff19197812 */ /* 0x000fe200078ec0ff */
[----:B------:R-:W-:Y:S01]  /*6c200*/  STL [R1+0x2bdc], R50 ;  /* 0x002bdc3201007387 */ /* 0x000fe20000100800 */
[----:B------:R-:W-:Y:S02]  /*6c210*/  F2FP.SATFINITE.E4M3.F32.PACK_AB_MERGE_C R22, R22, R30, RZ ;  /* 0x0000001e1616723e */ /* 0x000fe400048070ff */
[----:B------:R-:W-:Y:S02]  /*6c220*/  LOP3.LUT R30, R29, 0xffff, RZ, 0xc0, !PT ;  /* 0x0000ffff1d1e7812 */ /* 0x000fe400078ec0ff */
[----:B------:R-:W-:Y:S02]  /*6c230*/  F2FP.SATFINITE.E4M3.F32.PACK_AB_MERGE_C R21, R31, R46, RZ ;  /* 0x0000002e1f15723e */ /* 0x000fe400048070ff */
[----:B------:R-:W-:Y:S02]  /*6c240*/  F2FP.SATFINITE.E4M3.F32.PACK_AB_MERGE_C R20, R44, R32, RZ ;  /* 0x000000202c14723e */ /* 0x000fe400048070ff */
[----:B------:R-:W-:-:S02]  /*6c250*/  LOP3.LUT R29, R21, 0xffff, RZ, 0xc0, !PT ;  /* 0x0000ffff151d7812 */ /* 0x000fc400078ec0ff */
[----:B------:R-:W-:Y:S01]  /*6c260*/  F2FP.SATFINITE.E4M3.F32.PACK_AB_MERGE_C R19, R39, R45, RZ ;  /* 0x0000002d2713723e */ /* 0x000fe200048070ff */
[----:B------:R-:W-:Y:S01]  /*6c270*/  NOP ;  /* 0x0000000000007918 */ /* 0x000fe20000000000 */
[----:B------:R-:W0:Y:S01]  /*6c280*/  LDS.128 R44, [R41] ;  /* 0x00000000292c7984 */ /* 0x000e220000000c00 */
[----:B------:R-:W-:-:S03]  /*6c290*/  F2FP.SATFINITE.E4M3.F32.PACK_AB_MERGE_C R27, R27, R33, RZ ;  /* 0x000000211b1b723e */ /* 0x000fc600048070ff */
[----:B------:R-:W-:Y:S01]  /*6c2a0*/  STL.64 [R1+0x12e0], R14 ;  /* 0x0012e00e01007387 */ /* 0x000fe20000100a00 */
[----:B------:R-:W-:Y:S02]  /*6c2b0*/  LOP3.LUT R31, R28, 0xffff, RZ, 0xc0, !PT ;  /* 0x0000ffff1c1f7812 */ /* 0x000fe400078ec0ff */
[----:B------:R-:W-:Y:S01]  /*6c2c0*/  PRMT R21, R30, 0x3340, R25 ;  /* 0x000033401e157816 */ /* 0x000fe20000000019 */
[----:B------:R1:W-:Y:S01]  /*6c2d0*/  STL.64 [R1+0x12d8], R12 ;  /* 0x0012d80c01007387 */ /* 0x0003e20000100a00 */
[----:B------:R-:W-:Y:S02]  /*6c2e0*/  LOP3.LUT R33, R20, 0xffff, RZ, 0xc0, !PT ;  /* 0x0000ffff14217812 */ /* 0x000fe400078ec0ff */
[----:B------:R-:W-:Y:S02]  /*6c2f0*/  LOP3.LUT R28, R24, 0xffff, RZ, 0xc0, !PT ;  /* 0x0000ffff181c7812 */ /* 0x000fe400078ec0ff */
[----:B------:R-:W-:Y:S02]  /*6c300*/  F2FP.SATFINITE.E4M3.F32.PACK_AB_MERGE_C R26, R26, R18, RZ ;  /* 0x000000121a1a723e */ /* 0x000fe400048070ff */
[----:B------:R-:W-:-:S02]  /*6c310*/  PRMT R20, R31, 0x3340, R28 ;  /* 0x000033401f147816 */ /* 0x000fc4000000001c */
[----:B-1----:R-:W-:Y:S02]  /*6c320*/  PRMT R12, R29, 0x3340, R0 ;  /* 0x000033401d0c7816 */ /* 0x002fe40000000000 */
[----:B------:R-:W-:Y:S02]  /*6c330*/  LOP3.LUT R27, R27, 0xffff, RZ, 0xc0, !PT ;  /* 0x0000ffff1b1b7812 */ /* 0x000fe400078ec0ff */
[----:B------:R-:W-:Y:S02]  /*6c340*/  PRMT R21, R21, 0x5410, R12 ;  /* 0x0000541015157816 */ /* 0x000fe4000000000c */
[----:B------:R-:W-:Y:S02]  /*6c350*/  PRMT R12, R33, 0x3340, R0 ;  /* 0x00003340210c7816 */ /* 0x000fe40000000000 */
[----:B------:R-:W-:Y:S02]  /*6c360*/  LOP3.LUT R24, R19, 0xffff, RZ, 0xc0, !PT ;  /* 0x0000ffff13187812 */ /* 0x000fe400078ec0ff */
[----:B------:R-:W-:-:S02]  /*6c370*/  LOP3.LUT R23, R23, 0xffff, RZ, 0xc0, !PT ;  /* 0x0000ffff17177812 */ /* 0x000fc400078ec0ff */
[----:B------:R-:W-:Y:S02]  /*6c380*/  F2FP.SATFINITE.E4M3.F32.PACK_AB_MERGE_C R18, R37, R43, RZ ;  /* 0x0000002b2512723e */ /* 0x000fe400048070ff */
[----:B------:R-:W-:Y:S02]  /*6c390*/  PRMT R20, R20, 0x5410, R12 ;  /* 0x0000541014147816 */ /* 0x000fe4000000000c */
[----:B------:R-:W-:Y:S02]  /*6c3a0*/  PRMT R12, R24, 0x3340, R0 ;  /* 0x00003340180c7816 */ /* 0x000fe40000000000 */
[----:B------:R-:W-:Y:S02]  /*6c3b0*/  PRMT R19, R27, 0x3340, R23 ;  /* 0x000033401b137816 */ /* 0x000fe40000000017 */
[----:B------:R-:W-:Y:S02]  /*6c3c0*/  LOP3.LUT R26, R26, 0xffff, RZ, 0xc0, !PT ;  /* 0x0000ffff1a1a7812 */ /* 0x000fe400078ec0ff */
[----:B------:R-:W-:-:S02]  /*6c3d0*/  LOP3.LUT R32, R18, 0xffff, RZ, 0xc0, !PT ;  /* 0x0000ffff12207812 */ /* 0x000fc400078ec0ff */
[----:B------:R-:W-:Y:S02]  /*6c3e0*/  LOP3.LUT R22, R22, 0xffff, RZ, 0xc0, !PT ;  /* 0x0000ffff16167812 */ /* 0x000fe400078ec0ff */
[----:B------:R-:W-:Y:S02]  /*6c3f0*/  PRMT R19, R19, 0x5410, R12 ;  /* 0x0000541013137816 */ /* 0x000fe4000000000c */
[----:B------:R-:W-:Y:S02]  /*6c400*/  PRMT R12, R32, 0x3340, R0 ;  /* 0x00003340200c7816 */ /* 0x000fe40000000000 */
[----:B------:R-:W-:-:S04]  /*6c410*/  PRMT R18, R26, 0x3340, R22 ;  /* 0x000033401a127816 */ /* 0x000fc80000000016 */
[----:B------:R-:W-:Y:S01]  /*6c420*/  PRMT R18, R18, 0x5410, R12 ;  /* 0x0000541012127816 */ /* 0x000fe2000000000c */
[----:B0-----:R-:W-:Y:S04]  /*6c430*/  STL.64 [R1+0x3d0], R44 ;  /* 0x0003d02c01007387 */ /* 0x001fe80000100a00 */
[----:B------:R-:W-:Y:S01]  /*6c440*/  STL.64 [R1+0x3d8], R46 ;  /* 0x0003d82e01007387 */ /* 0x000fe20000100a00 */
[----:B--2---:R-:W-:-:S04]  /*6c450*/  F2FP.SATFINITE.E4M3.F32.PACK_AB_MERGE_C R17, R42, R38, RZ ;  /* 0x000000262a11723e */ /* 0x004fc800048070ff */
[----:B------:R-:W-:Y:S02]  /*6c460*/  LOP3.LUT R35, R17, 0xffff, RZ, 0xc0, !PT ;  /* 0x0000ffff11237812 */ /* 0x000fe400078ec0ff */
[----:B---3--:R-:W-:-:S04]  /*6c470*/  F2FP.SATFINITE.E4M3.F32.PACK_AB_MERGE_C R15, R11, R40, RZ ;  /* 0x000000280b0f723e */ /* 0x008fc800048070ff */
[----:B------:R-:W-:Y:S02]  /*6c480*/  LOP3.LUT R34, R15, 0xffff, RZ, 0xc0, !PT ;  /* 0x0000ffff0f227812 */ /* 0x000fe400078ec0ff */
[----:B------:R-:W-:-:S04]  /*6c490*/  F2FP.SATFINITE.E4M3.F32.PACK_AB_MERGE_C R14, R48, R10, RZ ;  /* 0x0000000a300e723e */ /* 0x000fc800048070ff */
[----:B------:R-:W-:Y:S02]  /*6c4a0*/  LOP3.LUT R37, R14, 0xffff, RZ, 0xc0, !PT ;  /* 0x0000ffff0e257812 */ /* 0x000fe400078ec0ff */
[----:B------:R-:W-:-:S04]  /*6c4b0*/  F2FP.SATFINITE.E4M3.F32.PACK_AB_MERGE_C R13, R9, R61, RZ ;  /* 0x0000003d090d723e */ /* 0x000fc800048070ff */
[----:B------:R-:W-:Y:S02]  /*6c4c0*/  LOP3.LUT R36, R13, 0xffff, RZ, 0xc0, !PT ;  /* 0x0000ffff0d247812 */ /* 0x000fe400078ec0ff */
[----:B------:R-:W-:Y:S02]  /*6c4d0*/  PRMT R12, R21, 0x4210, R35 ;  /* 0x00004210150c7816 */ /* 0x000fe40000000023 */
[----:B------:R-:W-:Y:S02]  /*6c4e0*/  PRMT R13, R20, 0x4210, R34 ;  /* 0x00004210140d7816 */ /* 0x000fe40000000022 */
[----:B------:R-:W-:Y:S02]  /*6c4f0*/  PRMT R14, R19, 0x4210, R37 ;  /* 0x00004210130e7816 */ /* 0x000fe40000000025 */
[----:B------:R-:W-:Y:S01]  /*6c500*/  PRMT R15, R18, 0x4210, R36 ;  /* 0x00004210120f7816 */ /* 0x000fe20000000024 */
[----:B------:R-:W-:Y:S01]  /*6c510*/  NOP ;  /* 0x0000000000007918 */ /* 0x000fe20000000000 */
[----:B------:R-:W-:-:S03]  /*6c520*/  IADD3 R10, P3, PT, R51, R3, RZ ;  /* 0x00000003330a7210 */ /* 0x000fc60007f7e0ff */
[----:B------:R0:W-:Y:S01]  /*6c530*/  STSM.16.M88.4 [R41], R12 ;  /* 0x0000000c29007844 */ /* 0x0001e20000000200 */
[----:B------:R-:W-:Y:S01]  /*6c540*/  SHF.R.U32.HI R17, RZ, 0x8, R25 ;  /* 0x00000008ff117819 */ /* 0x000fe20000011619 */
[----:B------:R-:W-:-:S03]  /*6c550*/  IMAD.X R11, R16, 0x1, R4, P3 ;  /* 0x00000001100b7824 */ /* 0x000fc600018e0604 */
[----:B------:R-:W-:Y:S02]  /*6c560*/  LOP3.LUT R17, R17, 0xffff, RZ, 0xc0, !PT ;  /* 0x0000ffff11117812 */ /* 0x000fe400078ec0ff */
[----:B------:R1:W-:Y:S01]  /*6c570*/  STL.64 [R1+0x12d0], R10 ;  /* 0x0012d00a01007387 */ /* 0x0003e20000100a00 */
[----:B0-----:R-:W-:-:S04]  /*6c580*/  SHF.R.U32.HI R12, RZ, 0x8, R30 ;  /* 0x00000008ff0c7819 */ /* 0x001fc8000001161e */
[----:B------:R-:W-:Y:S02]  /*6c590*/  LOP3.LUT R12, R12, 0xffff, RZ, 0xc0, !PT ;  /* 0x0000ffff0c0c7812 */ /* 0x000fe400078ec0ff */
[----:B-1----:R-:W-:Y:S02]  /*6c5a0*/  IADD3 R10, P3, PT, R51, R5, RZ ;  /* 0x00000005330a7210 */ /* 0x002fe40007f7e0ff */
[----:B------:R-:W-:Y:S02]  /*6c5b0*/  PRMT R17, R12, 0x3340, R17 ;  /* 0x000033400c117816 */ /* 0x000fe40000000011 */
[----:B------:R-:W-:Y:S01]  /*6c5c0*/  SHF.R.U32.HI R12, RZ, 0x8, R31 ;  /* 0x00000008ff0c7819 */ /* 0x000fe2000001161f */
[----:B------:R-:W-:Y:S01]  /*6c5d0*/  IMAD.X R11, R16, 0x1, R6, P3 ;  /* 0x00000001100b7824 */ /* 0x000fe200018e0606 */
[----:B------:R-:W-:Y:S02]  /*6c5e0*/  SHF.R.U32.HI R20, RZ, 0x8, R28 ;  /* 0x00000008ff147819 */ /* 0x000fe4000001161c */
[----:B------:R-:W-:-:S02]  /*6c5f0*/  LOP3.LUT R12, R12, 0xffff, RZ, 0xc0, !PT ;  /* 0x0000ffff0c0c7812 */ /* 0x000fc400078ec0ff */
[----:B------:R-:W-:Y:S01]  /*6c600*/  LOP3.LUT R20, R20, 0xffff, RZ, 0xc0, !PT ;  /* 0x0000ffff14147812 */ /* 0x000fe200078ec0ff */
[----:B------:R0:W-:Y:S01]  /*6c610*/  STL.64 [R1+0x12c8], R10 ;  /* 0x0012c80a01007387 */ /* 0x0001e20000100a00 */
[----:B------:R-:W-:Y:S02]  /*6c620*/  SHF.R.U32.HI R18, RZ, 0x8, R23 ;  /* 0x00000008ff127819 */ /* 0x000fe40000011617 */
[----:B------:R-:W-:Y:S02]  /*6c630*/  PRMT R20, R12, 0x3340, R20 ;  /* 0x000033400c147816 */ /* 0x000fe40000000014 */
[----:B------:R-:W-:Y:S02]  /*6c640*/  SHF.R.U32.HI R12, RZ, 0x8, R27 ;  /* 0x00000008ff0c7819 */ /* 0x000fe4000001161b */
[----:B0-----:R-:W-:Y:S02]  /*6c650*/  IADD3 R10, P3, PT, R51, R7, RZ ;  /* 0x00000007330a7210 */ /* 0x001fe40007f7e0ff */
[----:B------:R-:W-:-:S02]  /*6c660*/  LOP3.LUT R12, R12, 0xffff, RZ, 0xc0, !PT ;  /* 0x0000ffff0c0c7812 */ /* 0x000fc400078ec0ff */
[----:B------:R-:W-:Y:S01]  /*6c670*/  LOP3.LUT R18, R18, 0xffff, RZ, 0xc0, !PT ;  /* 0x0000ffff12127812 */ /* 0x000fe200078ec0ff */
[----:B------:R-:W-:Y:S01]  /*6c680*/  IMAD.X R11, R16, 0x1, R8, P3 ;  /* 0x00000001100b7824 */ /* 0x000fe200018e0608 */
[----:B------:R-:W-:Y:S02]  /*6c690*/  STL [R1+0x2be0], R51 ;  /* 0x002be03301007387 */ /* 0x000fe40000100800 */
        /* <DEDUP_REMOVED lines=12> */
[----:B------:R-:W-:-:S04]  /*6c760*/  LOP3.LUT R16, R16, 0xffff, RZ, 0xc0, !PT ;  /* 0x0000ffff10107812 */ /* 0x000fc800078ec0ff */
[----:B------:R0:W-:Y:S01]  /*6c770*/  STL.64 [R1+0x12a8], R10 ;  /* 0x0012a80a01007387 */ /* 0x0001e20000100a00 */
[----:B------:R-:W-:Y:S02]  /*6c780*/  PRMT R16, R16, 0x3340, R0 ;  /* 0x0000334010107816 */ /* 0x000fe40000000000 */
[----:B0-----:R-:W-:Y:S01]  /*6c790*/  IADD3 R10, P3, PT, R52, R7, RZ ;  /* 0x00000007340a7210 */ /* 0x001fe20007f7e0ff */
[----:B------:R-:W-:Y:S04]  /*6c7a0*/  STL [R1+0x2bd8], R52 ;  /* 0x002bd83401007387 */ /* 0x000fe80000100800 */
[----:B------:R-:W-:Y:S01]  /*6c7b0*/  IMAD.X R11, R12, 0x1, R8, P3 ;  /* 0x000000010c0b7824 */ /* 0x000fe200018e0608 */
[----:B------:R-:W-:Y:S02]  /*6c7c0*/  PRMT R18, R18, 0x5410, R16 ;  /* 0x0000541012127816 */ /* 0x000fe40000000010 */
[----:B------:R-:W-:-:S02]  /*6c7d0*/  SHF.R.S32.HI R16, RZ, 0x1f, R53 ;  /* 0x0000001fff107819 */ /* 0x000fc40000011435 */
[----:B------:R0:W-:Y:S02]  /*6c7e0*/  STL.64 [R1+0x1298], R10 ;  /* 0x0012980a01007387 */ /* 0x0001e40000100a00 */
[----:B0-----:R-:W-:-:S05]  /*6c7f0*/  IADD3 R10, P3, PT, R53, R0, RZ ;  /* 0x00000000350a7210 */ /* 0x001fca0007f7e0ff */
[----:B------:R-:W-:-:S05]  /*6c800*/  IMAD.X R11, R16, 0x1, R2, P3 ;  /* 0x00000001100b7824 */ /* 0x000fca00018e0602 */
[----:B------:R0:W-:Y:S04]  /*6c810*/  STL.64 [R1+0x1290], R10 ;  /* 0x0012900a01007387 */ /* 0x0001e80000100a00 */
[----:B0-----:R-:W2:Y:S04]  /*6c820*/  LDL.LU R10, [R1+0x2c0] ;  /* 0x0002c000010a7983 */ /* 0x001ea80000300800 */
[----:B------:R-:W2:Y:S04]  /*6c830*/  LDL.LU R48, [R1+0x2c4] ;  /* 0x0002c40001307983 */ /* 0x000ea80000300800 */
[----:B------:R-:W3:Y:S04]  /*6c840*/  LDL.LU R61, [R1+0x2c8] ;  /* 0x0002c800013d7983 */ /* 0x000ee80000300800 */
[----:B------:R-:W3:Y:S01]  /*6c850*/  LDL.LU R9, [R1+0x2cc] ;  /* 0x0002cc0001097983 */ /* 0x000ee20000300800 */
[----:B------:R-:W-:-:S04]  /*6c860*/  SHF.R.U32.HI R14, RZ, 0x8, R33 ;  /* 0x00000008ff0e7819 */ /* 0x000fc80000011621 */
[----:B------:R-:W-:-:S04]  /*6c870*/  LOP3.LUT R14, R14, 0xffff, RZ, 0xc0, !PT ;  /* 0x0000ffff0e0e7812 */ /* 0x000fc800078ec0ff */
[----:B------:R-:W-:-:S04]  /*6c880*/  PRMT R14, R14, 0x3340, R0 ;  /* 0x000033400e0e7816 */ /* 0x000fc80000000000 */
[----:B------:R-:W-:Y:S02]  /*6c890*/  PRMT R14, R20, 0x5410, R14 ;  /* 0x00005410140e7816 */ /* 0x000fe4000000000e */
[----:B------:R-:W-:-:S05]  /*6c8a0*/  IADD3 R20, P3, PT, R53, R3, RZ ;  /* 0x0000000335147210 */ /* 0x000fca0007f7e0ff */
[----:B------:R-:W-:Y:S01]  /*6c8b0*/  IMAD.X R21, R16, 0x1, R4, P3 ;  /* 0x0000000110157824 */ /* 0x000fe200018e0604 */
[----:B------:R-:W-:-:S04]  /*6c8c0*/  SHF.R.U32.HI R19, RZ, 0x8, R22 ;  /* 0x00000008ff137819 */ /* 0x000fc80000011616 */
[----:B------:R-:W-:Y:S01]  /*6c8d0*/  STL.64 [R1+0x1288], R20 ;  /* 0x0012881401007387 */ /* 0x000fe20000100a00 */
[----:B------:R-:W-:-:S03]  /*6c8e0*/  NOP ;  /* 0x0000000000007918 */ /* 0x000fc60000000000 */
[----:B------:R-:W0:Y:S01]  /*6c8f0*/  LDS.128 R20, [R41] ;  /* 0x0000000029147984 */ /* 0x000e220000000c00 */
[----:B------:R-:W-:Y:S02]  /*6c900*/  SHF.R.U32.HI R13, RZ, 0x8, R26 ;  /* 0x00000008ff0d7819 */ /* 0x000fe4000001161a */
[----:B------:R-:W-:Y:S02]  /*6c910*/  LOP3.LUT R19, R19, 0xffff, RZ, 0xc0, !PT ;  /* 0x0000ffff13137812 */ /* 0x000fe400078ec0ff */
[----:B------:R-:W-:Y:S02]  /*6c920*/  LOP3.LUT R13, R13, 0xffff, RZ, 0xc0, !PT ;  /* 0x0000ffff0d0d7812 */ /* 0x000fe400078ec0ff */
[----:B------:R-:W-:Y:S02]  /*6c930*/  SHF.R.U32.HI R15, RZ, 0x8, R29 ;  /* 0x00000008ff0f7819 */ /* 0x000fe4000001161d */
[----:B------:R-:W-:Y:S02]  /*6c940*/  PRMT R19, R13, 0x3340, R19 ;  /* 0x000033400d137816 */ /* 0x000fe40000000013 */
[----:B------:R-:W-:-:S02]  /*6c950*/  SHF.R.U32.HI R13, RZ, 0x8, R32 ;  /* 0x00000008ff0d7819 */ /* 0x000fc40000011620 */
[----:B------:R-:W-:Y:S02]  /*6c960*/  LOP3.LUT R15, R15, 0xffff, RZ, 0xc0, !PT ;  /* 0x0000ffff0f0f7812 */ /* 0x000fe400078ec0ff */
[----:B------:R-:W-:Y:S02]  /*6c970*/  LOP3.LUT R13, R13, 0xffff, RZ, 0xc0, !PT ;  /* 0x0000ffff0d0d7812 */ /* 0x000fe400078ec0ff */
[--C-:B------:R-:W-:Y:S02]  /*6c980*/  PRMT R15, R15, 0x3340, R0.reuse ;  /* 0x000033400f0f7816 */ /* 0x100fe40000000000 */
[----:B------:R-:W-:Y:S02]  /*6c990*/  PRMT R13, R13, 0x3340, R0 ;  /* 0x000033400d0d7816 */ /* 0x000fe40000000000 */
[----:B------:R-:W-:Y:S02]  /*6c9a0*/  PRMT R17, R17, 0x5410, R15 ;  /* 0x0000541011117816 */ /* 0x000fe4000000000f */
[----:B------:R-:W-:-:S02]  /*6c9b0*/  PRMT R15, R19, 0x5410, R13 ;  /* 0x00005410130f7816 */ /* 0x000fc4000000000d */
[----:B------:R-:W-:Y:S02]  /*6c9c0*/  PRMT R13, R14, 0x5210, R34 ;  /* 0x000052100e0d7816 */ /* 0x000fe40000000022 */
[----:B------:R-:W-:Y:S02]  /*6c9d0*/  PRMT R14, R18, 0x5210, R37 ;  /* 0x00005210120e7816 */ /* 0x000fe40000000025 */
[----:B------:R-:W-:-:S05]  /*6c9e0*/  IADD3 R18, P3, PT, R53, R5, RZ ;  /* 0x0000000535127210 */ /* 0x000fca0007f7e0ff */
[----:B------:R-:W-:Y:S01]  /*6c9f0*/  IMAD.X R19, R16, 0x1, R6, P3 ;  /* 0x0000000110137824 */ /* 0x000fe200018e0606 */
[----:B0-----:R-:W-:Y:S04]  /*6ca00*/  STL.64 [R1+0x3f0], R20 ;  /* 0x0003f01401007387 */ /* 0x001fe80000100a00 */
[----:B------:R0:W-:Y:S04]  /*6ca10*/  STL.64 [R1+0x3f8], R22 ;  /* 0x0003f81601007387 */ /* 0x0001e80000100a00 */
[----:B------:R-:W4:Y:S04]  /*6ca20*/  LDL.LU R32, [R1+0x1070] ;  /* 0x0010700001207983 */ /* 0x000f280000300800 */
[----:B------:R-:W4:Y:S04]  /*6ca30*/  LDL.LU R26, [R1+0x1074] ;  /* 0x00107400011a7983 */ /* 0x000f280000300800 */
[----:B0-----:R-:W4:Y:S04]  /*6ca40*/  LDL.LU R22, [R1+0x1078] ;  /* 0x0010780001167983 */ /* 0x001f280000300800 */
[----:B------:R-:W-:Y:S04]  /*6ca50*/  STL.64 [R1+0x1280], R18 ;  /* 0x0012801201007387 */ /* 0x000fe80000100a00 */
[----:B------:R-:W4:Y:S04]  /*6ca60*/  LDL.LU R25, [R1+0x107c] ;  /* 0x00107c0001197983 */ /* 0x000f280000300800 */
[----:B------:R-:W4:Y:S04]  /*6ca70*/  LDL.LU R33, [R1+0xe80] ;  /* 0x000e800001217983 */ /* 0x000f280000300800 */
[----:B------:R-:W4:Y:S01]  /*6ca80*/  LDL.LU R24, [R1+0xe84] ;  /* 0x000e840001187983 */ /* 0x000f220000300800 */
[----:B------:R-:W-:-:S03]  /*6ca90*/  PRMT R12, R17, 0x5210, R35 ;  /* 0x00005210110c7816 */ /* 0x000fc60000000023 */
[----:B------:R-:W4:Y:S01]  /*6caa0*/  LDL.LU R23, [R1+0xe88] ;  /* 0x000e880001177983 */ /* 0x000f220000300800 */
[----:B------:R-:W-:Y:S01]  /*6cab0*/  PRMT R15, R15, 0x5210, R36 ;  /* 0x000052100f0f7816 */ /* 0x000fe20000000024 */
[----:B------:R-:W-:Y:S02]  /*6cac0*/  NOP ;  /* 0x0000000000007918 */ /* 0x000fe40000000000 */
[----:B------:R-:W4:Y:S04]  /*6cad0*/  LDL.LU R31, [R1+0xe8c] ;  /* 0x000e8c00011f7983 */ /* 0x000f280000300800 */
[----:B------:R-:W4:Y:S04]  /*6cae0*/  LDL.LU R51, [R1+0xc90] ;  /* 0x000c900001337983 */ /* 0x000f280000300800 */
[----:B------:R-:W4:Y:S04]  /*6caf0*/  LDL.LU R29, [R1+0xc94] ;  /* 0x000c9400011d7983 */ /* 0x000f280000300800 */
[----:B------:R-:W-:Y:S04]  /*6cb00*/  STL [R1+0x2be4], R53 ;  /* 0x002be43501007387 */ /* 0x000fe80000100800 */
[----:B------:R-:W4:Y:S04]  /*6cb10*/  LDL.LU R30, [R1+0xc98] ;  /* 0x000c9800011e7983 */ /* 0x000f280000300800 */
[----:B------:R-:W4:Y:S04]  /*6cb20*/  LDL.LU R21, [R1+0xc9c] ;  /* 0x000c9c0001157983 */ /* 0x000f280000300800 */
[----:B------:R0:W-:Y:S04]  /*6cb30*/  STSM.16.M88.4 [R41], R12 ;  /* 0x0000000c29007844 */ /* 0x0001e80000000200 */
[----:B------:R-:W4:Y:S01]  /*6cb40*/  LDL.LU R50, [R1+0xaa0] ;  /* 0x000aa00001327983 */ /* 0x000f220000300800 */
[----:B0-----:R-:W-:-:S05]  /*6cb50*/  IADD3 R12, P3, PT, R53, R7, RZ ;  /* 0x00000007350c7210 */ /* 0x001fca0007f7e0ff */
[----:B------:R-:W-:-:S05]  /*6cb60*/  IMAD.X R13, R16, 0x1, R8, P3 ;  /* 0x00000001100d7824 */ /* 0x000fca00018e0608 */
        /* <DEDUP_REMOVED lines=12> */
[----:B--2---:R-:W-:-:S03]  /*6cc30*/  F2FP.SATFINITE.E4M3.F32.PACK_AB_MERGE_C R28, R48, R10, RZ ;  /* 0x0000000a301c723e */ /* 0x004fc600048070ff */
[----:B------:R-:W2:Y:S04]  /*6cc40*/  LDL.LU R10, [R1+0x390] ;  /* 0x00039000010a7983 */ /* 0x000ea80000300800 */
[----:B------:R-:W2:Y:S01]  /*6cc50*/  LDL.LU R48, [R1+0x394] ;  /* 0x0003940001307983 */ /* 0x000ea20000300800 */
[----:B---3--:R-:W-:-:S03]  /*6cc60*/  F2FP.SATFINITE.E4M3.F32.PACK_AB_MERGE_C R27, R9, R61, RZ ;  /* 0x0000003d091b723e */ /* 0x008fc600048070ff */
[----:B------:R-:W3:Y:S04]  /*6cc70*/  LDL.LU R61, [R1+0x398] ;  /* 0x00039800013d7983 */ /* 0x000ee80000300800 */
[----:B------:R-:W3:Y:S01]  /*6cc80*/  LDL.LU R9, [R1+0x39c] ;  /* 0x00039c0001097983 */ /* 0x000ee20000300800 */
        /* <DEDUP_REMOVED lines=19> */
[C---:B------:R-:W-:Y:S01]  /*6cdc0*/  IMAD.X R15, R12.reuse, 0x1, R4, P3 ;  /* 0x000000010c0f7824 */ /* 0x040fe200018e0604 */
[----:B----4-:R-:W-:Y:S02]  /*6cdd0*/  F2FP.SATFINITE.E4M3.F32.PACK_AB_MERGE_C R23, R31, R23, RZ ;  /* 0x000000171f17723e */ /* 0x010fe400048070ff */
[----:B------:R-:W-:Y:S02]  /*6cde0*/  F2FP.SATFINITE.E4M3.F32.PACK_AB_MERGE_C R21, R21, R30, RZ ;  /* 0x0000001e1515723e */ /* 0x000fe400048070ff */
[----:B------:R-:W-:Y:S01]  /*6cdf0*/  IADD3 R30, P3, PT, R55, R5, RZ ;  /* 0x00000005371e7210 */ /* 0x000fe20007f7e0ff */
[----:B------:R-:W-:Y:S04]  /*6ce00*/  STL.64 [R1+0x1248], R14 ;  /* 0x0012480e01007387 */ /* 0x000fe80000100a00 */
[----:B------:R-:W-:Y:S01]  /*6ce10*/  IMAD.X R31, R12, 0x1, R6, P3 ;  /* 0x000000010c1f7824 */ /* 0x000fe200018e0606 */
[----:B------:R-:W-:-:S04]  /*6ce20*/  F2FP.SATFINITE.E4M3.F32.PACK_AB_MERGE_C R24, R24, R33, RZ ;  /* 0x000000211818723e */ /* 0x000fc800048070ff */
[----:B------:R0:W-:Y:S01]  /*6ce30*/  STL.64 [R1+0x1240], R30 ;  /* 0x0012401e01007387 */ /* 0x0001e20000100a00 */
[----:B------:R-:W-:Y:S02]  /*6ce40*/  F2FP.SATFINITE.E4M3.F32.PACK_AB_MERGE_C R25, R25, R22, RZ ;  /* 0x000000161919723e */ /* 0x000fe400048070ff */
[----:B------:R-:W-:Y:S02]  /*6ce50*/  F2FP.SATFINITE.E4M3.F32.PACK_AB_MERGE_C R22, R29, R51, RZ ;  /* 0x000000331d16723e */ /* 0x000fe400048070ff */
[----:B------:R-:W-:Y:S02]  /*6ce60*/  LOP3.LUT R28, R28, 0xffff, RZ, 0xc0, !PT ;  /* 0x0000ffff1c1c7812 */ /* 0x000fe400078ec0ff */
[----:B0-----:R-:W-:Y:S02]  /*6ce70*/  IADD3 R30, P3, PT, R55, R7, RZ ;  /* 0x00000007371e7210 */ /* 0x001fe40007f7e0ff */
[----:B------:R-:W-:-:S03]  /*6ce80*/  LOP3.LUT R24, R24, 0xffff, RZ, 0xc0, !PT ;  /* 0x0000ffff18187812 */ /* 0x000fc600078ec0ff */
[----:B------:R-:W-:Y:S01]  /*6ce90*/  IMAD.X R31, R12, 0x1, R8, P3 ;  /* 0x000000010c1f7824 */ /* 0x000fe200018e0608 */
[----:B------:R-:W-:Y:S01]  /*6cea0*/  F2FP.SATFINITE.E4M3.F32.PACK_AB_MERGE_C R20, R49, R50, RZ ;  /* 0x000000323114723e */ /* 0x000fe200048070ff */
[----:B------:R-:W-:Y:S03]  /*6ceb0*/  STL [R1+0x2bcc], R55 ;  /* 0x002bcc3701007387 */ /* 0x000fe60000100800 */
[----:B------:R-:W-:Y:S01]  /*6cec0*/  LOP3.LUT R29, R20, 0xffff, RZ, 0xc0, !PT ;  /* 0x0000ffff141d7812 */ /* 0x000fe200078ec0ff */
[----:B------:R0:W-:Y:S01]  /*6ced0*/  STL.64 [R1+0x1238], R30 ;  /* 0x0012381e01007387 */ /* 0x0001e20000100a00 */
[----:B------:R-:W-:Y:S02]  /*6cee0*/  F2FP.SATFINITE.E4M3.F32.PACK_AB_MERGE_C R19, R46, R47, RZ ;  /* 0x0000002f2e13723e */ /* 0x000fe400048070ff */
[----:B------:R-:W-:Y:S02]  /*6cef0*/  PRMT R12, R29, 0x3340, R0 ;  /* 0x000033401d0c7816 */ /* 0x000fe40000000000 */
[----:B------:R-:W-:-:S02]  /*6cf00*/  PRMT R20, R28, 0x3340, R24 ;  /* 0x000033401c147816 */ /* 0x000fc40000000018 */
[----:B------:R-:W-:Y:S02]  /*6cf10*/  LOP3.LUT R27, R27, 0xffff, RZ, 0xc0, !PT ;  /* 0x0000ffff1b1b7812 */ /* 0x000fe400078ec0ff */
[----:B------:R-:W-:Y:S02]  /*6cf20*/  LOP3.LUT R23, R23, 0xffff, RZ, 0xc0, !PT ;  /* 0x0000ffff17177812 */ /* 0x000fe400078ec0ff */
[----:B0-----:R-:W-:Y:S02]  /*6cf30*/  LOP3.LUT R31, R19, 0xffff, RZ, 0xc0, !PT ;  /* 0x0000ffff131f7812 */ /* 0x001fe400078ec0ff */
[----:B------:R-:W-:Y:S02]  /*6cf40*/  F2FP.SATFINITE.E4M3.F32.PACK_AB_MERGE_C R26, R26, R32, RZ ;  /* 0x000000201a1a723e */ /* 0x000fe400048070ff */
[----:B------:R-:W-:Y:S02]  /*6cf50*/  F2FP.SATFINITE.E4M3.F32.PACK_AB_MERGE_C R18, R45, R44, RZ ;  /* 0x0000002c2d12723e */ /* 0x000fe400048070ff */
[----:B------:R-:W-:-:S02]  /*6cf60*/  PRMT R20, R20, 0x5410, R12 ;  /* 0x0000541014147816 */ /* 0x000fc4000000000c */
[----:B------:R-:W-:Y:S02]  /*6cf70*/  PRMT R12, R31, 0x3340, R0 ;  /* 0x000033401f0c7816 */ /* 0x000fe40000000000 */
[----:B------:R-:W-:Y:S02]  /*6cf80*/  PRMT R19, R27, 0x3340, R23 ;  /* 0x000033401b137816 */ /* 0x000fe40000000017 */
[----:B------:R-:W-:Y:S02]  /*6cf90*/  LOP3.LUT R26, R26, 0xffff, RZ, 0xc0, !PT ;  /* 0x0000ffff1a1a7812 */ /* 0x000fe400078ec0ff */
[----:B------:R-:W-:Y:S02]  /*6cfa0*/  LOP3.LUT R30, R18, 0xffff, RZ, 0xc0, !PT ;  /* 0x0000ffff121e7812 */ /* 0x000fe400078ec0ff */
[----:B------:R-:W-:Y:S02]  /*6cfb0*/  LOP3.LUT R22, R22, 0xffff, RZ, 0xc0, !PT ;  /* 0x0000ffff16167812 */ /* 0x000fe400078ec0ff */
[----:B------:R-:W-:-:S02]  /*6cfc0*/  F2FP.SATFINITE.E4M3.F32.PACK_AB_MERGE_C R17, R43, R39, RZ ;  /* 0x000000272b11723e */ /* 0x000fc400048070ff */
[----:B------:R-:W-:Y:S02]  /*6cfd0*/  PRMT R19, R19, 0x5410, R12 ;  /* 0x0000541013137816 */ /* 0x000fe4000000000c */
[----:B------:R-:W-:Y:S02]  /*6cfe0*/  LOP3.LUT R32, R25, 0xffff, RZ, 0xc0, !PT ;  /* 0x0000ffff19207812 */ /* 0x000fe400078ec0ff */
[----:B------:R-:W-:Y:S02]  /*6cff0*/  PRMT R12, R30, 0x3340, R0 ;  /* 0x000033401e0c7816 */ /* 0x000fe40000000000 */
[----:B------:R-:W-:Y:S02]  /*6d000*/  PRMT R18, R26, 0x3340, R22 ;  /* 0x000033401a127816 */ /* 0x000fe40000000016 */
[----:B------:R-:W-:Y:S02]  /*6d010*/  LOP3.LUT R25, R17, 0xffff, RZ, 0xc0, !PT ;  /* 0x0000ffff11197812 */ /* 0x000fe400078ec0ff */
[----:B------:R-:W-:-:S02]  /*6d020*/  LOP3.LUT R21, R21, 0xffff, RZ, 0xc0, !PT ;  /* 0x0000ffff15157812 */ /* 0x000fc400078ec0ff */
[----:B------:R-:W-:Y:S02]  /*6d030*/  PRMT R18, R18, 0x5410, R12 ;  /* 0x0000541012127816 */ /* 0x000fe4000000000c */
[----:B------:R-:W-:Y:S02]  /*6d040*/  PRMT R12, R25, 0x3340, R0 ;  /* 0x00003340190c7816 */ /* 0x000fe40000000000 */
[----:B------:R-:W-:Y:S02]  /*6d050*/  PRMT R17, R32, 0x3340, R21 ;  /* 0x0000334020117816 */ /* 0x000fe40000000015 */
[----:B------:R-:W-:Y:S02]  /*6d060*/  F2FP.SATFINITE.E4M3.F32.PACK_AB_MERGE_C R15, R11, R40, RZ ;  /* 0x000000280b0f723e */ /* 0x000fe400048070ff */
[----:B------:R-:W-:Y:S02]  /*6d070*/  F2FP.SATFINITE.E4M3.F32.PACK_AB_MERGE_C R16, R42, R38, RZ ;  /* 0x000000262a10723e */ /* 0x000fe400048070ff */
[----:B------:R-:W-:-:S02]  /*6d080*/  PRMT R17, R17, 0x5410, R12 ;  /* 0x0000541011117816 */ /* 0x000fc4000000000c */
[----:B------:R-:W-:Y:S02]  /*6d090*/  LOP3.LUT R34, R15, 0xffff, RZ, 0xc0, !PT ;  /* 0x0000ffff0f227812 */ /* 0x000fe400078ec0ff */
[----:B------:R-:W-:-:S04]  /*6d0a0*/  LOP3.LUT R35, R16, 0xffff, RZ, 0xc0, !PT ;  /* 0x0000ffff10237812 */ /* 0x000fc800078ec0ff */
[----:B------:R-:W-:Y:S02]  /*6d0b0*/  PRMT R12, R20, 0x4210, R35 ;  /* 0x00004210140c7816 */ /* 0x000fe40000000023 */
[----:B--2---:R-:W-:-:S04]  /*6d0c0*/  F2FP.SATFINITE.E4M3.F32.PACK_AB_MERGE_C R14, R48, R10, RZ ;  /* 0x0000000a300e723e */ /* 0x004fc800048070ff */
[----:B------:R-:W-:Y:S02]  /*6d0d0*/  LOP3.LUT R33, R14, 0xffff, RZ, 0xc0, !PT ;  /* 0x0000ffff0e217812 */ /* 0x000fe400078ec0ff */
[----:B---3--:R-:W-:-:S04]  /*6d0e0*/  F2FP.SATFINITE.E4M3.F32.PACK_AB_MERGE_C R13, R9, R61, RZ ;  /* 0x0000003d090d723e */ /* 0x008fc800048070ff */
[----:B------:R-:W-:Y:S02]  /*6d0f0*/  LOP3.LUT R36, R13, 0xffff, RZ, 0xc0, !PT ;  /* 0x0000ffff0d247812 */ /* 0x000fe400078ec0ff */
[----:B------:R-:W-:Y:S02]  /*6d100*/  PRMT R13, R19, 0x4210, R34 ;  /* 0x00004210130d7816 */ /* 0x000fe40000000022 */
[----:B------:R-:W-:Y:S02]  /*6d110*/  PRMT R14, R18, 0x4210, R33 ;  /* 0x00004210120e7816 */ /* 0x000fe40000000021 */
[----:B------:R-:W-:Y:S01]  /*6d120*/  PRMT R15, R17, 0x4210, R36 ;  /* 0x00004210110f7816 */ /* 0x000fe20000000024 */
[----:B------:R-:W-:Y:S01]  /*6d130*/  NOP ;  /* 0x0000000000007918 */ /* 0x000fe20000000000 */
[----:B------:R-:W0:Y:S01]  /*6d140*/  LDS.128 R16, [R41] ;  /* 0x0000000029107984 */ /* 0x000e220000000c00 */
[----:B------:R-:W-:-:S03]  /*6d150*/  NOP ;  /* 0x0000000000007918 */ /* 0x000fc60000000000 */
[----:B------:R1:W-:Y:S01]  /*6d160*/  STSM.16.M88.4 [R41], R12 ;  /* 0x0000000c29007844 */ /* 0x0003e20000000200 */
[----:B------:R-:W-:Y:S02]  /*6d170*/  IADD3 R10, P3, PT, R56, R0, RZ ;  /* 0x00000000380a7210 */ /* 0x000fe40007f7e0ff */
[----:B-1----:R-:W-:-:S04]  /*6d180*/  SHF.R.U32.HI R12, RZ, 0x8, R28 ;  /* 0x00000008ff0c7819 */ /* 0x002fc8000001161c */
[----:B------:R-:W-:Y:S01]  /*6d190*/  LOP3.LUT R12, R12, 0xffff, RZ, 0xc0, !PT ;  /* 0x0000ffff0c0c7812 */ /* 0x000fe200078ec0ff */
[----:B0-----:R-:W-:Y:S04]  /*6d1a0*/  STL.64 [R1+0x3b0], R16 ;  /* 0x0003b01001007387 */ /* 0x001fe80000100a00 */
[----:B------:R0:W-:Y:S02]  /*6d1b0*/  STL.64 [R1+0x3b8], R18 ;  /* 0x0003b81201007387 */ /* 0x0001e40000100a00 */
[----:B0-----:R-:W-:-:S04]  /*6d1c0*/  SHF.R.U32.HI R19, RZ, 0x8, R24 ;  /* 0x00000008ff137819 */ /* 0x001fc80000011618 */
[----:B------:R-:W-:-:S04]  /*6d1d0*/  LOP3.LUT R19, R19, 0xffff, RZ, 0xc0, !PT ;  /* 0x0000ffff13137812 */ /* 0x000fc800078ec0ff */
[----:B------:R-:W-:Y:S02]  /*6d1e0*/  PRMT R19, R12, 0x3340, R19 ;  /* 0x000033400c137816 */ /* 0x000fe40000000013 */
[----:B------:R-:W-:-:S05]  /*6d1f0*/  SHF.R.S32.HI R12, RZ, 0x1f, R56 ;  /* 0x0000001fff0c7819 */ /* 0x000fca0000011438 */
        /* <DEDUP_REMOVED lines=13> */
[----:B------:R-:W-:Y:S01]  /*6d2d0*/  LOP3.LUT R12, R12, 0xffff, RZ, 0xc0, !PT ;  /* 0x0000ffff0c0c7812 */ /* 0x000fe200078ec0ff */
[----:B------:R-:W-:Y:S01]  /*6d2e0*/  STL [R1+0x2bb4], R56 ;  /* 0x002bb43801007387 */ /* 0x000fe20000100800 */
[----:B------:R-:W-:Y:S02]  /*6d2f0*/  SHF.R.U32.HI R13, RZ, 0x8, R27 ;  /* 0x00000008ff0d7819 */ /* 0x000fe4000001161b */
[----:B------:R-:W-:Y:S01]  /*6d300*/  SHF.R.U32.HI R18, RZ, 0x8, R23 ;  /* 0x00000008ff127819 */ /* 0x000fe20000011617 */
[----:B------:R0:W-:Y:S01]  /*6d310*/  STL.64 [R1+0x1208], R10 ;  /* 0x0012080a01007387 */ /* 0x0001e20000100a00 */
[----:B------:R-:W-:-:S02]  /*6d320*/  SHF.R.U32.HI R15, RZ, 0x8, R31 ;  /* 0x00000008ff0f7819 */ /* 0x000fc4000001161f */
[----:B------:R-:W-:Y:S01]  /*6d330*/  PRMT R17, R12, 0x3340, R17 ;  /* 0x000033400c117816 */ /* 0x000fe20000000011 */
[----:B------:R-:W2:Y:S01]  /*6d340*/  LDL.LU R40, [R1+0x2e0] ;  /* 0x0002e00001287983 */ /* 0x000ea20000300800 */
[----:B------:R-:W-:Y:S02]  /*6d350*/  SHF.R.S32.HI R12, RZ, 0x1f, R57 ;  /* 0x0000001fff0c7819 */ /* 0x000fe40000011439 */
[----:B------:R-:W-:Y:S02]  /*6d360*/  LOP3.LUT R13, R13, 0xffff, RZ, 0xc0, !PT ;  /* 0x0000ffff0d0d7812 */ /* 0x000fe400078ec0ff */
[----:B------:R-:W-:Y:S02]  /*6d370*/  LOP3.LUT R18, R18, 0xffff, RZ, 0xc0, !PT ;  /* 0x0000ffff12127812 */ /* 0x000fe400078ec0ff */
[----:B0-----:R-:W-:Y:S02]  /*6d380*/  IADD3 R10, P3, PT, R57, R0, RZ ;  /* 0x00000000390a7210 */ /* 0x001fe40007f7e0ff */
[----:B------:R-:W-:-:S02]  /*6d390*/  LOP3.LUT R15, R15, 0xffff, RZ, 0xc0, !PT ;  /* 0x0000ffff0f0f7812 */ /* 0x000fc400078ec0ff */
[----:B------:R-:W-:Y:S01]  /*6d3a0*/  SHF.R.U32.HI R16, RZ, 0x8, R29 ;  /* 0x00000008ff107819 */ /* 0x000fe2000001161d */
[----:B------:R-:W-:Y:S01]  /*6d3b0*/  IMAD.X R11, R12, 0x1, R2, P3 ;  /* 0x000000010c0b7824 */ /* 0x000fe200018e0602 */
[----:B------:R-:W-:Y:S02]  /*6d3c0*/  SHF.R.U32.HI R20, RZ, 0x8, R22 ;  /* 0x00000008ff147819 */ /* 0x000fe40000011616 */
[----:B------:R-:W-:Y:S02]  /*6d3d0*/  IADD3 R22, P3, PT, R57, R3, RZ ;  /* 0x0000000339167210 */ /* 0x000fe40007f7e0ff */
[----:B------:R-:W-:Y:S02]  /*6d3e0*/  PRMT R18, R13, 0x3340, R18 ;  /* 0x000033400d127816 */ /* 0x000fe40000000012 */
[----:B------:R-:W-:Y:S02]  /*6d3f0*/  PRMT R15, R15, 0x3340, R0 ;  /* 0x000033400f0f7816 */ /* 0x000fe40000000000 */
[----:B------:R-:W-:Y:S01]  /*6d400*/  LOP3.LUT R16, R16, 0xffff, RZ, 0xc0, !PT ;  /* 0x0000ffff10107812 */ /* 0x000fe200078ec0ff */
[----:B------:R-:W-:Y:S01]  /*6d410*/  IMAD.X R23, R12, 0x1, R4, P3 ;  /* 0x000000010c177824 */ /* 0x000fe200018e0604 */
[----:B------:R-:W-:-:S02]  /*6d420*/  PRMT R15, R18, 0x5410, R15 ;  /* 0x00005410120f7816 */ /* 0x000fc4000000000f */
[----:B------:R-:W-:Y:S02]  /*6d430*/  PRMT R16, R16, 0x3340, R0 ;  /* 0x0000334010107816 */ /* 0x000fe40000000000 */
[----:B------:R-:W-:Y:S02]  /*6d440*/  IADD3 R18, P3, PT, R57, R5, RZ ;  /* 0x0000000539127210 */ /* 0x000fe40007f7e0ff */
[----:B------:R-:W-:Y:S01]  /*6d450*/  PRMT R16, R19, 0x5410, R16 ;  /* 0x0000541013107816 */ /* 0x000fe20000000010 */
[----:B------:R0:W-:Y:S02]  /*6d460*/  STL.64 [R1+0x1200], R10 ;  /* 0x0012000a01007387 */ /* 0x0001e40000100a00 */
[----:B------:R-:W-:Y:S02]  /*6d470*/  IMAD.X R19, R12, 0x1, R6, P3 ;  /* 0x000000010c137824 */ /* 0x000fe400018e0606 */
[----:B0-----:R-:W2:Y:S04]  /*6d480*/  LDL.LU R11, [R1+0x2e4] ;  /* 0x0002e400010b7983 */ /* 0x001ea80000300800 */
[----:B------:R-:W-:Y:S04]  /*6d490*/  STL.64 [R1+0x1218], R22 ;  /* 0x0012181601007387 */ /* 0x000fe80000100a00 */
[----:B------:R0:W-:Y:S04]  /*6d4a0*/  STL.64 [R1+0x1230], R18 ;  /* 0x0012301201007387 */ /* 0x0001e80000100a00 */
[----:B------:R-:W-:Y:S04]  /*6d4b0*/  STL [R1+0x2bb0], R57 ;  /* 0x002bb03901007387 */ /* 0x000fe80000100800 */
[----:B------:R-:W3:Y:S01]  /*6d4c0*/  LDL.LU R10, [R1+0x2e8] ;  /* 0x0002e800010a7983 */ /* 0x000ee20000300800 */
[----:B0-----:R-:W-:-:S03]  /*6d4d0*/  IADD3 R18, P3, PT, R57, R7, RZ ;  /* 0x0000000739127210 */ /* 0x001fc60007f7e0ff */
[----:B------:R-:W3:Y:S02]  /*6d4e0*/  LDL.LU R48, [R1+0x2ec] ;  /* 0x0002ec0001307983 */ /* 0x000ee40000300800 */
[----:B------:R-:W-:Y:S01]  /*6d4f0*/  IMAD.X R19, R12, 0x1, R8, P3 ;  /* 0x000000010c137824 */ /* 0x000fe200018e0608 */
[----:B------:R-:W-:Y:S02]  /*6d500*/  PRMT R12, R16, 0x5210, R35 ;  /* 0x00005210100c7816 */ /* 0x000fe40000000023 */
[----:B------:R-:W-:Y:S02]  /*6d510*/  SHF.R.S32.HI R16, RZ, 0x1f, R58 ;  /* 0x0000001fff107819 */ /* 0x000fe4000001143a */
[----:B------:R0:W-:Y:S02]  /*6d520*/  STL.64 [R1+0x1228], R18 ;  /* 0x0012281201007387 */ /* 0x0001e40000100a00 */
[----:B0-----:R-:W-:-:S05]  /*6d530*/  IADD3 R18, P3, PT, R58, R0, RZ ;  /* 0x000000003a127210 */ /* 0x001fca0007f7e0ff */
[----:B------:R-:W-:-:S05]  /*6d540*/  IMAD.X R19, R16, 0x1, R2, P3 ;  /* 0x0000000110137824 */ /* 0x000fca00018e0602 */
[----:B------:R-:W-:Y:S04]  /*6d550*/  STL.64 [R1+0x1220], R18 ;  /* 0x0012201201007387 */ /* 0x000fe80000100a00 */
[----:B------:R-:W4:Y:S04]  /*6d560*/  LDL.LU R61, [R1+0x1060] ;  /* 0x00106000013d7983 */ /* 0x000f280000300800 */
[----:B------:R-:W4:Y:S01]  /*6d570*/  LDL.LU R9, [R1+0x1064] ;  /* 0x0010640001097983 */ /* 0x000f220000300800 */
[----:B------:R-:W-:Y:S02]  /*6d580*/  SHF.R.U32.HI R13, RZ, 0x8, R26 ;  /* 0x00000008ff0d7819 */ /* 0x000fe4000001161a */
[----:B------:R-:W-:-:S02]  /*6d590*/  SHF.R.U32.HI R14, RZ, 0x8, R30 ;  /* 0x00000008ff0e7819 */ /* 0x000fc4000001161e */
[----:B------:R-:W-:Y:S02]  /*6d5a0*/  LOP3.LUT R13, R13, 0xffff, RZ, 0xc0, !PT ;  /* 0x0000ffff0d0d7812 */ /* 0x000fe400078ec0ff */
[----:B------:R-:W-:Y:S02]  /*6d5b0*/  LOP3.LUT R20, R20, 0xffff, RZ, 0xc0, !PT ;  /* 0x0000ffff14147812 */ /* 0x000fe400078ec0ff */
[----:B------:R-:W-:Y:S02]  /*6d5c0*/  LOP3.LUT R14, R14, 0xffff, RZ, 0xc0, !PT ;  /* 0x0000ffff0e0e7812 */ /* 0x000fe400078ec0ff */
[----:B------:R-:W-:Y:S02]  /*6d5d0*/  PRMT R20, R13, 0x3340, R20 ;  /* 0x000033400d147816 */ /* 0x000fe40000000014 */
[----:B------:R-:W-:-:S04]  /*6d5e0*/  PRMT R14, R14, 0x3340, R0 ;  /* 0x000033400e0e7816 */ /* 0x000fc80000000000 */
[----:B------:R-:W-:Y:S01]  /*6d5f0*/  PRMT R14, R20, 0x5410, R14 ;  /* 0x00005410140e7816 */ /* 0x000fe2000000000e */
[----:B------:R-:W-:Y:S01]  /*6d600*/  NOP ;  /* 0x0000000000007918 */ /* 0x000fe20000000000 */
[----:B------:R-:W0:Y:S01]  /*6d610*/  LDS.128 R20, [R41] ;  /* 0x0000000029147984 */ /* 0x000e220000000c00 */
[----:B------:R-:W-:-:S04]  /*6d620*/  SHF.R.U32.HI R13, RZ, 0x8, R25 ;  /* 0x00000008ff0d7819 */ /* 0x000fc80000011619 */
[----:B------:R-:W-:-:S04]  /*6d630*/  LOP3.LUT R13, R13, 0xffff, RZ, 0xc0, !PT ;  /* 0x0000ffff0d0d7812 */ /* 0x000fc800078ec0ff */
[----:B------:R-:W-:-:S04]  /*6d640*/  PRMT R13, R13, 0x3340, R0 ;  /* 0x000033400d0d7816 */ /* 0x000fc80000000000 */
[----:B------:R-:W-:Y:S02]  /*6d650*/  PRMT R17, R17, 0x5410, R13 ;  /* 0x0000541011117816 */ /* 0x000fe4000000000d */
[----:B------:R-:W-:Y:S02]  /*6d660*/  PRMT R13, R15, 0x5210, R34 ;  /* 0x000052100f0d7816 */ /* 0x000fe40000000022 */
[----:B------:R-:W-:Y:S02]  /*6d670*/  PRMT R14, R14, 0x5210, R33 ;  /* 0x000052100e0e7816 */ /* 0x000fe40000000021 */
[----:B------:R-:W-:Y:S01]  /*6d680*/  PRMT R15, R17, 0x5210, R36 ;  /* 0x00005210110f7816 */ /* 0x000fe20000000024 */
[----:B------:R-:W-:-:S04]  /*6d690*/  NOP ;  /* 0x0000000000007918 */ /* 0x000fc80000000000 */
[----:B------:R1:W-:Y:S04]  /*6d6a0*/  STSM.16.M88.4 [R41], R12 ;  /* 0x0000000c29007844 */ /* 0x0003e80000000200 */
[----:B0-----:R-:W-:Y:S01]  /*6d6b0*/  STL.64 [R1+0x390], R20 ;  /* 0x0003901401007387 */ /* 0x001fe20000100a00 */
[----:B-1----:R-:W-:-:S03]  /*6d6c0*/  IADD3 R12, P3, PT, R58, R3, RZ ;  /* 0x000000033a0c7210 */ /* 0x002fc60007f7e0ff */
[----:B------:R0:W-:Y:S04]  /*6d6d0*/  STL.64 [R1+0x398], R22 ;  /* 0x0003981601007387 */ /* 0x0001e80000100a00 */
[----:B------:R-:W4:Y:S01]  /*6d6e0*/  LDL.LU R31, [R1+0x1068] ;  /* 0x00106800011f7983 */ /* 0x000f220000300800 */
[----:B------:R-:W-:-:S03]  /*6d6f0*/  IMAD.X R13, R16, 0x1, R4, P3 ;  /* 0x00000001100d7824 */ /* 0x000fc600018e0604 */
[----:B------:R-:W4:Y:S04]  /*6d700*/  LDL.LU R26, [R1+0x106c] ;  /* 0x00106c00011a7983 */ /* 0x000f280000300800 */
[----:B0-----:R-:W4:Y:S04]  /*6d710*/  LDL.LU R23, [R1+0xe70] ;  /* 0x000e700001177983 */ /* 0x001f280000300800 */
[----:B------:R-:W4:Y:S04]  /*6d720*/  LDL.LU R24, [R1+0xe74] ;  /* 0x000e740001187983 */ /* 0x000f280000300800 */
[----:B------:R-:W4:Y:S04]  /*6d730*/  LDL.LU R55, [R1+0xe78] ;  /* 0x000e780001377983 */ /* 0x000f280000300800 */
[----:B------:R-:W4:Y:S04]  /*6d740*/  LDL.LU R54, [R1+0xe7c] ;  /* 0x000e7c0001367983 */ /* 0x000f280000300800 */
[----:B------:R-:W4:Y:S04]  /*6d750*/  LDL.LU R53, [R1+0xc80] ;  /* 0x000c800001357983 */ /* 0x000f280000300800 */
[----:B------:R-:W4:Y:S04]  /*6d760*/  LDL.LU R37, [R1+0xc84] ;  /* 0x000c840001257983 */ /* 0x000f280000300800 */
[----:B------:R-:W4:Y:S04]  /*6d770*/  LDL.LU R52, [R1+0xc88] ;  /* 0x000c880001347983 */ /* 0x000f280000300800 */
        /* <DEDUP_REMOVED lines=18> */
[----:B----4-:R-:W-:-:S03]  /*6d8a0*/  F2FP.SATFINITE.E4M3.F32.PACK_AB_MERGE_C R27, R9, R61, RZ ;  /* 0x0000003d091b723e */ /* 0x010fc600048070ff */
[----:B------:R-:W4:Y:S04]  /*6d8b0*/  LDL.LU R61, [R1+0x378] ;  /* 0x00037800013d7983 */ /* 0x000f280000300800 */
[----:B------:R-:W4:Y:S01]  /*6d8c0*/  LDL.LU R9, [R1+0x37c] ;  /* 0x00037c0001097983 */ /* 0x000f220000300800 */
[----:B0-----:R-:W-:-:S05]  /*6d8d0*/  IADD3 R12, P3, PT, R58, R5, RZ ;  /* 0x000000053a0c7210 */ /* 0x001fca0007f7e0ff */
[----:B------:R-:W-:-:S05]  /*6d8e0*/  IMAD.X R13, R16, 0x1, R6, P3 ;  /* 0x00000001100d7824 */ /* 0x000fca00018e0606 */
[----:B------:R0:W-:Y:S02]  /*6d8f0*/  STL.64 [R1+0x11e0], R12 ;  /* 0x0011e00c01007387 */ /* 0x0001e40000100a00 */
[----:B0-----:R-:W-:Y:S02]  /*6d900*/  IADD3 R12, P3, PT, R58, R7, RZ ;  /* 0x000000073a0c7210 */ /* 0x001fe40007f7e0ff */
[----:B------:R-:W-:Y:S03]  /*6d910*/  STL [R1+0x2ba8], R58 ;  /* 0x002ba83a01007387 */ /* 0x000fe60000100800 */
[----:B------:R-:W-:Y:S01]  /*6d920*/  IMAD.X R13, R16, 0x1, R8, P3 ;  /* 0x00000001100d7824 */ /* 0x000fe200018e0608 */
[----:B------:R-:W-:-:S04]  /*6d930*/  IADD3 R14, P3, PT, R59, R0, RZ ;  /* 0x000000003b0e7210 */ /* 0x000fc80007f7e0ff */
        /* <DEDUP_REMOVED lines=11> */
[----:B0-----:R-:W-:Y:S02]  /*6d9f0*/  IADD3 R14, P3, PT, R59, R7, RZ ;  /* 0x000000073b0e7210 */ /* 0x001fe40007f7e0ff */
[----:B------:R-:W-:Y:S02]  /*6da00*/  F2FP.SATFINITE.E4M3.F32.PACK_AB_MERGE_C R20, R46, R47, RZ ;  /* 0x0000002f2e14723e */ /* 0x000fe400048070ff */
[----:B------:R-:W-:Y:S01]  /*6da10*/  F2FP.SATFINITE.E4M3.F32.PACK_AB_MERGE_C R19, R45, R44, RZ ;  /* 0x0000002c2d13723e */ /* 0x000fe200048070ff */
[----:B------:R-:W-:Y:S01]  /*6da20*/  NOP ;  /* 0x0000000000007918 */ /* 0x000fe20000000000 */
[----:B------:R-:W0:Y:S01]  /*6da30*/  LDS.128 R44, [R41] ;  /* 0x00000000292c7984 */ /* 0x000e220000000c00 */
[----:B------:R-:W-:Y:S01]  /*6da40*/  IMAD.X R15, R12, 0x1, R8, P3 ;  /* 0x000000010c0f7824 */ /* 0x000fe200018e0608 */
[----:B------:R-:W-:-:S02]  /*6da50*/  IADD3 R12, P3, PT, R60, R0, RZ ;  /* 0x000000003c0c7210 */ /* 0x000fc40007f7e0ff */
[----:B------:R-:W-:Y:S03]  /*6da60*/  STL [R1+0x2bac], R59 ;  /* 0x002bac3b01007387 */ /* 0x000fe60000100800 */
[----:B------:R-:W-:Y:S01]  /*6da70*/  IMAD.X R13, R16, 0x1, R2, P3 ;  /* 0x00000001100d7824 */ /* 0x000fe200018e0602 */
[----:B------:R2:W-:Y:S04]  /*6da80*/  STL.64 [R1+0x11b8], R14 ;  /* 0x0011b80e01007387 */ /* 0x0005e80000100a00 */
[----:B------:R4:W-:Y:S01]  /*6da90*/  STL.64 [R1+0x11a0], R12 ;  /* 0x0011a00c01007387 */ /* 0x0009e20000100a00 */
[----:B--2---:R-:W-:Y:S02]  /*6daa0*/  F2FP.SATFINITE.E4M3.F32.PACK_AB_MERGE_C R15, R11, R40, RZ ;  /* 0x000000280b0f723e */ /* 0x004fe400048070ff */
[----:B---3--:R-:W-:-:S02]  /*6dab0*/  F2FP.SATFINITE.E4M3.F32.PACK_AB_MERGE_C R14, R48, R10, RZ ;  /* 0x0000000a300e723e */ /* 0x008fc400048070ff */
[----:B------:R-:W-:-:S05]  /*6dac0*/  IADD3 R10, P3, PT, R60, R3, RZ ;  /* 0x000000033c0a7210 */ /* 0x000fca0007f7e0ff */
[----:B------:R-:W-:Y:S01]  /*6dad0*/  IMAD.X R11, R16, 0x1, R4, P3 ;  /* 0x00000001100b7824 */ /* 0x000fe200018e0604 */
[----:B----4-:R-:W-:Y:S02]  /*6dae0*/  F2FP.SATFINITE.E4M3.F32.PACK_AB_MERGE_C R13, R9, R61, RZ ;  /* 0x0000003d090d723e */ /* 0x010fe400048070ff */
[----:B------:R-:W2:Y:S04]  /*6daf0*/  LDL.LU R9, [R1] ;  /* 0x0000000001097983 */ /* 0x000ea80000300800 */
[----:B------:R1:W-:Y:S04]  /*6db00*/  STL.64 [R1+0x1190], R10 ;  /* 0x0011900a01007387 */ /* 0x0003e80000100a00 */
[----:B0-----:R-:W-:Y:S01]  /*6db10*/  STL.64 [R1+0x370], R44 ;  /* 0x0003702c01007387 */ /* 0x001fe20000100a00 */
[----:B-1----:R-:W-:-:S03]  /*6db20*/  IADD3 R10, P3, PT, R60, R5, RZ ;  /* 0x000000053c0a7210 */ /* 0x002fc60007f7e0ff */
[----:B------:R-:W-:Y:S02]  /*6db30*/  STL.64 [R1+0x378], R46 ;  /* 0x0003782e01007387 */ /* 0x000fe40000100a00 */
[----:B------:R-:W-:-:S05]  /*6db40*/  IMAD.X R11, R16, 0x1, R6, P3 ;  /* 0x00000001100b7824 */ /* 0x000fca00018e0606 */
[----:B------:R0:W-:Y:S02]  /*6db50*/  STL.64 [R1+0x1168], R10 ;  /* 0x0011680a01007387 */ /* 0x0001e40000100a00 */
[----:B0-----:R-:W-:-:S05]  /*6db60*/  IADD3 R10, P3, PT, R60, R7, RZ ;  /* 0x000000073c0a7210 */ /* 0x001fca0007f7e0ff */
[----:B------:R-:W-:-:S05]  /*6db70*/  IMAD.X R11, R16, 0x1, R8, P3 ;  /* 0x00000001100b7824 */ /* 0x000fca00018e0608 */
[----:B------:R0:W-:Y:S04]  /*6db80*/  STL.64 [R1+0x1160], R10 ;  /* 0x0011600a01007387 */ /* 0x0001e80000100a00 */
[----:B0-----:R-:W3:Y:S01]  /*6db90*/  LDL.LU R11, [R1+0x4] ;  /* 0x00000400010b7983 */ /* 0x001ee20000300800 */
[----:B------:R-:W-:Y:S02]  /*6dba0*/  F2FP.SATFINITE.E4M3.F32.PACK_AB_MERGE_C R25, R24, R23, RZ ;  /* 0x000000171819723e */ /* 0x000fe400048070ff */
[----:B------:R-:W-:Y:S02]  /*6dbb0*/  F2FP.SATFINITE.E4M3.F32.PACK_AB_MERGE_C R21, R49, R50, RZ ;  /* 0x000000323115723e */ /* 0x000fe400048070ff */
[----:B------:R-:W-:Y:S02]  /*6dbc0*/  LOP3.LUT R29, R29, 0xffff, RZ, 0xc0, !PT ;  /* 0x0000ffff1d1d7812 */ /* 0x000fe400078ec0ff */
[----:B------:R-:W-:-:S02]  /*6dbd0*/  LOP3.LUT R30, R21, 0xffff, RZ, 0xc0, !PT ;  /* 0x0000ffff151e7812 */ /* 0x000fc400078ec0ff */
[----:B------:R-:W-:Y:S02]  /*6dbe0*/  LOP3.LUT R25, R25, 0xffff, RZ, 0xc0, !PT ;  /* 0x0000ffff19197812 */ /* 0x000fe400078ec0ff */
[----:B------:R-:W-:Y:S02]  /*6dbf0*/  F2FP.SATFINITE.E4M3.F32.PACK_AB_MERGE_C R24, R54, R55, RZ ;  /* 0x000000373618723e */ /* 0x000fe400048070ff */
[----:B------:R-:W-:Y:S02]  /*6dc00*/  F2FP.SATFINITE.E4M3.F32.PACK_AB_MERGE_C R26, R26, R31, RZ ;  /* 0x0000001f1a1a723e */ /* 0x000fe400048070ff */
[----:B------:R-:W-:Y:S02]  /*6dc10*/  LOP3.LUT R31, R28, 0xffff, RZ, 0xc0, !PT ;  /* 0x0000ffff1c1f7812 */ /* 0x000fe400078ec0ff */
[----:B------:R-:W-:Y:S02]  /*6dc20*/  PRMT R12, R30, 0x3340, R0 ;  /* 0x000033401e0c7816 */ /* 0x000fe40000000000 */
[----:B------:R-:W-:-:S02]  /*6dc30*/  PRMT R21, R29, 0x3340, R25 ;  /* 0x000033401d157816 */ /* 0x000fc40000000019 */
[----:B------:R-:W-:Y:S02]  /*6dc40*/  LOP3.LUT R28, R20, 0xffff, RZ, 0xc0, !PT ;  /* 0x0000ffff141c7812 */ /* 0x000fe400078ec0ff */
[----:B------:R-:W-:Y:S02]  /*6dc50*/  LOP3.LUT R24, R24, 0xffff, RZ, 0xc0, !PT ;  /* 0x0000ffff18187812 */ /* 0x000fe400078ec0ff */
[----:B------:R-:W-:Y:S02]  /*6dc60*/  F2FP.SATFINITE.E4M3.F32.PACK_AB_MERGE_C R23, R37, R53, RZ ;  /* 0x000000352517723e */ /* 0x000fe400048070ff */
[----:B------:R-:W-:Y:S02]  /*6dc70*/  PRMT R21, R21, 0x5410, R12 ;  /* 0x0000541015157816 */ /* 0x000fe4000000000c */
[----:B------:R-:W-:Y:S02]  /*6dc80*/  PRMT R12, R28, 0x3340, R0 ;  /* 0x000033401c0c7816 */ /* 0x000fe40000000000 */
[----:B------:R-:W-:-:S02]  /*6dc90*/  PRMT R20, R31, 0x3340, R24 ;  /* 0x000033401f147816 */ /* 0x000fc40000000018 */
[----:B------:R-:W-:Y:S02]  /*6dca0*/  LOP3.LUT R27, R27, 0xffff, RZ, 0xc0, !PT ;  /* 0x0000ffff1b1b7812 */ /* 0x000fe400078ec0ff */
[----:B------:R-:W-:Y:S02]  /*6dcb0*/  LOP3.LUT R33, R19, 0xffff, RZ, 0xc0, !PT ;  /* 0x0000ffff13217812 */ /* 0x000fe400078ec0ff */
[----:B------:R-:W-:Y:S02]  /*6dcc0*/  LOP3.LUT R23, R23, 0xffff, RZ, 0xc0, !PT ;  /* 0x0000ffff17177812 */ /* 0x000fe400078ec0ff */
        /* <DEDUP_REMOVED lines=8> */
[----:B------:R-:W-:-:S02]  /*6dd50*/  PRMT R19, R19, 0x5410, R12 ;  /* 0x0000541013137816 */ /* 0x000fc4000000000c */
[----:B------:R-:W-:Y:S02]  /*6dd60*/  F2FP.SATFINITE.E4M3.F32.PACK_AB_MERGE_C R17, R42, R38, RZ ;  /* 0x000000262a11723e */ /* 0x000fe400048070ff */
[----:B------:R-:W-:Y:S02]  /*6dd70*/  PRMT R12, R32, 0x3340, R0 ;  /* 0x00003340200c7816 */ /* 0x000fe40000000000 */
[----:B------:R-:W-:Y:S02]  /*6dd80*/  PRMT R18, R26, 0x3340, R22 ;  /* 0x000033401a127816 */ /* 0x000fe40000000016 */
[----:B------:R-:W-:Y:S02]  /*6dd90*/  LOP3.LUT R34, R17, 0xffff, RZ, 0xc0, !PT ;  /* 0x0000ffff11227812 */ /* 0x000fe400078ec0ff */
[----:B------:R-:W-:Y:S02]  /*6dda0*/  PRMT R18, R18, 0x5410, R12 ;  /* 0x0000541012127816 */ /* 0x000fe4000000000c */
[----:B------:R-:W-:-:S02]  /*6ddb0*/  LOP3.LUT R36, R15, 0xffff, RZ, 0xc0, !PT ;  /* 0x0000ffff0f247812 */ /* 0x000fc400078ec0ff */
[----:B------:R-:W-:Y:S02]  /*6ddc0*/  LOP3.LUT R35, R14, 0xffff, RZ, 0xc0, !PT ;  /* 0x0000ffff0e237812 */ /* 0x000fe400078ec0ff */
[----:B------:R-:W-:Y:S02]  /*6ddd0*/  LOP3.LUT R37, R13, 0xffff, RZ, 0xc0, !PT ;  /* 0x0000ffff0d257812 */ /* 0x000fe400078ec0ff */
[----:B------:R-:W-:Y:S02]  /*6dde0*/  PRMT R12, R21, 0x4210, R34 ;  /* 0x00004210150c7816 */ /* 0x000fe40000000022 */
[----:B------:R-:W-:Y:S02]  /*6ddf0*/  PRMT R13, R20, 0x4210, R36 ;  /* 0x00004210140d7816 */ /* 0x000fe40000000024 */
[----:B------:R-:W-:Y:S02]  /*6de00*/  PRMT R14, R19, 0x4210, R35 ;  /* 0x00004210130e7816 */ /* 0x000fe40000000023 */
[----:B------:R-:W-:Y:S01]  /*6de10*/  PRMT R15, R18, 0x4210, R37 ;  /* 0x00004210120f7816 */ /* 0x000fe20000000025 */
[----:B------:R-:W-:-:S04]  /*6de20*/  NOP ;  /* 0x0000000000007918 */ /* 0x000fc80000000000 */
[----:B------:R0:W-:Y:S01]  /*6de30*/  STSM.16.M88.4 [R41], R12 ;  /* 0x0000000c29007844 */ /* 0x0001e20000000200 */
[----:B------:R-:W-:-:S04]  /*6de40*/  SHF.R.U32.HI R19, RZ, 0x8, R25 ;  /* 0x00000008ff137819 */ /* 0x000fc80000011619 */
[----:B------:R-:W-:Y:S02]  /*6de50*/  LOP3.LUT R19, R19, 0xffff, RZ, 0xc0, !PT ;  /* 0x0000ffff13137812 */ /* 0x000fe400078ec0ff */
[----:B------:R-:W-:Y:S02]  /*6de60*/  SHF.R.U32.HI R17, RZ, 0x8, R24 ;  /* 0x00000008ff117819 */ /* 0x000fe40000011618 */
[----:B0-----:R-:W-:-:S04]  /*6de70*/  SHF.R.U32.HI R12, RZ, 0x8, R29 ;  /* 0x00000008ff0c7819 */ /* 0x001fc8000001161d */
[----:B------:R-:W-:-:S04]  /*6de80*/  LOP3.LUT R12, R12, 0xffff, RZ, 0xc0, !PT ;  /* 0x0000ffff0c0c7812 */ /* 0x000fc800078ec0ff */
[----:B------:R-:W-:Y:S02]  /*6de90*/  PRMT R19, R12, 0x3340, R19 ;  /* 0x000033400c137816 */ /* 0x000fe40000000013 */
[----:B------:R-:W-:Y:S02]  /*6dea0*/  SHF.R.U32.HI R12, RZ, 0x8, R31 ;  /* 0x00000008ff0c7819 */ /* 0x000fe4000001161f */
[----:B------:R-:W-:Y:S02]  /*6deb0*/  LOP3.LUT R17, R17, 0xffff, RZ, 0xc0, !PT ;  /* 0x0000ffff11117812 */ /* 0x000fe400078ec0ff */
[----:B------:R-:W-:-:S04]  /*6dec0*/  LOP3.LUT R12, R12, 0xffff, RZ, 0xc0, !PT ;  /* 0x0000ffff0c0c7812 */ /* 0x000fc800078ec0ff */
[----:B------:R-:W-:Y:S02]  /*6ded0*/  PRMT R17, R12, 0x3340, R17 ;  /* 0x000033400c117816 */ /* 0x000fe40000000011 */
[----:B------:R-:W-:Y:S02]  /*6dee0*/  SHF.R.U32.HI R18, RZ, 0x8, R22 ;  /* 0x00000008ff127819 */ /* 0x000fe40000011616 */
[----:B------:R-:W-:-:S04]  /*6def0*/  SHF.R.U32.HI R15, RZ, 0x8, R30 ;  /* 0x00000008ff0f7819 */ /* 0x000fc8000001161e */
[----:B------:R-:W-:-:S04]  /*6df00*/  LOP3.LUT R15, R15, 0xffff, RZ, 0xc0, !PT ;  /* 0x0000ffff0f0f7812 */ /* 0x000fc800078ec0ff */
[----:B------:R-:W-:Y:S02]  /*6df10*/  PRMT R15, R15, 0x3340, R0 ;  /* 0x000033400f0f7816 */ /* 0x000fe40000000000 */
[----:B--2---:R-:W-:Y:S02]  /*6df20*/  SHF.R.S32.HI R12, RZ, 0x1f, R9 ;  /* 0x0000001fff0c7819 */ /* 0x004fe40000011409 */
[----:B------:R-:W-:-:S05]  /*6df30*/  IADD3 R20, P3, PT, R9, R0, RZ ;  /* 0x0000000009147210 */ /* 0x000fca0007f7e0ff */
[----:B------:R-:W-:Y:S01]  /*6df40*/  IMAD.X R21, R12, 0x1, R2, P3 ;  /* 0x000000010c157824 */ /* 0x000fe200018e0602 */
[----:B------:R-:W-:-:S05]  /*6df50*/  IADD3 R24, P3, PT, R9, R3, RZ ;  /* 0x0000000309187210 */ /* 0x000fca0007f7e0ff */
[C---:B------:R-:W-:Y:S01]  /*6df60*/  IMAD.X R25, R12.reuse, 0x1, R4, P3 ;  /* 0x000000010c197824 */ /* 0x040fe200018e0604 */
[----:B------:R-:W-:Y:S01]  /*6df70*/  IADD3 R22, P3, PT, R9, R5, RZ ;  /* 0x0000000509167210 */ /* 0x000fe20007f7e0ff */
[----:B------:R0:W-:Y:S04]  /*6df80*/  STL.64 [R1+0x1158], R20 ;  /* 0x0011581401007387 */ /* 0x0001e80000100a00 */
[----:B------:R-:W-:Y:S01]  /*6df90*/  STL.64 [R1+0x1170], R24 ;  /* 0x0011701801007387 */ /* 0x000fe20000100a00 */
[----:B0-----:R-:W-:Y:S01]  /*6dfa0*/  SHF.R.U32.HI R20, RZ, 0x8, R23 ;  /* 0x00000008ff147819 */ /* 0x001fe20000011617 */
[----:B------:R-:W-:-:S05]  /*6dfb0*/  IMAD.X R23, R12, 0x1, R6, P3 ;  /* 0x000000010c177824 */ /* 0x000fca00018e0606 */
[----:B------:R0:W-:Y:S02]  /*6dfc0*/  STL.64 [R1+0x1188], R22 ;  /* 0x0011881601007387 */ /* 0x0001e40000100a00 */
[----:B0-----:R-:W-:-:S05]  /*6dfd0*/  IADD3 R22, P3, PT, R9, R7, RZ ;  /* 0x0000000709167210 */ /* 0x001fca0007f7e0ff */
[----:B------:R-:W-:Y:S01]  /*6dfe0*/  IMAD.X R23, R12, 0x1, R8, P3 ;  /* 0x000000010c177824 */ /* 0x000fe200018e0608 */
[----:B------:R-:W-:-:S04]  /*6dff0*/  PRMT R12, R19, 0x5410, R15 ;  /* 0x00005410130c7816 */ /* 0x000fc8000000000f */
[----:B------:R0:W-:Y:S04]  /*6e000*/  STL.64 [R1+0x1180], R22 ;  /* 0x0011801601007387 */ /* 0x0001e80000100a00 */
[----:B------:R-:W2:Y:S01]  /*6e010*/  LDL.LU R10, [R1+0x300] ;  /* 0x00030000010a7983 */ /* 0x000ea20000300800 */
[----:B---3--:R-:W-:-:S03]  /*6e020*/  SHF.R.S32.HI R15, RZ, 0x1f, R11 ;  /* 0x0000001fff0f7819 */ /* 0x008fc6000001140b */
[----:B------:R-:W2:Y:S01]  /*6e030*/  LDL.LU R48, [R1+0x304] ;  /* 0x0003040001307983 */ /* 0x000ea20000300800 */
[----:B0-----:R-:W-:-:S03]  /*6e040*/  IADD3 R22, P3, PT, R11, R0, RZ ;  /* 0x000000000b167210 */ /* 0x001fc60007f7e0ff */
[----:B------:R-:W3:Y:S02]  /*6e050*/  LDL.LU R61, [R1+0x308] ;  /* 0x00030800013d7983 */ /* 0x000ee40000300800 */
[----:B------:R-:W-:-:S05]  /*6e060*/  IMAD.X R23, R15, 0x1, R2, P3 ;  /* 0x000000010f177824 */ /* 0x000fca00018e0602 */
[----:B------:R0:W-:Y:S04]  /*6e070*/  STL.64 [R1+0x1178], R22 ;  /* 0x0011781601007387 */ /* 0x0001e80000100a00 */
[----:B------:R-:W3:Y:S01]  /*6e080*/  LDL.LU R9, [R1+0x30c] ;  /* 0x00030c0001097983 */ /* 0x000ee20000300800 */
[----:B------:R-:W-:Y:S02]  /*6e090*/  SHF.R.U32.HI R16, RZ, 0x8, R26 ;  /* 0x00000008ff107819 */ /* 0x000fe4000001161a */
[----:B------:R-:W-:Y:S02]  /*6e0a0*/  LOP3.LUT R18, R18, 0xffff, RZ, 0xc0, !PT ;  /* 0x0000ffff12127812 */ /* 0x000fe400078ec0ff */
[----:B------:R-:W-:Y:S02]  /*6e0b0*/  LOP3.LUT R16, R16, 0xffff, RZ, 0xc0, !PT ;  /* 0x0000ffff10107812 */ /* 0x000fe400078ec0ff */
[----:B------:R-:W-:-:S02]  /*6e0c0*/  SHF.R.U32.HI R14, RZ, 0x8, R28 ;  /* 0x00000008ff0e7819 */ /* 0x000fc4000001161c */
[----:B------:R-:W-:Y:S02]  /*6e0d0*/  PRMT R18, R16, 0x3340, R18 ;  /* 0x0000334010127816 */ /* 0x000fe40000000012 */
[----:B0-----:R-:W-:Y:S02]  /*6e0e0*/  IADD3 R22, P3, PT, R11, R3, RZ ;  /* 0x000000030b167210 */ /* 0x001fe40007f7e0ff */
[----:B------:R-:W-:Y:S02]  /*6e0f0*/  SHF.R.U32.HI R13, RZ, 0x8, R27 ;  /* 0x00000008ff0d7819 */ /* 0x000fe4000001161b */
[----:B------:R-:W-:Y:S01]  /*6e100*/  SHF.R.U32.HI R16, RZ, 0x8, R33 ;  /* 0x00000008ff107819 */ /* 0x000fe20000011621 */
[----:B------:R-:W-:Y:S01]  /*6e110*/  IMAD.X R23, R15, 0x1, R4, P3 ;  /* 0x000000010f177824 */ /* 0x000fe200018e0604 */
[----:B------:R-:W-:Y:S02]  /*6e120*/  LOP3.LUT R14, R14, 0xffff, RZ, 0xc0, !PT ;  /* 0x0000ffff0e0e7812 */ /* 0x000fe400078ec0ff */
[----:B------:R-:W-:-:S02]  /*6e130*/  LOP3.LUT R13, R13, 0xffff, RZ, 0xc0, !PT ;  /* 0x0000ffff0d0d7812 */ /* 0x000fc400078ec0ff */
[----:B------:R-:W-:Y:S02]  /*6e140*/  LOP3.LUT R20, R20, 0xffff, RZ, 0xc0, !PT ;  /* 0x0000ffff14147812 */ /* 0x000fe400078ec0ff */
[----:B------:R-:W-:Y:S02]  /*6e150*/  LOP3.LUT R16, R16, 0xffff, RZ, 0xc0, !PT ;  /* 0x0000ffff10107812 */ /* 0x000fe400078ec0ff */
[----:B------:R-:W-:Y:S01]  /*6e160*/  PRMT R14, R14, 0x3340, R0 ;  /* 0x000033400e0e7816 */ /* 0x000fe20000000000 */
[----:B------:R-:W-:Y:S01]  /*6e170*/  STL.64 [R1+0x1198], R22 ;  /* 0x0011981601007387 */ /* 0x000fe20000100a00 */
[----:B------:R-:W-:Y:S02]  /*6e180*/  PRMT R20, R13, 0x3340, R20 ;  /* 0x000033400d147816 */ /* 0x000fe40000000014 */
[----:B------:R-:W-:Y:S01]  /*6e190*/  PRMT R16, R16, 0x3340, R0 ;  /* 0x0000334010107816 */ /* 0x000fe20000000000 */
[----:B------:R-:W4:Y:S01]  /*6e1a0*/  LDL.LU R56, [R1+0x8] ;  /* 0x0000080001387983 */ /* 0x000f220000300800 */
[----:B------:R-:W-:-:S02]  /*6e1b0*/  SHF.R.U32.HI R13, RZ, 0x8, R32 ;  /* 0x00000008ff0d7819 */ /* 0x000fc40000011620 */
[----:B------:R-:W-:Y:S01]  /*6e1c0*/  PRMT R17, R17, 0x5410, R14 ;  /* 0x0000541011117816 */ /* 0x000fe2000000000e */
[----:B------:R-:W4:Y:S01]  /*6e1d0*/  LDL.LU R42, [R1+0xc] ;  /* 0x00000c00012a7983 */ /* 0x000f220000300800 */
[----:B------:R-:W-:Y:S02]  /*6e1e0*/  PRMT R14, R20, 0x5410, R16 ;  /* 0x00005410140e7816 */ /* 0x000fe40000000010 */
[----:B------:R-:W-:Y:S02]  /*6e1f0*/  IADD3 R20, P3, PT, R11, R5, RZ ;  /* 0x000000050b147210 */ /* 0x000fe40007f7e0ff */
[----:B------:R-:W-:-:S03]  /*6e200*/  LOP3.LUT R13, R13, 0xffff, RZ, 0xc0, !PT ;  /* 0x0000ffff0d0d7812 */ /* 0x000fc600078ec0ff */
[----:B------:R-:W-:Y:S01]  /*6e210*/  IMAD.X R21, R15, 0x1, R6, P3 ;  /* 0x000000010f157824 */ /* 0x000fe200018e0606 */
[----:B------:R-:W-:Y:S02]  /*6e220*/  PRMT R13, R13, 0x3340, R0 ;  /* 0x000033400d0d7816 */ /* 0x000fe40000000000 */
[----:B------:R-:W-:Y:S02]  /*6e230*/  IADD3 R16, P3, PT, R11, R7, RZ ;  /* 0x000000070b107210 */ /* 0x000fe40007f7e0ff */
[----:B------:R-:W-:Y:S02]  /*6e240*/  PRMT R18, R18, 0x5410, R13 ;  /* 0x0000541012127816 */ /* 0x000fe4000000000d */
[----:B------:R-:W-:Y:S01]  /*6e250*/  PRMT R13, R17, 0x5210, R36 ;  /* 0x00005210110d7816 */ /* 0x000fe20000000024 */
[----:B------:R-:W-:Y:S01]  /*6e260*/  IMAD.X R17, R15, 0x1, R8, P3 ;  /* 0x000000010f117824 */ /* 0x000fe200018e0608 */
[----:B------:R-:W-:Y:S01]  /*6e270*/  STL.64 [R1+0x11b0], R20 ;  /* 0x0011b01401007387 */ /* 0x000fe20000100a00 */
[----:B------:R-:W-:-:S03]  /*6e280*/  PRMT R15, R18, 0x5210, R37 ;  /* 0x00005210120f7816 */ /* 0x000fc60000000025 */
[----:B------:R-:W-:Y:S01]  /*6e290*/  STL.64 [R1+0x11a8], R16 ;  /* 0x0011a81001007387 */ /* 0x000fe20000100a00 */
[----:B------:R-:W-:-:S03]  /*6e2a0*/  NOP ;  /* 0x0000000000007918 */ /* 0x000fc60000000000 */
[----:B------:R-:W0:Y:S04]  /*6e2b0*/  LDS.128 R16, [R41] ;  /* 0x0000000029107984 */ /* 0x000e280000000c00 */
[----:B------:R-:W4:Y:S04]  /*6e2c0*/  LDL.LU R30, [R1+0x1050] ;  /* 0x00105000011e7983 */ /* 0x000f280000300800 */
[----:B------:R-:W4:Y:S04]  /*6e2d0*/  LDL.LU R60, [R1+0x1054] ;  /* 0x00105400013c7983 */ /* 0x000f280000300800 */
[----:B0-----:R-:W-:Y:S04]  /*6e2e0*/  STL.64 [R1+0x2e0], R16 ;  /* 0x0002e01001007387 */ /* 0x001fe80000100a00 */
        /* <DEDUP_REMOVED lines=29> */
[----:B------:R-:W-:Y:S02]  /*6e4c0*/  PRMT R12, R12, 0x5210, R34 ;  /* 0x000052100c0c7816 */ /* 0x000fe40000000022 */
[----:B------:R-:W-:Y:S01]  /*6e4d0*/  PRMT R14, R14, 0x5210, R35 ;  /* 0x000052100e0e7816 */ /* 0x000fe20000000023 */
[----:B------:R-:W-:-:S04]  /*6e4e0*/  NOP ;  /* 0x0000000000007918 */ /* 0x000fc80000000000 */
[----:B------:R4:W-:Y:S02]  /*6e4f0*/  STSM.16.M88.4 [R41], R12 ;  /* 0x0000000c29007844 */ /* 0x0009e40000000200 */
[----:B----4-:R-:W-:Y:S02]  /*6e500*/  SHF.R.S32.HI R12, RZ, 0x1f, R56 ;  /* 0x0000001fff0c7819 */ /* 0x010fe40000011438 */
        /* <DEDUP_REMOVED lines=21> */
[----:B------:R-:W-:Y:S02]  /*6e660*/  F2FP.SATFINITE.E4M3.F32.PACK_AB_MERGE_C R24, R59, R21, RZ ;  /* 0x000000153b18723e */ /* 0x000fe400048070ff */
[----:B------:R-:W-:Y:S02]  /*6e670*/  F2FP.SATFINITE.E4M3.F32.PACK_AB_MERGE_C R20, R50, R51, RZ ;  /* 0x000000333214723e */ /* 0x000fe400048070ff */
[----:B------:R0:W-:Y:S01]  /*6e680*/  STL.64 [R1+0x1110], R14 ;  /* 0x0011100e01007387 */ /* 0x0001e20000100a00 */
[----:B------:R-:W-:Y:S02]  /*6e690*/  F2FP.SATFINITE.E4M3.F32.PACK_AB_MERGE_C R25, R29, R25, RZ ;  /* 0x000000191d19723e */ /* 0x000fe400048070ff */
[----:B------:R-:W-:Y:S02]  /*6e6a0*/  LOP3.LUT R29, R28, 0xffff, RZ, 0xc0, !PT ;  /* 0x0000ffff1c1d7812 */ /* 0x000fe400078ec0ff */
[----:B------:R-:W-:-:S02]  /*6e6b0*/  LOP3.LUT R28, R20, 0xffff, RZ, 0xc0, !PT ;  /* 0x0000ffff141c7812 */ /* 0x000fc400078ec0ff */
[----:B------:R-:W-:Y:S02]  /*6e6c0*/  LOP3.LUT R24, R24, 0xffff, RZ, 0xc0, !PT ;  /* 0x0000ffff18187812 */ /* 0x000fe400078ec0ff */
[----:B0-----:R-:W-:Y:S02]  /*6e6d0*/  IADD3 R14, P3, PT, R42, R7, RZ ;  /* 0x000000072a0e7210 */ /* 0x001fe40007f7e0ff */
[----:B------:R-:W-:Y:S02]  /*6e6e0*/  F2FP.SATFINITE.E4M3.F32.PACK_AB_MERGE_C R23, R57, R58, RZ ;  /* 0x0000003a3917723e */ /* 0x000fe400048070ff */
[----:B------:R-:W-:Y:S01]  /*6e6f0*/  F2FP.SATFINITE.E4M3.F32.PACK_AB_MERGE_C R19, R47, R49, RZ ;  /* 0x000000312f13723e */ /* 0x000fe200048070ff */
[----:B------:R-:W-:Y:S01]  /*6e700*/  IMAD.X R15, R12, 0x1, R8, P3 ;  /* 0x000000010c0f7824 */ /* 0x000fe200018e0608 */
[----:B------:R-:W-:Y:S02]  /*6e710*/  F2FP.SATFINITE.E4M3.F32.PACK_AB_MERGE_C R26, R60, R30, RZ ;  /* 0x0000001e3c1a723e */ /* 0x000fe400048070ff */
[----:B------:R-:W-:-:S02]  /*6e720*/  LOP3.LUT R30, R27, 0xffff, RZ, 0xc0, !PT ;  /* 0x0000ffff1b1e7812 */ /* 0x000fc400078ec0ff */
[----:B------:R-:W-:Y:S01]  /*6e730*/  PRMT R12, R28, 0x3340, R0 ;  /* 0x000033401c0c7816 */ /* 0x000fe20000000000 */
[----:B------:R0:W-:Y:S01]  /*6e740*/  STL.64 [R1+0x1108], R14 ;  /* 0x0011080e01007387 */ /* 0x0001e20000100a00 */
[----:B------:R-:W-:Y:S02]  /*6e750*/  PRMT R20, R29, 0x3340, R24 ;  /* 0x000033401d147816 */ /* 0x000fe40000000018 */
[----:B------:R-:W-:Y:S02]  /*6e760*/  LOP3.LUT R27, R19, 0xffff, RZ, 0xc0, !PT ;  /* 0x0000ffff131b7812 */ /* 0x000fe400078ec0ff */
[----:B------:R-:W-:Y:S02]  /*6e770*/  LOP3.LUT R23, R23, 0xffff, RZ, 0xc0, !PT ;  /* 0x0000ffff17177812 */ /* 0x000fe400078ec0ff */
[----:B------:R-:W-:Y:S02]  /*6e780*/  F2FP.SATFINITE.E4M3.F32.PACK_AB_MERGE_C R22, R54, R55, RZ ;  /* 0x000000373616723e */ /* 0x000fe400048070ff */
[----:B------:R-:W-:-:S02]  /*6e790*/  F2FP.SATFINITE.E4M3.F32.PACK_AB_MERGE_C R18, R44, R46, RZ ;  /* 0x0000002e2c12723e */ /* 0x000fc400048070ff */
[----:B------:R-:W-:Y:S02]  /*6e7a0*/  PRMT R20, R20, 0x5410, R12 ;  /* 0x0000541014147816 */ /* 0x000fe4000000000c */
[----:B------:R-:W-:Y:S02]  /*6e7b0*/  PRMT R12, R27, 0x3340, R0 ;  /* 0x000033401b0c7816 */ /* 0x000fe40000000000 */
[----:B------:R-:W-:Y:S02]  /*6e7c0*/  PRMT R19, R30, 0x3340, R23 ;  /* 0x000033401e137816 */ /* 0x000fe40000000017 */
[----:B------:R-:W-:Y:S02]  /*6e7d0*/  LOP3.LUT R26, R26, 0xffff, RZ, 0xc0, !PT ;  /* 0x0000ffff1a1a7812 */ /* 0x000fe400078ec0ff */
[----:B------:R-:W-:Y:S02]  /*6e7e0*/  LOP3.LUT R31, R18, 0xffff, RZ, 0xc0, !PT ;  /* 0x0000ffff121f7812 */ /* 0x000fe400078ec0ff */
[----:B------:R-:W-:-:S02]  /*6e7f0*/  LOP3.LUT R22, R22, 0xffff, RZ, 0xc0, !PT ;  /* 0x0000ffff16167812 */ /* 0x000fc400078ec0ff */
[----:B------:R-:W-:Y:S02]  /*6e800*/  F2FP.SATFINITE.E4M3.F32.PACK_AB_MERGE_C R21, R52, R53, RZ ;  /* 0x000000353415723e */ /* 0x000fe400048070ff */
[----:B------:R-:W-:Y:S02]  /*6e810*/  F2FP.SATFINITE.E4M3.F32.PACK_AB_MERGE_C R17, R39, R45, RZ ;  /* 0x0000002d2711723e */ /* 0x000fe400048070ff */
[----:B------:R-:W-:Y:S02]  /*6e820*/  PRMT R19, R19, 0x5410, R12 ;  /* 0x0000541013137816 */ /* 0x000fe4000000000c */
[----:B------:R-:W-:Y:S02]  /*6e830*/  PRMT R12, R31, 0x3340, R0 ;  /* 0x000033401f0c7816 */ /* 0x000fe40000000000 */
[----:B------:R-:W-:Y:S02]  /*6e840*/  PRMT R18, R26, 0x3340, R22 ;  /* 0x000033401a127816 */ /* 0x000fe40000000016 */
[----:B------:R-:W-:-:S02]  /*6e850*/  LOP3.LUT R25, R25, 0xffff, RZ, 0xc0, !PT ;  /* 0x0000ffff19197812 */ /* 0x000fc400078ec0ff */
[----:B------:R-:W-:Y:S02]  /*6e860*/  LOP3.LUT R32, R17, 0xffff, RZ, 0xc0, !PT ;  /* 0x0000ffff11207812 */ /* 0x000fe400078ec0ff */
[----:B------:R-:W-:Y:S02]  /*6e870*/  LOP3.LUT R21, R21, 0xffff, RZ, 0xc0, !PT ;  /* 0x0000ffff15157812 */ /* 0x000fe400078ec0ff */
[----:B------:R-:W-:Y:S02]  /*6e880*/  PRMT R18, R18, 0x5410, R12 ;  /* 0x0000541012127816 */ /* 0x000fe4000000000c */
[----:B------:R-:W-:Y:S02]  /*6e890*/  PRMT R12, R32, 0x3340, R0 ;  /* 0x00003340200c7816 */ /* 0x000fe40000000000 */
[----:B------:R-:W-:Y:S02]  /*6e8a0*/  PRMT R17, R25, 0x3340, R21 ;  /* 0x0000334019117816 */ /* 0x000fe40000000015 */
[----:B0-----:R-:W-:-:S02]  /*6e8b0*/  F2FP.SATFINITE.E4M3.F32.PACK_AB_MERGE_C R15, R11, R40, RZ ;  /* 0x000000280b0f723e */ /* 0x001fc400048070ff */
[----:B------:R-:W-:Y:S02]  /*6e8c0*/  F2FP.SATFINITE.E4M3.F32.PACK_AB_MERGE_C R16, R38, R43, RZ ;  /* 0x0000002b2610723e */ /* 0x000fe400048070ff */
[----:B------:R-:W-:Y:S02]  /*6e8d0*/  PRMT R17, R17, 0x5410, R12 ;  /* 0x0000541011117816 */ /* 0x000fe4000000000c */
[----:B------:R-:W-:Y:S02]  /*6e8e0*/  LOP3.LUT R33, R15, 0xffff, RZ, 0xc0, !PT ;  /* 0x0000ffff0f217812 */ /* 0x000fe400078ec0ff */
[----:B------:R-:W-:Y:S02]  /*6e8f0*/  LOP3.LUT R34, R16, 0xffff, RZ, 0xc0, !PT ;  /* 0x0000ffff10227812 */ /* 0x000fe400078ec0ff */
[----:B--2---:R-:W-:Y:S02]  /*6e900*/  F2FP.SATFINITE.E4M3.F32.PACK_AB_MERGE_C R14, R48, R10, RZ ;  /* 0x0000000a300e723e */ /* 0x004fe400048070ff */
[----:B---3--:R-:W-:-:S02]  /*6e910*/  F2FP.SATFINITE.E4M3.F32.PACK_AB_MERGE_C R13, R9, R61, RZ ;  /* 0x0000003d090d723e */ /* 0x008fc400048070ff */
[----:B------:R-:W2:Y:S01]  /*6e920*/  LDL.LU R61, [R1+0x10] ;  /* 0x00001000013d7983 */ /* 0x000ea20000300800 */
[----:B------:R-:W-:Y:S02]  /*6e930*/  LOP3.LUT R36, R14, 0xffff, RZ, 0xc0, !PT ;  /* 0x0000ffff0e247812 */ /* 0x000fe400078ec0ff */
[----:B------:R-:W-:Y:S02]  /*6e940*/  LOP3.LUT R35, R13, 0xffff, RZ, 0xc0, !PT ;  /* 0x0000ffff0d237812 */ /* 0x000fe400078ec0ff */
[----:B------:R-:W-:Y:S02]  /*6e950*/  PRMT R13, R19, 0x4210, R33 ;  /* 0x00004210130d7816 */ /* 0x000fe40000000021 */
[----:B------:R-:W-:Y:S02]  /*6e960*/  PRMT R14, R18, 0x4210, R36 ;  /* 0x00004210120e7816 */ /* 0x000fe40000000024 */
[----:B------:R-:W-:Y:S01]  /*6e970*/  PRMT R15, R17, 0x4210, R35 ;  /* 0x00004210110f7816 */ /* 0x000fe20000000023 */
[----:B------:R-:W-:Y:S01]  /*6e980*/  NOP ;  /* 0x0000000000007918 */ /* 0x000fe20000000000 */
[----:B------:R-:W0:Y:S04]  /*6e990*/  LDS.128 R16, [R41] ;  /* 0x0000000029107984 */ /* 0x000e280000000c00 */
[----:B0-----:R-:W-:Y:S04]  /*6e9a0*/  STL.64 [R1+0x2c0], R16 ;  /* 0x0002c01001007387 */ /* 0x001fe80000100a00 */
[----:B------:R0:W-:Y:S04]  /*6e9b0*/  STL.64 [R1+0x2c8], R18 ;  /* 0x0002c81201007387 */ /* 0x0001e80000100a00 */
[----:B------:R-:W3:Y:S01]  /*6e9c0*/  LDL.LU R9, [R1+0x14] ;  /* 0x0000140001097983 */ /* 0x000ee20000300800 */
[----:B------:R-:W-:Y:S01]  /*6e9d0*/  PRMT R12, R20, 0x4210, R34 ;  /* 0x00004210140c7816 */ /* 0x000fe20000000022 */
[----:B------:R-:W-:-:S04]  /*6e9e0*/  NOP ;  /* 0x0000000000007918 */ /* 0x000fc80000000000 */
[----:B------:R2:W-:Y:S01]  /*6e9f0*/  STSM.16.M88.4 [R41], R12 ;  /* 0x0000000c29007844 */ /* 0x0005e20000000200 */
[----:B0-----:R-:W-:Y:S02]  /*6ea00*/  SHF.R.U32.HI R19, RZ, 0x8, R23 ;  /* 0x00000008ff137819 */ /* 0x001fe40000011617 */
[----:B------:R-:W-:-:S04]  /*6ea10*/  SHF.R.U32.HI R18, RZ, 0x8, R22 ;  /* 0x00000008ff127819 */ /* 0x000fc80000011616 */
[----:B------:R-:W-:Y:S02]  /*6ea20*/  LOP3.LUT R18, R18, 0xffff, RZ, 0xc0, !PT ;  /* 0x0000ffff12127812 */ /* 0x000fe400078ec0ff */
[----:B------:R-:W-:-:S04]  /*6ea30*/  SHF.R.U32.HI R20, RZ, 0x8, R21 ;  /* 0x00000008ff147819 */ /* 0x000fc80000011615 */
[----:B------:R-:W-:Y:S02]  /*6ea40*/  LOP3.LUT R20, R20, 0xffff, RZ, 0xc0, !PT ;  /* 0x0000ffff14147812 */ /* 0x000fe400078ec0ff */
[----:B--2---:R-:W-:Y:S02]  /*6ea50*/  SHF.R.S32.HI R12, RZ, 0x1f, R61 ;  /* 0x0000001fff0c7819 */ /* 0x004fe4000001143d */
        /* <DEDUP_REMOVED lines=8> */
[----:B------:R0:W-:Y:S04]  /*6eae0*/  STL.64 [R1+0x10d8], R10 ;  /* 0x0010d80a01007387 */ /* 0x0001e80000100a00 */
[----:B------:R-:W2:Y:S01]  /*6eaf0*/  LDL.LU R23, [R1+0x18] ;  /* 0x0000180001177983 */ /* 0x000ea20000300800 */
[----:B0-----:R-:W-:-:S05]  /*6eb00*/  IADD3 R10, P3, PT, R61, R7, RZ ;  /* 0x000000073d0a7210 */ /* 0x001fca0007f7e0ff */
[----:B------:R-:W-:Y:S01]  /*6eb10*/  IMAD.X R11, R12, 0x1, R8, P3 ;  /* 0x000000010c0b7824 */ /* 0x000fe200018e0608 */
[----:B------:R-:W-:-:S04]  /*6eb20*/  SHF.R.U32.HI R12, RZ, 0x8, R26 ;  /* 0x00000008ff0c7819 */ /* 0x000fc8000001161a */
[----:B------:R-:W-:-:S04]  /*6eb30*/  LOP3.LUT R12, R12, 0xffff, RZ, 0xc0, !PT ;  /* 0x0000ffff0c0c7812 */ /* 0x000fc800078ec0ff */
[----:B------:R-:W-:Y:S02]  /*6eb40*/  PRMT R18, R12, 0x3340, R18 ;  /* 0x000033400c127816 */ /* 0x000fe40000000012 */
[----:B------:R-:W-:-:S04]  /*6eb50*/  SHF.R.U32.HI R12, RZ, 0x8, R25 ;  /* 0x00000008ff0c7819 */ /* 0x000fc80000011619 */
[----:B------:R-:W-:Y:S01]  /*6eb60*/  LOP3.LUT R12, R12, 0xffff, RZ, 0xc0, !PT ;  /* 0x0000ffff0c0c7812 */ /* 0x000fe200078ec0ff */
[----:B------:R0:W-:Y:S03]  /*6eb70*/  STL.64 [R1+0x10d0], R10 ;  /* 0x0010d00a01007387 */ /* 0x0001e60000100a00 */
[----:B------:R-:W-:Y:S02]  /*6eb80*/  PRMT R20, R12, 0x3340, R20 ;  /* 0x000033400c147816 */ /* 0x000fe40000000014 */
[----:B---3--:R-:W-:Y:S02]  /*6eb90*/  SHF.R.S32.HI R12, RZ, 0x1f, R9 ;  /* 0x0000001fff0c7819 */ /* 0x008fe40000011409 */
        /* <DEDUP_REMOVED lines=12> */
[----:B0-----:R-:W3:Y:S04]  /*6ec60*/  LDL.LU R11, [R1+0x320] ;  /* 0x00032000010b7983 */ /* 0x001ee80000300800 */
[----:B------:R-:W3:Y:S04]  /*6ec70*/  LDL.LU R10, [R1+0x324] ;  /* 0x00032400010a7983 */ /* 0x000ee80000300800 */
[----:B------:R-:W4:Y:S04]  /*6ec80*/  LDL.LU R48, [R1+0x328] ;  /* 0x0003280001307983 */ /* 0x000f280000300800 */
[----:B------:R-:W4:Y:S01]  /*6ec90*/  LDL.LU R61, [R1+0x32c] ;  /* 0x00032c00013d7983 */ /* 0x000f220000300800 */
[----:B------:R-:W-:-:S02]  /*6eca0*/  SHF.R.U32.HI R13, RZ, 0x8, R29 ;  /* 0x00000008ff0d7819 */ /* 0x000fc4000001161d */
[----:B------:R-:W-:Y:S01]  /*6ecb0*/  SHF.R.U32.HI R16, RZ, 0x8, R24 ;  /* 0x00000008ff107819 */ /* 0x000fe20000011618 */
[----:B------:R-:W3:Y:S01]  /*6ecc0*/  LDL.LU R50, [R1+0x1c] ;  /* 0x00001c0001327983 */ /* 0x000ee20000300800 */
[----:B------:R-:W-:Y:S02]  /*6ecd0*/  SHF.R.U32.HI R14, RZ, 0x8, R28 ;  /* 0x00000008ff0e7819 */ /* 0x000fe4000001161c */
[----:B------:R-:W-:Y:S01]  /*6ece0*/  LOP3.LUT R13, R13, 0xffff, RZ, 0xc0, !PT ;  /* 0x0000ffff0d0d7812 */ /* 0x000fe200078ec0ff */
[----:B------:R-:W4:Y:S01]  /*6ecf0*/  LDL.LU R9, [R1+0x20] ;  /* 0x0000200001097983 */ /* 0x000f220000300800 */
[----:B------:R-:W-:Y:S02]  /*6ed00*/  LOP3.LUT R16, R16, 0xffff, RZ, 0xc0, !PT ;  /* 0x0000ffff10107812 */ /* 0x000fe400078ec0ff */
[----:B------:R-:W-:Y:S02]  /*6ed10*/  LOP3.LUT R14, R14, 0xffff, RZ, 0xc0, !PT ;  /* 0x0000ffff0e0e7812 */ /* 0x000fe400078ec0ff */
[----:B------:R-:W-:-:S02]  /*6ed20*/  PRMT R16, R13, 0x3340, R16 ;  /* 0x000033400d107816 */ /* 0x000fc40000000010 */
[----:B------:R-:W-:-:S04]  /*6ed30*/  PRMT R14, R14, 0x3340, R0 ;  /* 0x000033400e0e7816 */ /* 0x000fc80000000000 */
[----:B------:R-:W-:-:S04]  /*6ed40*/  PRMT R16, R16, 0x5410, R14 ;  /* 0x0000541010107816 */ /* 0x000fc8000000000e */
[----:B------:R-:W-:Y:S02]  /*6ed50*/  PRMT R12, R16, 0x5210, R34 ;  /* 0x00005210100c7816 */ /* 0x000fe40000000022 */
[----:B------:R-:W-:Y:S02]  /*6ed60*/  SHF.R.U32.HI R15, RZ, 0x8, R27 ;  /* 0x00000008ff0f7819 */ /* 0x000fe4000001161b */
[----:B------:R-:W-:Y:S02]  /*6ed70*/  SHF.R.U32.HI R13, RZ, 0x8, R30 ;  /* 0x00000008ff0d7819 */ /* 0x000fe4000001161e */
[----:B------:R-:W-:Y:S02]  /*6ed80*/  LOP3.LUT R19, R19, 0xffff, RZ, 0xc0, !PT ;  /* 0x0000ffff13137812 */ /* 0x000fe400078ec0ff */
[----:B------:R-:W-:-:S04]  /*6ed90*/  LOP3.LUT R13, R13, 0xffff, RZ, 0xc0, !PT ;  /* 0x0000ffff0d0d7812 */ /* 0x000fc800078ec0ff */
[----:B------:R-:W-:Y:S02]  /*6eda0*/  PRMT R19, R13, 0x3340, R19 ;  /* 0x000033400d137816 */ /* 0x000fe40000000013 */
[----:B------:R-:W-:Y:S02]  /*6edb0*/  SHF.R.U32.HI R13, RZ, 0x8, R31 ;  /* 0x00000008ff0d7819 */ /* 0x000fe4000001161f */
[----:B------:R-:W-:Y:S02]  /*6edc0*/  LOP3.LUT R15, R15, 0xffff, RZ, 0xc0, !PT ;  /* 0x0000ffff0f0f7812 */ /* 0x000fe400078ec0ff */
[----:B------:R-:W-:Y:S02]  /*6edd0*/  LOP3.LUT R13, R13, 0xffff, RZ, 0xc0, !PT ;  /* 0x0000ffff0d0d7812 */ /* 0x000fe400078ec0ff */
[--C-:B------:R-:W-:Y:S02]  /*6ede0*/  PRMT R15, R15, 0x3340, R0.reuse ;  /* 0x000033400f0f7816 */ /* 0x100fe40000000000 */
[----:B------:R-:W-:-:S02]  /*6edf0*/  PRMT R13, R13, 0x3340, R0 ;  /* 0x000033400d0d7816 */ /* 0x000fc40000000000 */
[----:B------:R-:W-:Y:S02]  /*6ee00*/  PRMT R14, R19, 0x5410, R15 ;  /* 0x00005410130e7816 */ /* 0x000fe4000000000f */
[----:B------:R-:W-:Y:S02]  /*6ee10*/  PRMT R18, R18, 0x5410, R13 ;  /* 0x0000541012127816 */ /* 0x000fe4000000000d */
[----:B------:R-:W-:Y:S02]  /*6ee20*/  PRMT R13, R14, 0x5210, R33 ;  /* 0x000052100e0d7816 */ /* 0x000fe40000000021 */
[----:B------:R-:W-:Y:S02]  /*6ee30*/  PRMT R14, R18, 0x5210, R36 ;  /* 0x00005210120e7816 */ /* 0x000fe40000000024 */
[----:B--2---:R-:W-:Y:S02]  /*6ee40*/  SHF.R.S32.HI R16, RZ, 0x1f, R23 ;  /* 0x0000001fff107819 */ /* 0x004fe40000011417 */
[----:B------:R-:W-:-:S05]  /*6ee50*/  IADD3 R24, P3, PT, R23, R0, RZ ;  /* 0x0000000017187210 */ /* 0x000fca0007f7e0ff */
[----:B------:R-:W-:-:S05]  /*6ee60*/  IMAD.X R25, R16, 0x1, R2, P3 ;  /* 0x0000000110197824 */ /* 0x000fca00018e0602 */
[----:B------:R-:W-:Y:S01]  /*6ee70*/  STL.64 [R1+0x10f0], R24 ;  /* 0x0010f01801007387 */ /* 0x000fe20000100a00 */
[----:B------:R-:W-:-:S03]  /*6ee80*/  NOP ;  /* 0x0000000000007918 */ /* 0x000fc60000000000 */
[----:B------:R-:W0:Y:S01]  /*6ee90*/  LDS.128 R24, [R41] ;  /* 0x0000000029187984 */ /* 0x000e220000000c00 */
[----:B------:R-:W-:-:S05]  /*6eea0*/  IADD3 R18, P3, PT, R23, R3, RZ ;  /* 0x0000000317127210 */ /* 0x000fca0007f7e0ff */
[----:B------:R-:W-:Y:S01]  /*6eeb0*/  IMAD.X R19, R16, 0x1, R4, P3 ;  /* 0x0000000110137824 */ /* 0x000fe200018e0604 */
[----:B0-----:R0:W-:Y:S04]  /*6eec0*/  STL.64 [R1+0x2a0], R24 ;  /* 0x0002a01801007387 */ /* 0x0011e80000100a00 */
[----:B------:R4:W-:Y:S04]  /*6eed0*/  STL.64 [R1+0x2a8], R26 ;  /* 0x0002a81a01007387 */ /* 0x0009e80000100a00 */
[----:B------:R-:W2:Y:S04]  /*6eee0*/  LDL.LU R30, [R1+0x1040] ;  /* 0x00104000011e7983 */ /* 0x000ea80000300800 */
[----:B0-----:R-:W2:Y:S04]  /*6eef0*/  LDL.LU R24, [R1+0x1044] ;  /* 0x0010440001187983 */ /* 0x001ea80000300800 */
[----:B------:R-:W2:Y:S04]  /*6ef00*/  LDL.LU R29, [R1+0x1048] ;  /* 0x00104800011d7983 */ /* 0x000ea80000300800 */
[----:B------:R-:W-:Y:S04]  /*6ef10*/  STL.64 [R1+0x10e0], R18 ;  /* 0x0010e01201007387 */ /* 0x000fe80000100a00 */
        /* <DEDUP_REMOVED lines=17> */
[----:B---3--:R-:W-:-:S03]  /*6f030*/  F2FP.SATFINITE.E4M3.F32.PACK_AB_MERGE_C R28, R10, R11, RZ ;  /* 0x0000000b0a1c723e */ /* 0x008fc600048070ff */
[----:B------:R-:W3:Y:S04]  /*6f040*/  LDL.LU R43, [R1+0x690] ;  /* 0x00069000012b7983 */ /* 0x000ee80000300800 */
[----:B------:R-:W3:Y:S01]  /*6f050*/  LDL.LU R38, [R1+0x694] ;  /* 0x0006940001267983 */ /* 0x000ee20000300800 */
[----:B----4-:R-:W-:-:S03]  /*6f060*/  F2FP.SATFINITE.E4M3.F32.PACK_AB_MERGE_C R27, R61, R48, RZ ;  /* 0x000000303d1b723e */ /* 0x010fc600048070ff */
[----:B------:R-:W4:Y:S04]  /*6f070*/  LDL.LU R42, [R1+0x698] ;  /* 0x00069800012a7983 */ /* 0x000f280000300800 */
[----:B------:R-:W4:Y:S04]  /*6f080*/  LDL.LU R40, [R1+0x69c] ;  /* 0x00069c0001287983 */ /* 0x000f280000300800 */
[----:B------:R-:W3:Y:S04]  /*6f090*/  LDL.LU R11, [R1+0x330] ;  /* 0x00033000010b7983 */ /* 0x000ee80000300800 */
[----:B------:R-:W3:Y:S04]  /*6f0a0*/  LDL.LU R10, [R1+0x334] ;  /* 0x00033400010a7983 */ /* 0x000ee80000300800 */
[----:B------:R-:W3:Y:S04]  /*6f0b0*/  LDL.LU R48, [R1+0x338] ;  /* 0x0003380001307983 */ /* 0x000ee80000300800 */
[----:B------:R-:W3:Y:S01]  /*6f0c0*/  LDL.LU R61, [R1+0x33c] ;  /* 0x00033c00013d7983 */ /* 0x000ee20000300800 */
[----:B------:R-:W-:-:S04]  /*6f0d0*/  SHF.R.U32.HI R17, RZ, 0x8, R32 ;  /* 0x00000008ff117819 */ /* 0x000fc80000011620 */
[----:B------:R-:W-:-:S04]  /*6f0e0*/  LOP3.LUT R17, R17, 0xffff, RZ, 0xc0, !PT ;  /* 0x0000ffff11117812 */ /* 0x000fc800078ec0ff */
[----:B------:R-:W-:-:S04]  /*6f0f0*/  PRMT R17, R17, 0x3340, R0 ;  /* 0x0000334011117816 */ /* 0x000fc80000000000 */
[----:B------:R-:W-:-:S04]  /*6f100*/  PRMT R15, R20, 0x5410, R17 ;  /* 0x00005410140f7816 */ /* 0x000fc80000000011 */
[----:B------:R-:W-:Y:S01]  /*6f110*/  PRMT R15, R15, 0x5210, R35 ;  /* 0x000052100f0f7816 */ /* 0x000fe20000000023 */
[----:B------:R-:W-:-:S04]  /*6f120*/  NOP ;  /* 0x0000000000007918 */ /* 0x000fc80000000000 */
[----:B------:R0:W-:Y:S02]  /*6f130*/  STSM.16.M88.4 [R41], R12 ;  /* 0x0000000c29007844 */ /* 0x0001e40000000200 */
[----:B0-----:R-:W-:-:S05]  /*6f140*/  IADD3 R12, P3, PT, R23, R5, RZ ;  /* 0x00000005170c7210 */ /* 0x001fca0007f7e0ff */
[----:B------:R-:W-:-:S05]  /*6f150*/  IMAD.X R13, R16, 0x1, R6, P3 ;  /* 0x00000001100d7824 */ /* 0x000fca00018e0606 */
[----:B------:R0:W-:Y:S02]  /*6f160*/  STL.64 [R1+0x10b8], R12 ;  /* 0x0010b80c01007387 */ /* 0x0001e40000100a00 */
[----:B0-----:R-:W-:-:S05]  /*6f170*/  IADD3 R12, P3, PT, R23, R7, RZ ;  /* 0x00000007170c7210 */ /* 0x001fca0007f7e0ff */
        /* <DEDUP_REMOVED lines=19> */
[----:B--2---:R-:W-:Y:S02]  /*6f2b0*/  F2FP.SATFINITE.E4M3.F32.PACK_AB_MERGE_C R26, R24, R30, RZ ;  /* 0x0000001e181a723e */ /* 0x004fe400048070ff */
[----:B------:R-:W-:-:S05]  /*6f2c0*/  IADD3 R30, P3, PT, R9, R3, RZ ;  /* 0x00000003091e7210 */ /* 0x000fca0007f7e0ff */
[----:B------:R-:W-:Y:S01]  /*6f2d0*/  IMAD.X R31, R16, 0x1, R4, P3 ;  /* 0x00000001101f7824 */ /* 0x000fe200018e0604 */
[----:B------:R-:W-:Y:S02]  /*6f2e0*/  F2FP.SATFINITE.E4M3.F32.PACK_AB_MERGE_C R12, R47, R49, RZ ;  /* 0x000000312f0c723e */ /* 0x000fe400048070ff */
[----:B------:R-:W-:Y:S02]  /*6f2f0*/  F2FP.SATFINITE.E4M3.F32.PACK_AB_MERGE_C R19, R44, R46, RZ ;  /* 0x0000002e2c13723e */ /* 0x000fe400048070ff */
[----:B------:R-:W-:Y:S01]  /*6f300*/  F2FP.SATFINITE.E4M3.F32.PACK_AB_MERGE_C R18, R39, R45, RZ ;  /* 0x0000002d2712723e */ /* 0x000fe200048070ff */
[----:B------:R-:W-:Y:S01]  /*6f310*/  NOP ;  /* 0x0000000000007918 */ /* 0x000fe20000000000 */
[----:B------:R-:W1:Y:S01]  /*6f320*/  LDS.128 R44, [R41] ;  /* 0x00000000292c7984 */ /* 0x000e620000000c00 */
[----:B---3--:R-:W-:-:S03]  /*6f330*/  F2FP.SATFINITE.E4M3.F32.PACK_AB_MERGE_C R13, R61, R48, RZ ;  /* 0x000000303d0d723e */ /* 0x008fc600048070ff */
[----:B------:R-:W2:Y:S01]  /*6f340*/  LDL.LU R61, [R1+0x24] ;  /* 0x00002400013d7983 */ /* 0x000ea20000300800 */
[----:B0-----:R-:W-:Y:S02]  /*6f350*/  F2FP.SATFINITE.E4M3.F32.PACK_AB_MERGE_C R14, R10, R11, RZ ;  /* 0x0000000b0a0e723e */ /* 0x001fe400048070ff */
[C---:B------:R-:W-:Y:S01]  /*6f360*/  IADD3 R10, P3, PT, R9.reuse, R5, RZ ;  /* 0x00000005090a7210 */ /* 0x040fe20007f7e0ff */
[----:B------:R-:W-:Y:S04]  /*6f370*/  STL.64 [R1+0x1060], R30 ;  /* 0x0010601e01007387 */ /* 0x000fe80000100a00 */
[----:B------:R-:W-:Y:S01]  /*6f380*/  IMAD.X R11, R16, 0x1, R6, P3 ;  /* 0x00000001100b7824 */ /* 0x000fe200018e0606 */
[----:B-1----:R-:W-:Y:S04]  /*6f390*/  STL.64 [R1+0x280], R44 ;  /* 0x0002802c01007387 */ /* 0x002fe80000100a00 */
[----:B------:R-:W-:Y:S04]  /*6f3a0*/  STL.64 [R1+0x288], R46 ;  /* 0x0002882e01007387 */ /* 0x000fe80000100a00 */
[----:B------:R0:W-:Y:S02]  /*6f3b0*/  STL.64 [R1+0xf08], R10 ;  /* 0x000f080a01007387 */ /* 0x0001e40000100a00 */
[----:B0-----:R-:W-:-:S02]  /*6f3c0*/  IADD3 R10, P3, PT, R9, R7, RZ ;  /* 0x00000007090a7210 */ /* 0x001fc40007f7e0ff */
[----:B------:R-:W3:Y:S01]  /*6f3d0*/  LDL.LU R9, [R1+0x28] ;  /* 0x0000280001097983 */ /* 0x000ee20000300800 */
[----:B------:R-:W-:Y:S02]  /*6f3e0*/  F2FP.SATFINITE.E4M3.F32.PACK_AB_MERGE_C R24, R59, R60, RZ ;  /* 0x0000003c3b18723e */ /* 0x000fe400048070ff */
[----:B------:R-:W-:Y:S02]  /*6f3f0*/  F2FP.SATFINITE.E4M3.F32.PACK_AB_MERGE_C R20, R51, R52, RZ ;  /* 0x000000343314723e */ /* 0x000fe400048070ff */
[----:B------:R-:W-:Y:S02]  /*6f400*/  LOP3.LUT R30, R28, 0xffff, RZ, 0xc0, !PT ;  /* 0x0000ffff1c1e7812 */ /* 0x000fe400078ec0ff */
[----:B------:R-:W-:Y:S02]  /*6f410*/  LOP3.LUT R32, R20, 0xffff, RZ, 0xc0, !PT ;  /* 0x0000ffff14207812 */ /* 0x000fe400078ec0ff */
[----:B------:R-:W-:Y:S02]  /*6f420*/  LOP3.LUT R28, R24, 0xffff, RZ, 0xc0, !PT ;  /* 0x0000ffff181c7812 */ /* 0x000fe400078ec0ff */
[----:B------:R-:W-:-:S02]  /*6f430*/  F2FP.SATFINITE.E4M3.F32.PACK_AB_MERGE_C R25, R37, R29, RZ ;  /* 0x0000001d2519723e */ /* 0x000fc400048070ff */
[----:B------:R-:W-:Y:S02]  /*6f440*/  F2FP.SATFINITE.E4M3.F32.PACK_AB_MERGE_C R23, R57, R58, RZ ;  /* 0x0000003a3917723e */ /* 0x000fe400048070ff */
[----:B------:R-:W-:Y:S02]  /*6f450*/  LOP3.LUT R29, R27, 0xffff, RZ, 0xc0, !PT ;  /* 0x0000ffff1b1d7812 */ /* 0x000fe400078ec0ff */
[----:B------:R-:W-:Y:S02]  /*6f460*/  LOP3.LUT R27, R12, 0xffff, RZ, 0xc0, !PT ;  /* 0x0000ffff0c1b7812 */ /* 0x000fe400078ec0ff */
[----:B------:R-:W-:Y:S02]  /*6f470*/  PRMT R12, R32, 0x3340, R0 ;  /* 0x00003340200c7816 */ /* 0x000fe40000000000 */
[----:B------:R-:W-:Y:S02]  /*6f480*/  PRMT R20, R30, 0x3340, R28 ;  /* 0x000033401e147816 */ /* 0x000fe4000000001c */
        /* <DEDUP_REMOVED lines=16> */
[----:B------:R-:W-:Y:S02]  /*6f590*/  F2FP.SATFINITE.E4M3.F32.PACK_AB_MERGE_C R17, R38, R43, RZ ;  /* 0x0000002b2611723e */ /* 0x000fe400048070ff */
[----:B----4-:R-:W-:Y:S02]  /*6f5a0*/  F2FP.SATFINITE.E4M3.F32.PACK_AB_MERGE_C R15, R40, R42, RZ ;  /* 0x0000002a280f723e */ /* 0x010fe400048070ff */
[----:B------:R-:W-:-:S02]  /*6f5b0*/  PRMT R12, R33, 0x3340, R0 ;  /* 0x00003340210c7816 */ /* 0x000fc40000000000 */
[----:B------:R-:W-:Y:S02]  /*6f5c0*/  PRMT R18, R25, 0x3340, R21 ;  /* 0x0000334019127816 */ /* 0x000fe40000000015 */
[----:B------:R-:W-:Y:S02]  /*6f5d0*/  LOP3.LUT R35, R17, 0xffff, RZ, 0xc0, !PT ;  /* 0x0000ffff11237812 */ /* 0x000fe400078ec0ff */
[----:B------:R-:W-:Y:S02]  /*6f5e0*/  PRMT R18, R18, 0x5410, R12 ;  /* 0x0000541012127816 */ /* 0x000fe4000000000c */
[----:B------:R-:W-:Y:S02]  /*6f5f0*/  LOP3.LUT R34, R15, 0xffff, RZ, 0xc0, !PT ;  /* 0x0000ffff0f227812 */ /* 0x000fe400078ec0ff */
[----:B------:R-:W-:Y:S02]  /*6f600*/  LOP3.LUT R37, R14, 0xffff, RZ, 0xc0, !PT ;  /* 0x0000ffff0e257812 */ /* 0x000fe400078ec0ff */
[----:B------:R-:W-:-:S02]  /*6f610*/  LOP3.LUT R36, R13, 0xffff, RZ, 0xc0, !PT ;  /* 0x0000ffff0d247812 */ /* 0x000fc400078ec0ff */
        /* <DEDUP_REMOVED lines=8> */
[----:B0-----:R-:W-:-:S04]  /*6f6a0*/  SHF.R.U32.HI R12, RZ, 0x8, R30 ;  /* 0x00000008ff0c7819 */ /* 0x001fc8000001161e */
[----:B------:R-:W-:Y:S02]  /*6f6b0*/  LOP3.LUT R12, R12, 0xffff, RZ, 0xc0, !PT ;  /* 0x0000ffff0c0c7812 */ /* 0x000fe400078ec0ff */
[----:B------:R-:W-:Y:S02]  /*6f6c0*/  SHF.R.U32.HI R15, RZ, 0x8, R24 ;  /* 0x00000008ff0f7819 */ /* 0x000fe40000011618 */
[----:B------:R-:W-:Y:S02]  /*6f6d0*/  PRMT R17, R12, 0x3340, R17 ;  /* 0x000033400c117816 */ /* 0x000fe40000000011 */
[----:B------:R-:W-:Y:S01]  /*6f6e0*/  SHF.R.U32.HI R12, RZ, 0x8, R29 ;  /* 0x00000008ff0c7819 */ /* 0x000fe2000001161d */
[----:B------:R-:W-:Y:S01]  /*6f6f0*/  IMAD.X R11, R16, 0x1, R8, P3 ;  /* 0x00000001100b7824 */ /* 0x000fe200018e0608 */
[----:B------:R-:W-:Y:S02]  /*6f700*/  LOP3.LUT R15, R15, 0xffff, RZ, 0xc0, !PT ;  /* 0x0000ffff0f0f7812 */ /* 0x000fe400078ec0ff */
[----:B------:R-:W-:-:S02]  /*6f710*/  LOP3.LUT R12, R12, 0xffff, RZ, 0xc0, !PT ;  /* 0x0000ffff0c0c7812 */ /* 0x000fc400078ec0ff */
[----:B------:R0:W-:Y:S02]  /*6f720*/  STL.64 [R1+0xf00], R10 ;  /* 0x000f000a01007387 */ /* 0x0001e40000100a00 */
[----:B------:R-:W-:Y:S02]  /*6f730*/  PRMT R15, R12, 0x3340, R15 ;  /* 0x000033400c0f7816 */ /* 0x000fe4000000000f */
[----:B------:R-:W-:-:S04]  /*6f740*/  SHF.R.U32.HI R14, RZ, 0x8, R27 ;  /* 0x00000008ff0e7819 */ /* 0x000fc8000001161b */
[----:B------:R-:W-:-:S04]  /*6f750*/  LOP3.LUT R14, R14, 0xffff, RZ, 0xc0, !PT ;  /* 0x0000ffff0e0e7812 */ /* 0x000fc800078ec0ff */
[----:B------:R-:W-:-:S04]  /*6f760*/  PRMT R14, R14, 0x3340, R0 ;  /* 0x000033400e0e7816 */ /* 0x000fc80000000000 */
[----:B------:R-:W-:Y:S02]  /*6f770*/  PRMT R15, R15, 0x5410, R14 ;  /* 0x000054100f0f7816 */ /* 0x000fe4000000000e */
[----:B--2---:R-:W-:Y:S02]  /*6f780*/  SHF.R.S32.HI R12, RZ, 0x1f, R61 ;  /* 0x0000001fff0c7819 */ /* 0x004fe4000001143d */
        /* <DEDUP_REMOVED lines=9> */
[----:B---3--:R-:W-:Y:S02]  /*6f820*/  SHF.R.S32.HI R14, RZ, 0x1f, R9 ;  /* 0x0000001fff0e7819 */ /* 0x008fe40000011409 */
[----:B0-----:R-:W-:-:S05]  /*6f830*/  IADD3 R10, P3, PT, R61, R7, RZ ;  /* 0x000000073d0a7210 */ /* 0x001fca0007f7e0ff */
[----:B------:R-:W-:-:S05]  /*6f840*/  IMAD.X R11, R12, 0x1, R8, P3 ;  /* 0x000000010c0b7824 */ /* 0x000fca00018e0608 */
[----:B------:R0:W-:Y:S04]  /*6f850*/  STL.64 [R1+0x1048], R10 ;  /* 0x0010480a01007387 */ /* 0x0001e80000100a00 */
[----:B------:R-:W2:Y:S01]  /*6f860*/  LDL.LU R59, [R1+0x2c] ;  /* 0x00002c00013b7983 */ /* 0x000ea20000300800 */
        /* <DEDUP_REMOVED lines=15> */
[----:B------:R-:W4:Y:S04]  /*6f960*/  LDL.LU R48, [R1+0x348] ;  /* 0x0003480001307983 */ /* 0x000f280000300800 */
[----:B------:R-:W4:Y:S01]  /*6f970*/  LDL.LU R9, [R1+0x34c] ;  /* 0x00034c0001097983 */ /* 0x000f220000300800 */
        /* <DEDUP_REMOVED lines=8> */
[----:B------:R-:W-:Y:S02]  /*6fa00*/  SHF.R.U32.HI R18, RZ, 0x8, R21 ;  /* 0x00000008ff127819 */ /* 0x000fe40000011615 */
[----:B------:R-:W-:Y:S02]  /*6fa10*/  SHF.R.U32.HI R12, RZ, 0x8, R33 ;  /* 0x00000008ff0c7819 */ /* 0x000fe40000011621 */
[----:B------:R-:W-:Y:S02]  /*6fa20*/  LOP3.LUT R13, R13, 0xffff, RZ, 0xc0, !PT ;  /* 0x0000ffff0d0d7812 */ /* 0x000fe400078ec0ff */
[----:B------:R-:W-:Y:S02]  /*6fa30*/  LOP3.LUT R16, R16, 0xffff, RZ, 0xc0, !PT ;  /* 0x0000ffff10107812 */ /* 0x000fe400078ec0ff */
[----:B------:R-:W-:-:S02]  /*6fa40*/  LOP3.LUT R20, R20, 0xffff, RZ, 0xc0, !PT ;  /* 0x0000ffff14147812 */ /* 0x000fc400078ec0ff */
        /* <DEDUP_REMOVED lines=8> */
[----:B------:R-:W-:Y:S02]  /*6fad0*/  PRMT R16, R18, 0x5410, R12 ;  /* 0x0000541012107816 */ /* 0x000fe4000000000c */
[----:B------:R-:W-:Y:S02]  /*6fae0*/  PRMT R12, R13, 0x5210, R35 ;  /* 0x000052100d0c7816 */ /* 0x000fe40000000023 */
[----:B------:R-:W-:Y:S02]  /*6faf0*/  PRMT R13, R15, 0x5210, R34 ;  /* 0x000052100f0d7816 */ /* 0x000fe40000000022 */
[----:B------:R-:W-:-:S02]  /*6fb00*/  PRMT R14, R17, 0x5210, R37 ;  /* 0x00005210110e7816 */ /* 0x000fc40000000025 */
[----:B------:R-:W-:Y:S01]  /*6fb10*/  PRMT R15, R16, 0x5210, R36 ;  /* 0x00005210100f7816 */ /* 0x000fe20000000024 */
[----:B------:R-:W-:Y:S01]  /*6fb20*/  NOP ;  /* 0x0000000000007918 */ /* 0x000fe20000000000 */
[----:B------:R-:W0:Y:S01]  /*6fb30*/  LDS.128 R16, [R41] ;  /* 0x0000000029107984 */ /* 0x000e220000000c00 */
[----:B------:R-:W-:-:S03]  /*6fb40*/  NOP ;  /* 0x0000000000007918 */ /* 0x000fc60000000000 */
[----:B------:R2:W-:Y:S04]  /*6fb50*/  STSM.16.M88.4 [R41], R12 ;  /* 0x0000000c29007844 */ /* 0x0005e80000000200 */
        /* <DEDUP_REMOVED lines=23> */
[----:B--2---:R-:W-:-:S03]  /*6fcd0*/  SHF.R.S32.HI R12, RZ, 0x1f, R59 ;  /* 0x0000001fff0c7819 */ /* 0x004fc6000001143b */
[----:B------:R-:W2:Y:S04]  /*6fce0*/  LDL.LU R43, [R1+0x680] ;  /* 0x00068000012b7983 */ /* 0x000ea80000300800 */
[----:B------:R-:W2:Y:S04]  /*6fcf0*/  LDL.LU R38, [R1+0x684] ;  /* 0x0006840001267983 */ /* 0x000ea80000300800 */
[----:B------:R-:W2:Y:S01]  /*6fd00*/  LDL.LU R42, [R1+0x688] ;  /* 0x00068800012a7983 */ /* 0x000ea20000300800 */
[----:B---3--:R-:W-:Y:S02]  /*6fd10*/  F2FP.SATFINITE.E4M3.F32.PACK_AB_MERGE_C R29, R10, R11, RZ ;  /* 0x0000000b0a1d723e */ /* 0x008fe400048070ff */
[----:B------:R-:W-:-:S05]  /*6fd20*/  IADD3 R10, P3, PT, R59, R0, RZ ;  /* 0x000000003b0a7210 */ /* 0x000fca0007f7e0ff */
[----:B------:R-:W-:-:S05]  /*6fd30*/  IMAD.X R11, R12, 0x1, R2, P3 ;  /* 0x000000010c0b7824 */ /* 0x000fca00018e0602 */
[----:B------:R0:W-:Y:S04]  /*6fd40*/  STL.64 [R1+0xf10], R10 ;  /* 0x000f100a01007387 */ /* 0x0001e80000100a00 */
[----:B------:R-:W3:Y:S04]  /*6fd50*/  LDL.LU R40, [R1+0x68c] ;  /* 0x00068c0001287983 */ /* 0x000ee80000300800 */
[----:B0-----:R-:W2:Y:S04]  /*6fd60*/  LDL.LU R11, [R1+0x310] ;  /* 0x00031000010b7983 */ /* 0x001ea80000300800 */
[----:B------:R-:W2:Y:S01]  /*6fd70*/  LDL.LU R10, [R1+0x314] ;  /* 0x00031400010a7983 */ /* 0x000ea20000300800 */
[----:B----4-:R-:W-:-:S03]  /*6fd80*/  F2FP.SATFINITE.E4M3.F32.PACK_AB_MERGE_C R28, R9, R48, RZ ;  /* 0x00000030091c723e */ /* 0x010fc600048070ff */
[----:B------:R-:W4:Y:S04]  /*6fd90*/  LDL.LU R48, [R1+0x318] ;  /* 0x0003180001307983 */ /* 0x000f280000300800 */
[----:B------:R-:W4:Y:S01]  /*6fda0*/  LDL.LU R9, [R1+0x31c] ;  /* 0x00031c0001097983 */ /* 0x000f220000300800 */
[----:B------:R-:W-:-:S05]  /*6fdb0*/  IADD3 R14, P3, PT, R59, R3, RZ ;  /* 0x000000033b0e7210 */ /* 0x000fca0007f7e0ff */
        /* <DEDUP_REMOVED lines=22> */
[----:B------:R-:W-:Y:S01]  /*6ff20*/  F2FP.SATFINITE.E4M3.F32.PACK_AB_MERGE_C R18, R45, R44, RZ ;  /* 0x0000002c2d12723e */ /* 0x000fe200048070ff */
[----:B------:R-:W-:Y:S01]  /*6ff30*/  NOP ;  /* 0x0000000000007918 */ /* 0x000fe20000000000 */
[----:B------:R-:W0:Y:S01]  /*6ff40*/  LDS.128 R44, [R41] ;  /* 0x00000000292c7984 */ /* 0x000e220000000c00 */
[----:B------:R-:W-:Y:S02]  /*6ff50*/  SHF.R.S32.HI R16, RZ, 0x1f, R61 ;  /* 0x0000001fff107819 */ /* 0x000fe4000001143d */
[----:B--2---:R-:W-:Y:S02]  /*6ff60*/  F2FP.SATFINITE.E4M3.F32.PACK_AB_MERGE_C R14, R10, R11, RZ ;  /* 0x0000000b0a0e723e */ /* 0x004fe400048070ff */
[----:B------:R-:W-:-:S05]  /*6ff70*/  IADD3 R10, P3, PT, R61, R0, RZ ;  /* 0x000000003d0a7210 */ /* 0x000fca0007f7e0ff */
[----:B------:R-:W-:Y:S01]  /*6ff80*/  IMAD.X R11, R16, 0x1, R2, P3 ;  /* 0x00000001100b7824 */ /* 0x000fe200018e0602 */
[----:B----4-:R-:W-:-:S04]  /*6ff90*/  F2FP.SATFINITE.E4M3.F32.PACK_AB_MERGE_C R13, R9, R48, RZ ;  /* 0x00000030090d723e */ /* 0x010fc800048070ff */
[----:B------:R1:W-:Y:S04]  /*6ffa0*/  STL.64 [R1+0xe98], R10 ;  /* 0x000e980a01007387 */ /* 0x0003e80000100a00 */
[----:B------:R-:W2:Y:S01]  /*6ffb0*/  LDL.LU R9, [R1+0x38] ;  /* 0x0000380001097983 */ /* 0x000ea20000300800 */
[----:B-1----:R-:W-:-:S03]  /*6ffc0*/  IADD3 R10, P3, PT, R61, R3, RZ ;  /* 0x000000033d0a7210 */ /* 0x002fc60007f7e0ff */
[----:B0-----:R-:W-:Y:S02]  /*6ffd0*/  STL.64 [R1+0x220], R44 ;  /* 0x0002202c01007387 */ /* 0x001fe40000100a00 */
[----:B------:R-:W-:Y:S02]  /*6ffe0*/  IMAD.X R11, R16, 0x1, R4, P3 ;  /* 0x00000001100b7824 */ /* 0x000fe400018e0604 */
[----:B------:R-:W-:Y:S04]  /*6fff0*/  STL.64 [R1+0x228], R46 ;  /* 0x0002282e01007387 */ /* 0x000fe80000100a00 */
[----:B------:R0:W-:Y:S02]  /*70000*/  STL.64 [R1+0xe60], R10 ;  /* 0x000e600a01007387 */ /* 0x0001e40000100a00 */
[----:B0-----:R-:W-:-:S05]  /*70010*/  IADD3 R10, P3, PT, R61, R5, RZ ;  /* 0x000000053d0a7210 */ /* 0x001fca0007f7e0ff */
[----:B------:R-:W-:-:S05]  /*70020*/  IMAD.X R11, R16, 0x1, R6, P3 ;  /* 0x00000001100b7824 */ /* 0x000fca00018e0606 */
[----:B------:R0:W-:Y:S02]  /*70030*/  STL.64 [R1+0xe78], R10 ;  /* 0x000e780a01007387 */ /* 0x0001e40000100a00 */
[----:B0-----:R-:W-:-:S05]  /*70040*/  IADD3 R10, P3, PT, R61, R7, RZ ;  /* 0x000000073d0a7210 */ /* 0x001fca0007f7e0ff */
[----:B------:R-:W-:-:S05]  /*70050*/  IMAD.X R11, R16, 0x1, R8, P3 ;  /* 0x00000001100b7824 */ /* 0x000fca00018e0608 */
[----:B------:R0:W-:Y:S04]  /*70060*/  STL.64 [R1+0xe70], R10 ;  /* 0x000e700a01007387 */ /* 0x0001e80000100a00 */
[----:B0-----:R-:W4:Y:S01]  /*70070*/  LDL.LU R10, [R1+0x3c] ;  /* 0x00003c00010a7983 */ /* 0x001f220000300800 */
[----:B------:R-:W-:Y:S02]  /*70080*/  F2FP.SATFINITE.E4M3.F32.PACK_AB_MERGE_C R25, R60, R23, RZ ;  /* 0x000000173c19723e */ /* 0x000fe400048070ff */
[----:B------:R-:W-:Y:S02]  /*70090*/  F2FP.SATFINITE.E4M3.F32.PACK_AB_MERGE_C R21, R51, R52, RZ ;  /* 0x000000343315723e */ /* 0x000fe400048070ff */
[----:B------:R-:W-:Y:S02]  /*700a0*/  F2FP.SATFINITE.E4M3.F32.PACK_AB_MERGE_C R26, R30, R24, RZ ;  /* 0x000000181e1a723e */ /* 0x000fe400048070ff */
[----:B------:R-:W-:-:S02]  /*700b0*/  LOP3.LUT R29, R29, 0xffff, RZ, 0xc0, !PT ;  /* 0x0000ffff1d1d7812 */ /* 0x000fc400078ec0ff */
[----:B------:R-:W-:Y:S02]  /*700c0*/  LOP3.LUT R30, R21, 0xffff, RZ, 0xc0, !PT ;  /* 0x0000ffff151e7812 */ /* 0x000fe400078ec0ff */
[----:B------:R-:W-:Y:S02]  /*700d0*/  LOP3.LUT R25, R25, 0xffff, RZ, 0xc0, !PT ;  /* 0x0000ffff19197812 */ /* 0x000fe400078ec0ff */
[----:B------:R-:W-:Y:S02]  /*700e0*/  F2FP.SATFINITE.E4M3.F32.PACK_AB_MERGE_C R24, R57, R58, RZ ;  /* 0x0000003a3918723e */ /* 0x000fe400048070ff */
[----:B------:R-:W-:Y:S02]  /*700f0*/  F2FP.SATFINITE.E4M3.F32.PACK_AB_MERGE_C R20, R49, R50, RZ ;  /* 0x000000323114723e */ /* 0x000fe400048070ff */
        /* <DEDUP_REMOVED lines=21> */
[----:B------:R-:W-:Y:S02]  /*70250*/  F2FP.SATFINITE.E4M3.F32.PACK_AB_MERGE_C R17, R38, R43, RZ ;  /* 0x0000002b2611723e */ /* 0x000fe400048070ff */
[----:B---3--:R-:W-:Y:S02]  /*70260*/  F2FP.SATFINITE.E4M3.F32.PACK_AB_MERGE_C R15, R40, R42, RZ ;  /* 0x0000002a280f723e */ /* 0x008fe400048070ff */
[----:B------:R-:W-:Y:S02]  /*70270*/  PRMT R12, R26, 0x3340, R0 ;  /* 0x000033401a0c7816 */ /* 0x000fe40000000000 */
[----:B------:R-:W-:Y:S02]  /*70280*/  PRMT R18, R32, 0x3340, R22 ;  /* 0x0000334020127816 */ /* 0x000fe40000000016 */
[----:B------:R-:W-:-:S02]  /*70290*/  LOP3.LUT R34, R17, 0xffff, RZ, 0xc0, !PT ;  /* 0x0000ffff11227812 */ /* 0x000fc400078ec0ff */
[----:B------:R-:W-:Y:S02]  /*702a0*/  PRMT R18, R18, 0x5410, R12 ;  /* 0x0000541012127816 */ /* 0x000fe4000000000c */
[----:B------:R-:W-:Y:S02]  /*702b0*/  LOP3.LUT R36, R15, 0xffff, RZ, 0xc0, !PT ;  /* 0x0000ffff0f247812 */ /* 0x000fe400078ec0ff */
[----:B------:R-:W-:Y:S02]  /*702c0*/  LOP3.LUT R35, R14, 0xffff, RZ, 0xc0, !PT ;  /* 0x0000ffff0e237812 */ /* 0x000fe400078ec0ff */
[----:B------:R-:W-:Y:S02]  /*702d0*/  LOP3.LUT R37, R13, 0xffff, RZ, 0xc0, !PT ;  /* 0x0000ffff0d257812 */ /* 0x000fe400078ec0ff */
[----:B------:R-:W-:Y:S02]  /*702e0*/  PRMT R12, R21, 0x4210, R34 ;  /* 0x00004210150c7816 */ /* 0x000fe40000000022 */
[----:B------:R-:W-:-:S02]  /*702f0*/  PRMT R13, R20, 0x4210, R36 ;  /* 0x00004210140d7816 */ /* 0x000fc40000000024 */
        /* <DEDUP_REMOVED lines=12> */
[----:B------:R-:W-:Y:S02]  /*703c0*/  LOP3.LUT R12, R12, 0xffff, RZ, 0xc0, !PT ;  /* 0x0000ffff0c0c7812 */ /* 0x000fe400078ec0ff */
[----:B------:R-:W-:Y:S02]  /*703d0*/  SHF.R.U32.HI R17, RZ, 0x8, R23 ;  /* 0x00000008ff117819 */ /* 0x000fe40000011617 */
[----:B------:R-:W-:-:S02]  /*703e0*/  PRMT R20, R12, 0x3340, R20 ;  /* 0x000033400c147816 */ /* 0x000fc40000000014 */
[----:B------:R-:W-:Y:S02]  /*703f0*/  SHF.R.U32.HI R12, RZ, 0x8, R27 ;  /* 0x00000008ff0c7819 */ /* 0x000fe4000001161b */
[----:B------:R-:W-:Y:S02]  /*70400*/  LOP3.LUT R17, R17, 0xffff, RZ, 0xc0, !PT ;  /* 0x0000ffff11117812 */ /* 0x000fe400078ec0ff */
[----:B------:R-:W-:-:S04]  /*70410*/  LOP3.LUT R12, R12, 0xffff, RZ, 0xc0, !PT ;  /* 0x0000ffff0c0c7812 */ /* 0x000fc800078ec0ff */
[----:B------:R-:W-:Y:S02]  /*70420*/  PRMT R17, R12, 0x3340, R17 ;  /* 0x000033400c117816 */ /* 0x000fe40000000011 */
[----:B------:R-:W-:Y:S02]  /*70430*/  SHF.R.U32.HI R19, RZ, 0x8, R22 ;  /* 0x00000008ff137819 */ /* 0x000fe40000011616 */
[----:B------:R-:W-:Y:S02]  /*70440*/  SHF.R.U32.HI R13, RZ, 0x8, R31 ;  /* 0x00000008ff0d7819 */ /* 0x000fe4000001161f */
[----:B------:R-:W-:Y:S02]  /*70450*/  SHF.R.U32.HI R15, RZ, 0x8, R33 ;  /* 0x00000008ff0f7819 */ /* 0x000fe40000011621 */
[----:B------:R-:W-:Y:S02]  /*70460*/  SHF.R.U32.HI R16, RZ, 0x8, R32 ;  /* 0x00000008ff107819 */ /* 0x000fe40000011620 */
[----:B------:R-:W-:-:S02]  /*70470*/  SHF.R.U32.HI R21, RZ, 0x8, R26 ;  /* 0x00000008ff157819 */ /* 0x000fc4000001161a */
[----:B------:R-:W-:Y:S02]  /*70480*/  LOP3.LUT R13, R13, 0xffff, RZ, 0xc0, !PT ;  /* 0x0000ffff0d0d7812 */ /* 0x000fe400078ec0ff */
[----:B------:R-:W-:Y:S02]  /*70490*/  LOP3.LUT R15, R15, 0xffff, RZ, 0xc0, !PT ;  /* 0x0000ffff0f0f7812 */ /* 0x000fe400078ec0ff */
[----:B------:R-:W-:Y:S02]  /*704a0*/  LOP3.LUT R16, R16, 0xffff, RZ, 0xc0, !PT ;  /* 0x0000ffff10107812 */ /* 0x000fe400078ec0ff */
[----:B------:R-:W-:Y:S02]  /*704b0*/  LOP3.LUT R19, R19, 0xffff, RZ, 0xc0, !PT ;  /* 0x0000ffff13137812 */ /* 0x000fe400078ec0ff */
[----:B------:R-:W-:Y:S02]  /*704c0*/  LOP3.LUT R21, R21, 0xffff, RZ, 0xc0, !PT ;  /* 0x0000ffff15157812 */ /* 0x000fe400078ec0ff */
[----:B------:R-:W-:-:S02]  /*704d0*/  SHF.R.U32.HI R14, RZ, 0x8, R30 ;  /* 0x00000008ff0e7819 */ /* 0x000fc4000001161e */
[--C-:B------:R-:W-:Y:S02]  /*704e0*/  PRMT R13, R13, 0x3340, R0.reuse ;  /* 0x000033400d0d7816 */ /* 0x100fe40000000000 */
[--C-:B------:R-:W-:Y:S02]  /*704f0*/  PRMT R15, R15, 0x3340, R0.reuse ;  /* 0x000033400f0f7816 */ /* 0x100fe40000000000 */
[----:B------:R-:W-:Y:S02]  /*70500*/  PRMT R19, R16, 0x3340, R19 ;  /* 0x0000334010137816 */ /* 0x000fe40000000013 */
[----:B------:R-:W-:Y:S02]  /*70510*/  PRMT R16, R21, 0x3340, R0 ;  /* 0x0000334015107816 */ /* 0x000fe40000000000 */
[----:B------:R-:W-:Y:S02]  /*70520*/  LOP3.LUT R14, R14, 0xffff, RZ, 0xc0, !PT ;  /* 0x0000ffff0e0e7812 */ /* 0x000fe400078ec0ff */
[----:B------:R-:W-:-:S02]  /*70530*/  PRMT R17, R17, 0x5410, R13 ;  /* 0x0000541011117816 */ /* 0x000fc4000000000d */
[----:B------:R-:W-:Y:S02]  /*70540*/  PRMT R13, R20, 0x5410, R15 ;  /* 0x00005410140d7816 */ /* 0x000fe4000000000f */
[----:B------:R-:W-:Y:S02]  /*70550*/  PRMT R15, R19, 0x5410, R16 ;  /* 0x00005410130f7816 */ /* 0x000fe40000000010 */
[----:B------:R-:W-:Y:S02]  /*70560*/  PRMT R14, R14, 0x3340, R0 ;  /* 0x000033400e0e7816 */ /* 0x000fe40000000000 */
[----:B--2---:R-:W-:Y:S02]  /*70570*/  SHF.R.S32.HI R12, RZ, 0x1f, R9 ;  /* 0x0000001fff0c7819 */ /* 0x004fe40000011409 */
[----:B------:R-:W-:-:S05]  /*70580*/  IADD3 R24, P3, PT, R9, R0, RZ ;  /* 0x0000000009187210 */ /* 0x000fca0007f7e0ff */
[----:B------:R-:W-:-:S05]  /*70590*/  IMAD.X R25, R12, 0x1, R2, P3 ;  /* 0x000000010c197824 */ /* 0x000fca00018e0602 */
[----:B------:R0:W-:Y:S02]  /*705a0*/  STL.64 [R1+0xe68], R24 ;  /* 0x000e681801007387 */ /* 0x0001e40000100a00 */
[----:B0-----:R-:W-:-:S05]  /*705b0*/  IADD3 R24, P3, PT, R9, R3, RZ ;  /* 0x0000000309187210 */ /* 0x001fca0007f7e0ff */
[----:B------:R-:W-:Y:S01]  /*705c0*/  IMAD.X R25, R12, 0x1, R4, P3 ;  /* 0x000000010c197824 */ /* 0x000fe200018e0604 */
[----:B------:R-:W-:-:S05]  /*705d0*/  IADD3 R22, P3, PT, R9, R5, RZ ;  /* 0x0000000509167210 */ /* 0x000fca0007f7e0ff */
[----:B------:R-:W-:Y:S01]  /*705e0*/  IMAD.X R23, R12, 0x1, R6, P3 ;  /* 0x000000010c177824 */ /* 0x000fe200018e0606 */
[----:B------:R-:W-:Y:S04]  /*705f0*/  STL.64 [R1+0xe90], R24 ;  /* 0x000e901801007387 */ /* 0x000fe80000100a00 */
[----:B------:R0:W-:Y:S04]  /*70600*/  STL.64 [R1+0xeb0], R22 ;  /* 0x000eb01601007387 */ /* 0x0001e80000100a00 */
[----:B------:R-:W2:Y:S04]  /*70610*/  LDL.LU R40, [R1+0x360] ;  /* 0x0003600001287983 */ /* 0x000ea80000300800 */
[----:B------:R-:W2:Y:S01]  /*70620*/  LDL.LU R11, [R1+0x364] ;  /* 0x00036400010b7983 */ /* 0x000ea20000300800 */
[----:B0-----:R-:W-:-:S05]  /*70630*/  IADD3 R22, P3, PT, R9, R7, RZ ;  /* 0x0000000709167210 */ /* 0x001fca0007f7e0ff */
[----:B------:R-:W-:-:S05]  /*70640*/  IMAD.X R23, R12, 0x1, R8, P3 ;  /* 0x000000010c177824 */ /* 0x000fca00018e0608 */
[----:B------:R0:W-:Y:S01]  /*70650*/  STL.64 [R1+0xea8], R22 ;  /* 0x000ea81601007387 */ /* 0x0001e20000100a00 */
[----:B------:R-:W-:Y:S02]  /*70660*/  PRMT R14, R18, 0x5410, R14 ;  /* 0x00005410120e7816 */ /* 0x000fe4000000000e */
[----:B----4-:R-:W-:Y:S02]  /*70670*/  SHF.R.S32.HI R16, RZ, 0x1f, R10 ;  /* 0x0000001fff107819 */ /* 0x010fe4000001140a */
[----:B0-----:R-:W-:-:S05]  /*70680*/  IADD3 R22, P3, PT, R10, R0, RZ ;  /* 0x000000000a167210 */ /* 0x001fca0007f7e0ff */
[----:B------:R-:W-:Y:S01]  /*70690*/  IMAD.X R23, R16, 0x1, R2, P3 ;  /* 0x0000000110177824 */ /* 0x000fe200018e0602 */
[----:B------:R-:W-:-:S05]  /*706a0*/  IADD3 R18, P3, PT, R10, R3, RZ ;  /* 0x000000030a127210 */ /* 0x000fca0007f7e0ff */
[----:B------:R-:W-:Y:S01]  /*706b0*/  IMAD.X R19, R16, 0x1, R4, P3 ;  /* 0x0000000110137824 */ /* 0x000fe200018e0604 */
[----:B------:R-:W-:Y:S01]  /*706c0*/  STL.64 [R1+0xea0], R22 ;  /* 0x000ea01601007387 */ /* 0x000fe20000100a00 */
[----:B------:R-:W-:-:S03]  /*706d0*/  NOP ;  /* 0x0000000000007918 */ /* 0x000fc60000000000 */
[----:B------:R-:W3:Y:S04]  /*706e0*/  LDL.LU R52, [R1+0x40] ;  /* 0x0000400001347983 */ /* 0x000ee80000300800 */
[----:B------:R-:W4:Y:S04]  /*706f0*/  LDL.LU R48, [R1+0x44] ;  /* 0x0000440001307983 */ /* 0x000f280000300800 */
[----:B------:R-:W-:Y:S04]  /*70700*/  STL.64 [R1+0xeb8], R18 ;  /* 0x000eb81201007387 */ /* 0x000fe80000100a00 */
[----:B------:R-:W3:Y:S04]  /*70710*/  LDL.LU R61, [R1+0x368] ;  /* 0x00036800013d7983 */ /* 0x000ee80000300800 */
[----:B------:R-:W3:Y:S04]  /*70720*/  LDL.LU R9, [R1+0x36c] ;  /* 0x00036c0001097983 */ /* 0x000ee80000300800 */
[----:B------:R-:W0:Y:S01]  /*70730*/  LDS.128 R20, [R41] ;  /* 0x0000000029147984 */ /* 0x000e220000000c00 */
[----:B------:R-:W-:-:S02]  /*70740*/  PRMT R12, R14, 0x5210, R34 ;  /* 0x000052100e0c7816 */ /* 0x000fc40000000022 */
[----:B------:R-:W-:Y:S02]  /*70750*/  PRMT R13, R13, 0x5210, R36 ;  /* 0x000052100d0d7816 */ /* 0x000fe40000000024 */
[----:B------:R-:W-:Y:S02]  /*70760*/  PRMT R14, R17, 0x5210, R35 ;  /* 0x00005210110e7816 */ /* 0x000fe40000000023 */
[----:B------:R-:W-:Y:S01]  /*70770*/  PRMT R15, R15, 0x5210, R37 ;  /* 0x000052100f0f7816 */ /* 0x000fe20000000025 */
[----:B------:R-:W-:-:S04]  /*70780*/  NOP ;  /* 0x0000000000007918 */ /* 0x000fc80000000000 */
[----:B------:R1:W-:Y:S02]  /*70790*/  STSM.16.M88.4 [R41], R12 ;  /* 0x0000000c29007844 */ /* 0x0003e40000000200 */
[----:B-1----:R-:W-:Y:S02]  /*707a0*/  IADD3 R12, P3, PT, R10, R5, RZ ;  /* 0x000000050a0c7210 */ /* 0x002fe40007f7e0ff */
        /* <DEDUP_REMOVED lines=8> */
[----:B------:R-:W4:Y:S01]  /*70830*/  LDL.LU R58, [R1+0xe38] ;  /* 0x000e3800013a7983 */ /* 0x000f220000300800 */
[----:B------:R-:W-:-:S03]  /*70840*/  IMAD.X R13, R16, 0x1, R6, P3 ;  /* 0x00000001100d7824 */ /* 0x000fc600018e0606 */
        /* <DEDUP_REMOVED lines=14> */
[----:B------:R-:W4:Y:S01]  /*70930*/  LDL.LU R43, [R1+0x670] ;  /* 0x00067000012b7983 */ /* 0x000f220000300800 */
[----:B0-----:R-:W-:-:S03]  /*70940*/  IADD3 R12, P3, PT, R10, R7, RZ ;  /* 0x000000070a0c7210 */ /* 0x001fc60007f7e0ff */
[----:B------:R-:W4:Y:S04]  /*70950*/  LDL.LU R38, [R1+0x674] ;  /* 0x0006740001267983 */ /* 0x000f280000300800 */
[----:B------:R-:W4:Y:S01]  /*70960*/  LDL.LU R42, [R1+0x678] ;  /* 0x00067800012a7983 */ /* 0x000f220000300800 */
[----:B--2---:R-:W-:-:S03]  /*70970*/  F2FP.SATFINITE.E4M3.F32.PACK_AB_MERGE_C R28, R11, R40, RZ ;  /* 0x000000280b1c723e */ /* 0x004fc600048070ff */
[----:B------:R-:W2:Y:S04]  /*70980*/  LDL.LU R40, [R1+0x67c] ;  /* 0x00067c0001287983 */ /* 0x000ea80000300800 */
[----:B------:R-:W2:Y:S04]  /*70990*/  LDL.LU R11, [R1+0x2f0] ;  /* 0x0002f000010b7983 */ /* 0x000ea80000300800 */
[----:B------:R-:W2:Y:S01]  /*709a0*/  LDL.LU R10, [R1+0x2f4] ;  /* 0x0002f400010a7983 */ /* 0x000ea20000300800 */
[----:B---3--:R-:W-:-:S03]  /*709b0*/  F2FP.SATFINITE.E4M3.F32.PACK_AB_MERGE_C R27, R9, R61, RZ ;  /* 0x0000003d091b723e */ /* 0x008fc600048070ff */
[----:B------:R-:W3:Y:S04]  /*709c0*/  LDL.LU R61, [R1+0x2f8] ;  /* 0x0002f800013d7983 */ /* 0x000ee80000300800 */
[----:B------:R-:W3:Y:S01]  /*709d0*/  LDL.LU R9, [R1+0x2fc] ;  /* 0x0002fc0001097983 */ /* 0x000ee20000300800 */
        /* <DEDUP_REMOVED lines=14> */
[----:B----4-:R-:W-:-:S04]  /*70ac0*/  SHF.R.S32.HI R12, RZ, 0x1f, R48 ;  /* 0x0000001fff0c7819 */ /* 0x010fc80000011430 */
        /* <DEDUP_REMOVED lines=9> */
[----:B------:R-:W-:Y:S02]  /*70b60*/  F2FP.SATFINITE.E4M3.F32.PACK_AB_MERGE_C R20, R50, R51, RZ ;  /* 0x000000333214723e */ /* 0x000fe400048070ff */
[----:B------:R-:W-:Y:S02]  /*70b70*/  LOP3.LUT R28, R28, 0xffff, RZ, 0xc0, !PT ;  /* 0x0000ffff1c1c7812 */ /* 0x000fe400078ec0ff */
[----:B------:R-:W-:Y:S02]  /*70b80*/  LOP3.LUT R30, R20, 0xffff, RZ, 0xc0, !PT ;  /* 0x0000ffff141e7812 */ /* 0x000fe400078ec0ff */
[----:B------:R-:W-:-:S02]  /*70b90*/  LOP3.LUT R24, R24, 0xffff, RZ, 0xc0, !PT ;  /* 0x0000ffff18187812 */ /* 0x000fc400078ec0ff */
[----:B------:R-:W-:Y:S02]  /*70ba0*/  F2FP.SATFINITE.E4M3.F32.PACK_AB_MERGE_C R23, R57, R58, RZ ;  /* 0x0000003a3917723e */ /* 0x000fe400048070ff */
[----:B------:R-:W-:Y:S02]  /*70bb0*/  F2FP.SATFINITE.E4M3.F32.PACK_AB_MERGE_C R19, R47, R49, RZ ;  /* 0x000000312f13723e */ /* 0x000fe400048070ff */
[----:B------:R-:W-:Y:S02]  /*70bc0*/  F2FP.SATFINITE.E4M3.F32.PACK_AB_MERGE_C R25, R29, R25, RZ ;  /* 0x000000191d19723e */ /* 0x000fe400048070ff */
[----:B------:R-:W-:Y:S02]  /*70bd0*/  PRMT R20, R28, 0x3340, R24 ;  /* 0x000033401c147816 */ /* 0x000fe40000000018 */
[----:B------:R-:W-:Y:S02]  /*70be0*/  LOP3.LUT R27, R27, 0xffff, RZ, 0xc0, !PT ;  /* 0x0000ffff1b1b7812 */ /* 0x000fe400078ec0ff */
[----:B------:R-:W-:-:S02]  /*70bf0*/  LOP3.LUT R29, R19, 0xffff, RZ, 0xc0, !PT ;  /* 0x0000ffff131d7812 */ /* 0x000fc400078ec0ff */
[----:B------:R-:W-:Y:S02]  /*70c00*/  LOP3.LUT R23, R23, 0xffff, RZ, 0xc0, !PT ;  /* 0x0000ffff17177812 */ /* 0x000fe400078ec0ff */
        /* <DEDUP_REMOVED lines=11> */
[----:B------:R-:W-:-:S04]  /*70cc0*/  LOP3.LUT R21, R21, 0xffff, RZ, 0xc0, !PT ;  /* 0x0000ffff15157812 */ /* 0x000fc800078ec0ff */
[----:B------:R-:W-:Y:S02]  /*70cd0*/  PRMT R17, R25, 0x3340, R21 ;  /* 0x0000334019117816 */ /* 0x000fe40000000015 */
[----:B------:R-:W-:-:S04]  /*70ce0*/  F2FP.SATFINITE.E4M3.F32.PACK_AB_MERGE_C R16, R38, R43, RZ ;  /* 0x0000002b2610723e */ /* 0x000fc800048070ff */
[----:B------:R-:W-:Y:S02]  /*70cf0*/  LOP3.LUT R33, R16, 0xffff, RZ, 0xc0, !PT ;  /* 0x0000ffff10217812 */ /* 0x000fe400078ec0ff */
[----:B--2---:R-:W-:Y:S02]  /*70d00*/  F2FP.SATFINITE.E4M3.F32.PACK_AB_MERGE_C R14, R10, R11, RZ ;  /* 0x0000000b0a0e723e */ /* 0x004fe400048070ff */
[----:B------:R-:W-:-:S05]  /*70d10*/  IADD3 R10, P3, PT, R48, R5, RZ ;  /* 0x00000005300a7210 */ /* 0x000fca0007f7e0ff */
[----:B------:R-:W-:-:S05]  /*70d20*/  IMAD.X R11, R12, 0x1, R6, P3 ;  /* 0x000000010c0b7824 */ /* 0x000fca00018e0606 */
[----:B------:R0:W-:Y:S02]  /*70d30*/  STL.64 [R1+0xd18], R10 ;  /* 0x000d180a01007387 */ /* 0x0001e40000100a00 */
[----:B0-----:R-:W-:-:S05]  /*70d40*/  IADD3 R10, P3, PT, R48, R7, RZ ;  /* 0x00000007300a7210 */ /* 0x001fca0007f7e0ff */
[----:B------:R-:W-:Y:S01]  /*70d50*/  IMAD.X R11, R12, 0x1, R8, P3 ;  /* 0x000000010c0b7824 */ /* 0x000fe200018e0608 */
[----:B------:R-:W-:-:S04]  /*70d60*/  PRMT R12, R30, 0x3340, R0 ;  /* 0x000033401e0c7816 */ /* 0x000fc80000000000 */
[----:B------:R-:W-:Y:S02]  /*70d70*/  PRMT R20, R20, 0x5410, R12 ;  /* 0x0000541014147816 */ /* 0x000fe4000000000c */
[----:B------:R-:W-:-:S04]  /*70d80*/  PRMT R12, R29, 0x3340, R0 ;  /* 0x000033401d0c7816 */ /* 0x000fc80000000000 */
[----:B------:R-:W-:Y:S02]  /*70d90*/  PRMT R19, R19, 0x5410, R12 ;  /* 0x0000541013137816 */ /* 0x000fe4000000000c */
[----:B------:R-:W-:Y:S02]  /*70da0*/  PRMT R12, R32, 0x3340, R0 ;  /* 0x00003340200c7816 */ /* 0x000fe40000000000 */
[----:B------:R-:W-:Y:S02]  /*70db0*/  F2FP.SATFINITE.E4M3.F32.PACK_AB_MERGE_C R15, R40, R42, RZ ;  /* 0x0000002a280f723e */ /* 0x000fe400048070ff */
[----:B------:R-:W-:Y:S02]  /*70dc0*/  PRMT R18, R18, 0x5410, R12 ;  /* 0x0000541012127816 */ /* 0x000fe4000000000c */
[----:B------:R-:W-:Y:S02]  /*70dd0*/  PRMT R12, R31, 0x3340, R0 ;  /* 0x000033401f0c7816 */ /* 0x000fe40000000000 */
[----:B------:R-:W-:-:S02]  /*70de0*/  LOP3.LUT R36, R15, 0xffff, RZ, 0xc0, !PT ;  /* 0x0000ffff0f247812 */ /* 0x000fc400078ec0ff */
[----:B------:R-:W-:Y:S02]  /*70df0*/  PRMT R17, R17, 0x5410, R12 ;  /* 0x0000541011117816 */ /* 0x000fe4000000000c */
[----:B------:R-:W-:Y:S02]  /*70e00*/  LOP3.LUT R35, R14, 0xffff, RZ, 0xc0, !PT ;  /* 0x0000ffff0e237812 */ /* 0x000fe400078ec0ff */
[----:B---3--:R-:W-:Y:S02]  /*70e10*/  F2FP.SATFINITE.E4M3.F32.PACK_AB_MERGE_C R13, R9, R61, RZ ;  /* 0x0000003d090d723e */ /* 0x008fe400048070ff */
[----:B------:R-:W2:Y:S02]  /*70e20*/  LDL.LU R61, [R1+0x48] ;  /* 0x00004800013d7983 */ /* 0x000ea40000300800 */
[----:B------:R-:W-:Y:S02]  /*70e30*/  LOP3.LUT R34, R13, 0xffff, RZ, 0xc0, !PT ;  /* 0x0000ffff0d227812 */ /* 0x000fe400078ec0ff */
[----:B------:R-:W-:-:S02]  /*70e40*/  PRMT R13, R19, 0x4210, R36 ;  /* 0x00004210130d7816 */ /* 0x000fc40000000024 */
[----:B------:R-:W-:Y:S02]  /*70e50*/  PRMT R14, R18, 0x4210, R35 ;  /* 0x00004210120e7816 */ /* 0x000fe40000000023 */
[----:B------:R-:W-:Y:S01]  /*70e60*/  PRMT R15, R17, 0x4210, R34 ;  /* 0x00004210110f7816 */ /* 0x000fe20000000022 */
[----:B------:R-:W-:Y:S01]  /*70e70*/  NOP ;  /* 0x0000000000007918 */ /* 0x000fe20000000000 */
[----:B------:R-:W0:Y:S04]  /*70e80*/  LDS.128 R16, [R41] ;  /* 0x0000000029107984 */ /* 0x000e280000000c00 */
[----:B------:R-:W-:Y:S04]  /*70e90*/  STL.64 [R1+0xd10], R10 ;  /* 0x000d100a01007387 */ /* 0x000fe80000100a00 */
[----:B0-----:R0:W-:Y:S04]  /*70ea0*/  STL.64 [R1+0x200], R16 ;  /* 0x0002001001007387 */ /* 0x0011e80000100a00 */
[----:B------:R-:W-:Y:S04]  /*70eb0*/  STL.64 [R1+0x208], R18 ;  /* 0x0002081201007387 */ /* 0x000fe80000100a00 */
[----:B------:R-:W3:Y:S01]  /*70ec0*/  LDL.LU R9, [R1+0x4c] ;  /* 0x00004c0001097983 */ /* 0x000ee20000300800 */
[----:B------:R-:W-:Y:S01]  /*70ed0*/  PRMT R12, R20, 0x4210, R33 ;  /* 0x00004210140c7816 */ /* 0x000fe20000000021 */
[----:B------:R-:W-:-:S04]  /*70ee0*/  NOP ;  /* 0x0000000000007918 */ /* 0x000fc80000000000 */
[----:B------:R1:W-:Y:S01]  /*70ef0*/  STSM.16.M88.4 [R41], R12 ;  /* 0x0000000c29007844 */ /* 0x0003e20000000200 */
[----:B0-----:R-:W-:-:S04]  /*70f00*/  SHF.R.U32.HI R16, RZ, 0x8, R24 ;  /* 0x00000008ff107819 */ /* 0x001fc80000011618 */
[----:B------:R-:W-:Y:S02]  /*70f10*/  LOP3.LUT R16, R16, 0xffff, RZ, 0xc0, !PT ;  /* 0x0000ffff10107812 */ /* 0x000fe400078ec0ff */
[----:B-1----:R-:W-:-:S04]  /*70f20*/  SHF.R.U32.HI R12, RZ, 0x8, R28 ;  /* 0x00000008ff0c7819 */ /* 0x002fc8000001161c */
[----:B------:R-:W-:-:S04]  /*70f30*/  LOP3.LUT R12, R12, 0xffff, RZ, 0xc0, !PT ;  /* 0x0000ffff0c0c7812 */ /* 0x000fc800078ec0ff */
[----:B------:R-:W-:Y:S02]  /*70f40*/  PRMT R16, R12, 0x3340, R16 ;  /* 0x000033400c107816 */ /* 0x000fe40000000010 */
[----:B------:R-:W-:Y:S02]  /*70f50*/  SHF.R.U32.HI R13, RZ, 0x8, R27 ;  /* 0x00000008ff0d7819 */ /* 0x000fe4000001161b */
[----:B------:R-:W-:Y:S02]  /*70f60*/  SHF.R.U32.HI R17, RZ, 0x8, R23 ;  /* 0x00000008ff117819 */ /* 0x000fe40000011617 */
[----:B------:R-:W-:Y:S02]  /*70f70*/  LOP3.LUT R13, R13, 0xffff, RZ, 0xc0, !PT ;  /* 0x0000ffff0d0d7812 */ /* 0x000fe400078ec0ff */
[----:B------:R-:W-:-:S04]  /*70f80*/  LOP3.LUT R17, R17, 0xffff, RZ, 0xc0, !PT ;  /* 0x0000ffff11117812 */ /* 0x000fc800078ec0ff */
[----:B------:R-:W-:Y:S02]  /*70f90*/  PRMT R17, R13, 0x3340, R17 ;  /* 0x000033400d117816 */ /* 0x000fe40000000011 */
[----:B------:R-:W-:-:S04]  /*70fa0*/  SHF.R.U32.HI R13, RZ, 0x8, R29 ;  /* 0x00000008ff0d7819 */ /* 0x000fc8000001161d */
[----:B------:R-:W-:-:S04]  /*70fb0*/  LOP3.LUT R13, R13, 0xffff, RZ, 0xc0, !PT ;  /* 0x0000ffff0d0d7812 */ /* 0x000fc800078ec0ff */
[----:B------:R-:W-:-:S04]  /*70fc0*/  PRMT R13, R13, 0x3340, R0 ;  /* 0x000033400d0d7816 */ /* 0x000fc80000000000 */
[----:B------:R-:W-:Y:S02]  /*70fd0*/  PRMT R17, R17, 0x5410, R13 ;  /* 0x0000541011117816 */ /* 0x000fe4000000000d */
        /* <DEDUP_REMOVED lines=13> */
[----:B---3--:R-:W-:-:S04]  /*710b0*/  SHF.R.S32.HI R13, RZ, 0x1f, R9 ;  /* 0x0000001fff0d7819 */ /* 0x008fc80000011409 */
        /* <DEDUP_REMOVED lines=19> */
[----:B------:R-:W4:Y:S01]  /*711f0*/  LDL.LU R44, [R1+0x54] ;  /* 0x00005400012c7983 */ /* 0x000f220000300800 */
[----:B------:R-:W-:Y:S02]  /*71200*/  LOP3.LUT R15, R15, 0xffff, RZ, 0xc0, !PT ;  /* 0x0000ffff0f0f7812 */ /* 0x000fe400078ec0ff */
[----:B------:R-:W-:Y:S02]  /*71210*/  LOP3.LUT R19, R19, 0xffff, RZ, 0xc0, !PT ;  /* 0x0000ffff13137812 */ /* 0x000fe400078ec0ff */
[----:B------:R-:W-:Y:S02]  /*71220*/  SHF.R.U32.HI R14, RZ, 0x8, R30 ;  /* 0x00000008ff0e7819 */ /* 0x000fe4000001161e */
[----:B------:R-:W-:Y:S01]  /*71230*/  PRMT R19, R15, 0x3340, R19 ;  /* 0x000033400f137816 */ /* 0x000fe20000000013 */
[----:B------:R-:W4:Y:S01]  /*71240*/  LDL.LU R30, [R1+0x1010] ;  /* 0x00101000011e7983 */ /* 0x000f220000300800 */
[----:B------:R-:W-:-:S02]  /*71250*/  SHF.R.U32.HI R20, RZ, 0x8, R25 ;  /* 0x00000008ff147819 */ /* 0x000fc40000011619 */
[----:B------:R-:W-:Y:S01]  /*71260*/  SHF.R.U32.HI R18, RZ, 0x8, R21 ;  /* 0x00000008ff127819 */ /* 0x000fe20000011615 */
[----:B------:R-:W4:Y:S01]  /*71270*/  LDL.LU R27, [R1+0x1014] ;  /* 0x00101400011b7983 */ /* 0x000f220000300800 */
[----:B------:R-:W-:Y:S02]  /*71280*/  SHF.R.U32.HI R12, RZ, 0x8, R31 ;  /* 0x00000008ff0c7819 */ /* 0x000fe4000001161f */
[----:B------:R-:W-:Y:S02]  /*71290*/  SHF.R.U32.HI R15, RZ, 0x8, R32 ;  /* 0x00000008ff0f7819 */ /* 0x000fe40000011620 */
[----:B------:R-:W-:Y:S02]  /*712a0*/  LOP3.LUT R14, R14, 0xffff, RZ, 0xc0, !PT ;  /* 0x0000ffff0e0e7812 */ /* 0x000fe400078ec0ff */
[----:B------:R-:W-:Y:S02]  /*712b0*/  LOP3.LUT R20, R20, 0xffff, RZ, 0xc0, !PT ;  /* 0x0000ffff14147812 */ /* 0x000fe400078ec0ff */
[----:B------:R-:W-:-:S02]  /*712c0*/  LOP3.LUT R18, R18, 0xffff, RZ, 0xc0, !PT ;  /* 0x0000ffff12127812 */ /* 0x000fc400078ec0ff */
[----:B------:R-:W-:Y:S02]  /*712d0*/  LOP3.LUT R12, R12, 0xffff, RZ, 0xc0, !PT ;  /* 0x0000ffff0c0c7812 */ /* 0x000fe400078ec0ff */
[----:B------:R-:W-:Y:S02]  /*712e0*/  LOP3.LUT R15, R15, 0xffff, RZ, 0xc0, !PT ;  /* 0x0000ffff0f0f7812 */ /* 0x000fe400078ec0ff */
[----:B------:R-:W-:Y:S02]  /*712f0*/  PRMT R14, R14, 0x3340, R0 ;  /* 0x000033400e0e7816 */ /* 0x000fe40000000000 */
[----:B------:R-:W-:Y:S02]  /*71300*/  PRMT R18, R20, 0x3340, R18 ;  /* 0x0000334014127816 */ /* 0x000fe40000000012 */
[--C-:B------:R-:W-:Y:S02]  /*71310*/  PRMT R12, R12, 0x3340, R0.reuse ;  /* 0x000033400c0c7816 */ /* 0x100fe40000000000 */
        /* <DEDUP_REMOVED lines=12> */
[----:B0-----:R0:W-:Y:S04]  /*713e0*/  STL.64 [R1+0x1e0], R16 ;  /* 0x0001e01001007387 */ /* 0x0011e80000100a00 */
[----:B------:R-:W-:Y:S04]  /*713f0*/  STL.64 [R1+0x1e8], R18 ;  /* 0x0001e81201007387 */ /* 0x000fe80000100a00 */
[----:B------:R-:W4:Y:S04]  /*71400*/  LDL.LU R23, [R1+0x1018] ;  /* 0x0010180001177983 */ /* 0x000f280000300800 */
[----:B------:R-:W4:Y:S04]  /*71410*/  LDL.LU R24, [R1+0x101c] ;  /* 0x00101c0001187983 */ /* 0x000f280000300800 */
[----:B------:R-:W4:Y:S04]  /*71420*/  LDL.LU R61, [R1+0x58] ;  /* 0x00005800013d7983 */ /* 0x000f280000300800 */
[----:B------:R-:W4:Y:S04]  /*71430*/  LDL.LU R60, [R1+0xe20] ;  /* 0x000e2000013c7983 */ /* 0x000f280000300800 */
[----:B------:R-:W4:Y:S04]  /*71440*/  LDL.LU R59, [R1+0xe24] ;  /* 0x000e2400013b7983 */ /* 0x000f280000300800 */
[----:B------:R-:W4:Y:S01]  /*71450*/  LDL.LU R58, [R1+0xe28] ;  /* 0x000e2800013a7983 */ /* 0x000f220000300800 */
[----:B--2---:R-:W-:-:S02]  /*71460*/  SHF.R.S32.HI R12, RZ, 0x1f, R37 ;  /* 0x0000001fff0c7819 */ /* 0x004fc40000011425 */
[----:B0-----:R-:W-:-:S05]  /*71470*/  IADD3 R16, P3, PT, R37, R0, RZ ;  /* 0x0000000025107210 */ /* 0x001fca0007f7e0ff */
[----:B------:R-:W-:-:S05]  /*71480*/  IMAD.X R17, R12, 0x1, R2, P3 ;  /* 0x000000010c117824 */ /* 0x000fca00018e0602 */
        /* <DEDUP_REMOVED lines=45> */
[----:B------:R-:W-:Y:S01]  /*71760*/  IMAD.X R15, R12, 0x1, R8, P3 ;  /* 0x000000010c0f7824 */ /* 0x000fe200018e0608 */
[----:B------:R-:W-:-:S05]  /*71770*/  IADD3 R12, P3, PT, R61, R0, RZ ;  /* 0x000000003d0c7210 */ /* 0x000fca0007f7e0ff */
[----:B------:R-:W-:Y:S01]  /*71780*/  IMAD.X R13, R16, 0x1, R2, P3 ;  /* 0x00000001100d7824 */ /* 0x000fe200018e0602 */
[----:B------:R0:W-:Y:S04]  /*71790*/  STL.64 [R1+0xca0], R14 ;  /* 0x000ca00e01007387 */ /* 0x0001e80000100a00 */
[----:B------:R4:W-:Y:S01]  /*717a0*/  STL.64 [R1+0xc90], R12 ;  /* 0x000c900c01007387 */ /* 0x0009e20000100a00 */
[----:B--2---:R-:W-:Y:S02]  /*717b0*/  F2FP.SATFINITE.E4M3.F32.PACK_AB_MERGE_C R19, R46, R47, RZ ;  /* 0x0000002f2e13723e */ /* 0x004fe400048070ff */
[----:B------:R-:W-:Y:S01]  /*717c0*/  F2FP.SATFINITE.E4M3.F32.PACK_AB_MERGE_C R18, R39, R45, RZ ;  /* 0x0000002d2712723e */ /* 0x000fe200048070ff */
[----:B------:R-:W-:Y:S01]  /*717d0*/  NOP ;  /* 0x0000000000007918 */ /* 0x000fe20000000000 */
[----:B------:R-:W1:Y:S01]  /*717e0*/  LDS.128 R44, [R41] ;  /* 0x00000000292c7984 */ /* 0x000e620000000c00 */
[----:B0-----:R-:W-:-:S02]  /*717f0*/  F2FP.SATFINITE.E4M3.F32.PACK_AB_MERGE_C R15, R40, R42, RZ ;  /* 0x0000002a280f723e */ /* 0x001fc400048070ff */
[----:B----4-:R-:W-:Y:S02]  /*71800*/  F2FP.SATFINITE.E4M3.F32.PACK_AB_MERGE_C R13, R9, R48, RZ ;  /* 0x00000030090d723e */ /* 0x010fe400048070ff */
[----:B------:R-:W2:Y:S01]  /*71810*/  LDL.LU R9, [R1+0x5c] ;  /* 0x00005c0001097983 */ /* 0x000ea20000300800 */
[----:B---3--:R-:W-:Y:S02]  /*71820*/  F2FP.SATFINITE.E4M3.F32.PACK_AB_MERGE_C R14, R10, R11, RZ ;  /* 0x0000000b0a0e723e */ /* 0x008fe400048070ff */
[C---:B------:R-:W-:Y:S01]  /*71830*/  IADD3 R10, P3, PT, R61.reuse, R3, RZ ;  /* 0x000000033d0a7210 */ /* 0x040fe20007f7e0ff */
[----:B-1----:R-:W-:Y:S04]  /*71840*/  STL.64 [R1+0x1a0], R44 ;  /* 0x0001a02c01007387 */ /* 0x002fe80000100a00 */
[----:B------:R-:W-:Y:S01]  /*71850*/  IMAD.X R11, R16, 0x1, R4, P3 ;  /* 0x00000001100b7824 */ /* 0x000fe200018e0604 */
[----:B------:R-:W-:Y:S04]  /*71860*/  STL.64 [R1+0x1a8], R46 ;  /* 0x0001a82e01007387 */ /* 0x000fe80000100a00 */
[----:B------:R0:W-:Y:S02]  /*71870*/  STL.64 [R1+0xc40], R10 ;  /* 0x000c400a01007387 */ /* 0x0001e40000100a00 */
[----:B0-----:R-:W-:-:S05]  /*71880*/  IADD3 R10, P3, PT, R61, R5, RZ ;  /* 0x000000053d0a7210 */ /* 0x001fca0007f7e0ff */
[----:B------:R-:W-:-:S05]  /*71890*/  IMAD.X R11, R16, 0x1, R6, P3 ;  /* 0x00000001100b7824 */ /* 0x000fca00018e0606 */
[----:B------:R-:W-:Y:S04]  /*718a0*/  STL.64 [R1+0xc58], R10 ;  /* 0x000c580a01007387 */ /* 0x000fe80000100a00 */
[----:B------:R-:W3:Y:S01]  /*718b0*/  LDL.LU R40, [R1+0x64] ;  /* 0x0000640001287983 */ /* 0x000ee20000300800 */
[----:B------:R-:W-:Y:S02]  /*718c0*/  F2FP.SATFINITE.E4M3.F32.PACK_AB_MERGE_C R25, R59, R60, RZ ;  /* 0x0000003c3b19723e */ /* 0x000fe400048070ff */
[----:B------:R-:W-:Y:S02]  /*718d0*/  F2FP.SATFINITE.E4M3.F32.PACK_AB_MERGE_C R21, R51, R52, RZ ;  /* 0x000000343315723e */ /* 0x000fe400048070ff */
[----:B------:R-:W-:Y:S02]  /*718e0*/  F2FP.SATFINITE.E4M3.F32.PACK_AB_MERGE_C R27, R27, R30, RZ ;  /* 0x0000001e1b1b723e */ /* 0x000fe400048070ff */
[----:B------:R-:W-:-:S02]  /*718f0*/  LOP3.LUT R30, R29, 0xffff, RZ, 0xc0, !PT ;  /* 0x0000ffff1d1e7812 */ /* 0x000fc400078ec0ff */
[----:B------:R-:W-:Y:S02]  /*71900*/  F2FP.SATFINITE.E4M3.F32.PACK_AB_MERGE_C R26, R24, R23, RZ ;  /* 0x00000017181a723e */ /* 0x000fe400048070ff */
[----:B------:R-:W-:Y:S02]  /*71910*/  LOP3.LUT R29, R21, 0xffff, RZ, 0xc0, !PT ;  /* 0x0000ffff151d7812 */ /* 0x000fe400078ec0ff */
[----:B------:R-:W-:Y:S02]  /*71920*/  LOP3.LUT R25, R25, 0xffff, RZ, 0xc0, !PT ;  /* 0x0000ffff19197812 */ /* 0x000fe400078ec0ff */
[----:B------:R-:W-:Y:S02]  /*71930*/  F2FP.SATFINITE.E4M3.F32.PACK_AB_MERGE_C R24, R57, R58, RZ ;  /* 0x0000003a3918723e */ /* 0x000fe400048070ff */
[----:B------:R-:W-:Y:S02]  /*71940*/  F2FP.SATFINITE.E4M3.F32.PACK_AB_MERGE_C R20, R49, R50, RZ ;  /* 0x000000323114723e */ /* 0x000fe400048070ff */
[----:B------:R-:W-:-:S02]  /*71950*/  LOP3.LUT R31, R28, 0xffff, RZ, 0xc0, !PT ;  /* 0x0000ffff1c1f7812 */ /* 0x000fc400078ec0ff */
[----:B------:R-:W-:Y:S02]  /*71960*/  PRMT R12, R29, 0x3340, R0 ;  /* 0x000033401d0c7816 */ /* 0x000fe40000000000 */
[----:B------:R-:W-:Y:S02]  /*71970*/  PRMT R21, R30, 0x3340, R25 ;  /* 0x000033401e157816 */ /* 0x000fe40000000019 */
[----:B------:R-:W-:Y:S02]  /*71980*/  LOP3.LUT R33, R20, 0xffff, RZ, 0xc0, !PT ;  /* 0x0000ffff14217812 */ /* 0x000fe400078ec0ff */
[----:B------:R-:W-:Y:S02]  /*71990*/  LOP3.LUT R28, R24, 0xffff, RZ, 0xc0, !PT ;  /* 0x0000ffff181c7812 */ /* 0x000fe400078ec0ff */
        /* <DEDUP_REMOVED lines=9> */
[----:B------:R-:W-:Y:S02]  /*71a30*/  PRMT R12, R24, 0x3340, R0 ;  /* 0x00003340180c7816 */ /* 0x000fe40000000000 */
[----:B------:R-:W-:Y:S02]  /*71a40*/  PRMT R19, R27, 0x3340, R23 ;  /* 0x000033401b137816 */ /* 0x000fe40000000017 */
[----:B------:R-:W-:Y:S02]  /*71a50*/  LOP3.LUT R26, R26, 0xffff, RZ, 0xc0, !PT ;  /* 0x0000ffff1a1a7812 */ /* 0x000fe400078ec0ff */
[----:B------:R-:W-:Y:S02]  /*71a60*/  LOP3.LUT R32, R18, 0xffff, RZ, 0xc0, !PT ;  /* 0x0000ffff12207812 */ /* 0x000fe400078ec0ff */
[----:B------:R-:W-:-:S02]  /*71a70*/  LOP3.LUT R22, R22, 0xffff, RZ, 0xc0, !PT ;  /* 0x0000ffff16167812 */ /* 0x000fc400078ec0ff */
[----:B------:R-:W-:Y:S02]  /*71a80*/  PRMT R19, R19, 0x5410, R12 ;  /* 0x0000541013137816 */ /* 0x000fe4000000000c */
[----:B------:R-:W-:Y:S02]  /*71a90*/  F2FP.SATFINITE.E4M3.F32.PACK_AB_MERGE_C R17, R38, R43, RZ ;  /* 0x0000002b2611723e */ /* 0x000fe400048070ff */
[----:B------:R-:W-:Y:S02]  /*71aa0*/  PRMT R12, R32, 0x3340, R0 ;  /* 0x00003340200c7816 */ /* 0x000fe40000000000 */
[----:B------:R-:W-:Y:S02]  /*71ab0*/  PRMT R18, R26, 0x3340, R22 ;  /* 0x000033401a127816 */ /* 0x000fe40000000016 */
[----:B------:R-:W-:Y:S02]  /*71ac0*/  LOP3.LUT R35, R17, 0xffff, RZ, 0xc0, !PT ;  /* 0x0000ffff11237812 */ /* 0x000fe400078ec0ff */
[----:B------:R-:W-:-:S02]  /*71ad0*/  PRMT R18, R18, 0x5410, R12 ;  /* 0x0000541012127816 */ /* 0x000fc4000000000c */
[----:B------:R-:W-:Y:S02]  /*71ae0*/  LOP3.LUT R34, R15, 0xffff, RZ, 0xc0, !PT ;  /* 0x0000ffff0f227812 */ /* 0x000fe400078ec0ff */
[----:B------:R-:W-:Y:S02]  /*71af0*/  LOP3.LUT R37, R14, 0xffff, RZ, 0xc0, !PT ;  /* 0x0000ffff0e257812 */ /* 0x000fe400078ec0ff */
[----:B------:R-:W-:Y:S02]  /*71b00*/  LOP3.LUT R36, R13, 0xffff, RZ, 0xc0, !PT ;  /* 0x0000ffff0d247812 */ /* 0x000fe400078ec0ff */
[----:B------:R-:W-:Y:S02]  /*71b10*/  PRMT R12, R21, 0x4210, R35 ;  /* 0x00004210150c7816 */ /* 0x000fe40000000023 */
[----:B------:R-:W-:Y:S02]  /*71b20*/  PRMT R13, R20, 0x4210, R34 ;  /* 0x00004210140d7816 */ /* 0x000fe40000000022 */
[----:B------:R-:W-:-:S02]  /*71b30*/  PRMT R14, R19, 0x4210, R37 ;  /* 0x00004210130e7816 */ /* 0x000fc40000000025 */
        /* <DEDUP_REMOVED lines=12> */
[----:B------:R-:W-:Y:S02]  /*71c00*/  IADD3 R10, P3, PT, R61, R7, RZ ;  /* 0x000000073d0a7210 */ /* 0x000fe40007f7e0ff */
[----:B------:R-:W-:-:S02]  /*71c10*/  PRMT R19, R12, 0x3340, R19 ;  /* 0x000033400c137816 */ /* 0x000fc40000000013 */
[----:B------:R-:W-:Y:S02]  /*71c20*/  SHF.R.U32.HI R12, RZ, 0x8, R27 ;  /* 0x00000008ff0c7819 */ /* 0x000fe4000001161b */
[----:B------:R-:W-:Y:S01]  /*71c30*/  SHF.R.U32.HI R18, RZ, 0x8, R23 ;  /* 0x00000008ff127819 */ /* 0x000fe20000011617 */
[----:B------:R-:W-:Y:S01]  /*71c40*/  IMAD.X R11, R16, 0x1, R8, P3 ;  /* 0x00000001100b7824 */ /* 0x000fe200018e0608 */
[----:B------:R-:W-:Y:S02]  /*71c50*/  LOP3.LUT R12, R12, 0xffff, RZ, 0xc0, !PT ;  /* 0x0000ffff0c0c7812 */ /* 0x000fe400078ec0ff */
[----:B------:R-:W-:Y:S02]  /*71c60*/  LOP3.LUT R18, R18, 0xffff, RZ, 0xc0, !PT ;  /* 0x0000ffff12127812 */ /* 0x000fe400078ec0ff */
[----:B------:R0:W-:Y:S02]  /*71c70*/  STL.64 [R1+0xc50], R10 ;  /* 0x000c500a01007387 */ /* 0x0001e40000100a00 */
[----:B------:R-:W-:-:S02]  /*71c80*/  PRMT R18, R12, 0x3340, R18 ;  /* 0x000033400c127816 */ /* 0x000fc40000000012 */
[----:B------:R-:W-:Y:S02]  /*71c90*/  SHF.R.U32.HI R16, RZ, 0x8, R26 ;  /* 0x00000008ff107819 */ /* 0x000fe4000001161a */
[----:B------:R-:W-:Y:S02]  /*71ca0*/  SHF.R.U32.HI R20, RZ, 0x8, R22 ;  /* 0x00000008ff147819 */ /* 0x000fe40000011616 */
[----:B------:R-:W-:Y:S02]  /*71cb0*/  LOP3.LUT R16, R16, 0xffff, RZ, 0xc0, !PT ;  /* 0x0000ffff10107812 */ /* 0x000fe400078ec0ff */
[----:B------:R-:W-:Y:S02]  /*71cc0*/  LOP3.LUT R20, R20, 0xffff, RZ, 0xc0, !PT ;  /* 0x0000ffff14147812 */ /* 0x000fe400078ec0ff */
[----:B------:R-:W-:Y:S02]  /*71cd0*/  SHF.R.U32.HI R15, RZ, 0x8, R24 ;  /* 0x00000008ff0f7819 */ /* 0x000fe40000011618 */
[----:B------:R-:W-:-:S02]  /*71ce0*/  PRMT R20, R16, 0x3340, R20 ;  /* 0x0000334010147816 */ /* 0x000fc40000000014 */
[----:B------:R-:W-:Y:S02]  /*71cf0*/  SHF.R.U32.HI R16, RZ, 0x8, R32 ;  /* 0x00000008ff107819 */ /* 0x000fe40000011620 */
[----:B------:R-:W-:Y:S02]  /*71d00*/  LOP3.LUT R15, R15, 0xffff, RZ, 0xc0, !PT ;  /* 0x0000ffff0f0f7812 */ /* 0x000fe400078ec0ff */
[----:B------:R-:W-:Y:S02]  /*71d10*/  LOP3.LUT R16, R16, 0xffff, RZ, 0xc0, !PT ;  /* 0x0000ffff10107812 */ /* 0x000fe400078ec0ff */
[--C-:B------:R-:W-:Y:S02]  /*71d20*/  PRMT R15, R15, 0x3340, R0.reuse ;  /* 0x000033400f0f7816 */ /* 0x100fe40000000000 */
[----:B------:R-:W-:Y:S02]  /*71d30*/  PRMT R16, R16, 0x3340, R0 ;  /* 0x0000334010107816 */ /* 0x000fe40000000000 */
[----:B------:R-:W-:-:S02]  /*71d40*/  PRMT R18, R18, 0x5410, R15 ;  /* 0x0000541012127816 */ /* 0x000fc4000000000f */
[----:B------:R-:W-:Y:S01]  /*71d50*/  PRMT R15, R20, 0x5410, R16 ;  /* 0x00005410140f7816 */ /* 0x000fe20000000010 */
[----:B------:R-:W-:Y:S01]  /*71d60*/  NOP ;  /* 0x0000000000007918 */ /* 0x000fe20000000000 */
[----:B------:R-:W1:Y:S01]  /*71d70*/  LDS.128 R20, [R41] ;  /* 0x0000000029147984 */ /* 0x000e620000000c00 */
        /* <DEDUP_REMOVED lines=19> */
[----:B------:R-:W-:-:S05]  /*71eb0*/  IMAD.X R11, R16, 0x1, R4, P3 ;  /* 0x00000001100b7824 */ /* 0x000fca00018e0604 */
[----:B------:R0:W-:Y:S04]  /*71ec0*/  STL.64 [R1+0xc98], R10 ;  /* 0x000c980a01007387 */ /* 0x0001e80000100a00 */
[----:B0-----:R-:W3:Y:S04]  /*71ed0*/  LDL.LU R11, [R1+0x6c] ;  /* 0x00006c00010b7983 */ /* 0x001ee80000300800 */
[----:B------:R-:W4:Y:S04]  /*71ee0*/  LDL.LU R10, [R1+0x3a0] ;  /* 0x0003a000010a7983 */ /* 0x000f280000300800 */
[----:B------:R-:W4:Y:S04]  /*71ef0*/  LDL.LU R48, [R1+0x3a4] ;  /* 0x0003a40001307983 */ /* 0x000f280000300800 */
[----:B-1----:R0:W-:Y:S04]  /*71f00*/  STL.64 [R1+0x1c0], R20 ;  /* 0x0001c01401007387 */ /* 0x0021e80000100a00 */
[----:B------:R-:W-:Y:S04]  /*71f10*/  STL.64 [R1+0x1c8], R22 ;  /* 0x0001c81601007387 */ /* 0x000fe80000100a00 */
[----:B------:R-:W2:Y:S04]  /*71f20*/  LDL.LU R61, [R1+0x3a8] ;  /* 0x0003a800013d7983 */ /* 0x000ea80000300800 */
[----:B------:R-:W2:Y:S01]  /*71f30*/  LDL.LU R9, [R1+0x3ac] ;  /* 0x0003ac0001097983 */ /* 0x000ea20000300800 */
[----:B------:R-:W-:-:S02]  /*71f40*/  SHF.R.U32.HI R13, RZ, 0x8, R29 ;  /* 0x00000008ff0d7819 */ /* 0x000fc4000001161d */
[----:B------:R-:W-:Y:S01]  /*71f50*/  SHF.R.U32.HI R14, RZ, 0x8, R33 ;  /* 0x00000008ff0e7819 */ /* 0x000fe20000011621 */
[----:B------:R-:W3:Y:S01]  /*71f60*/  LDL.LU R29, [R1+0x1000] ;  /* 0x00100000011d7983 */ /* 0x000ee20000300800 */
[----:B------:R-:W-:Y:S02]  /*71f70*/  LOP3.LUT R13, R13, 0xffff, RZ, 0xc0, !PT ;  /* 0x0000ffff0d0d7812 */ /* 0x000fe400078ec0ff */
[----:B------:R-:W-:Y:S01]  /*71f80*/  LOP3.LUT R14, R14, 0xffff, RZ, 0xc0, !PT ;  /* 0x0000ffff0e0e7812 */ /* 0x000fe200078ec0ff */
[----:B------:R-:W3:Y:S01]  /*71f90*/  LDL.LU R25, [R1+0x1004] ;  /* 0x0010040001197983 */ /* 0x000ee20000300800 */
[--C-:B------:R-:W-:Y:S02]  /*71fa0*/  PRMT R13, R13, 0x3340, R0.reuse ;  /* 0x000033400d0d7816 */ /* 0x100fe40000000000 */
[----:B------:R-:W-:Y:S02]  /*71fb0*/  PRMT R14, R14, 0x3340, R0 ;  /* 0x000033400e0e7816 */ /* 0x000fe40000000000 */
[----:B------:R-:W-:-:S02]  /*71fc0*/  PRMT R17, R17, 0x5410, R13 ;  /* 0x0000541011117816 */ /* 0x000fc4000000000d */
[----:B------:R-:W-:Y:S02]  /*71fd0*/  PRMT R13, R19, 0x5410, R14 ;  /* 0x00005410130d7816 */ /* 0x000fe4000000000e */
[----:B------:R-:W-:Y:S02]  /*71fe0*/  PRMT R14, R18, 0x5210, R37 ;  /* 0x00005210120e7816 */ /* 0x000fe40000000025 */
[----:B------:R-:W-:Y:S02]  /*71ff0*/  IADD3 R18, P3, PT, R40, R5, RZ ;  /* 0x0000000528127210 */ /* 0x000fe40007f7e0ff */
[----:B------:R-:W-:Y:S02]  /*72000*/  PRMT R12, R17, 0x5210, R35 ;  /* 0x00005210110c7816 */ /* 0x000fe40000000023 */
[----:B------:R-:W-:Y:S01]  /*72010*/  PRMT R13, R13, 0x5210, R34 ;  /* 0x000052100d0d7816 */ /* 0x000fe20000000022 */
[----:B------:R-:W-:Y:S01]  /*72020*/  IMAD.X R19, R16, 0x1, R6, P3 ;  /* 0x0000000110137824 */ /* 0x000fe200018e0606 */
[----:B------:R-:W-:Y:S01]  /*72030*/  PRMT R15, R15, 0x5210, R36 ;  /* 0x000052100f0f7816 */ /* 0x000fe20000000024 */
[----:B------:R-:W-:-:S03]  /*72040*/  NOP ;  /* 0x0000000000007918 */ /* 0x000fc60000000000 */
[----:B------:R-:W-:Y:S04]  /*72050*/  STL.64 [R1+0xc70], R18 ;  /* 0x000c701201007387 */ /* 0x000fe80000100a00 */
[----:B------:R1:W-:Y:S04]  /*72060*/  STSM.16.M88.4 [R41], R12 ;  /* 0x0000000c29007844 */ /* 0x0003e80000000200 */
[----:B------:R-:W3:Y:S04]  /*72070*/  LDL.LU R30, [R1+0x1008] ;  /* 0x00100800011e7983 */ /* 0x000ee80000300800 */
[----:B0-----:R-:W3:Y:S04]  /*72080*/  LDL.LU R21, [R1+0x100c] ;  /* 0x00100c0001157983 */ /* 0x001ee80000300800 */
[----:B------:R-:W3:Y:S01]  /*72090*/  LDL.LU R60, [R1+0xe10] ;  /* 0x000e1000013c7983 */ /* 0x000ee20000300800 */
[----:B-1----:R-:W-:-:S03]  /*720a0*/  IADD3 R12, P3, PT, R40, R7, RZ ;  /* 0x00000007280c7210 */ /* 0x002fc60007f7e0ff */
[----:B------:R-:W3:Y:S04]  /*720b0*/  LDL.LU R59, [R1+0xe14] ;  /* 0x000e1400013b7983 */ /* 0x000ee80000300800 */
[----:B------:R-:W3:Y:S01]  /*720c0*/  LDL.LU R58, [R1+0xe18] ;  /* 0x000e1800013a7983 */ /* 0x000ee20000300800 */
[----:B------:R-:W-:-:S03]  /*720d0*/  IMAD.X R13, R16, 0x1, R8, P3 ;  /* 0x00000001100d7824 */ /* 0x000fc600018e0608 */
[----:B------:R-:W3:Y:S04]  /*720e0*/  LDL.LU R57, [R1+0xe1c] ;  /* 0x000e1c0001397983 */ /* 0x000ee80000300800 */
[----:B------:R-:W3:Y:S04]  /*720f0*/  LDL.LU R56, [R1+0xc20] ;  /* 0x000c200001387983 */ /* 0x000ee80000300800 */
[----:B------:R-:W3:Y:S04]  /*72100*/  LDL.LU R55, [R1+0xc24] ;  /* 0x000c240001377983 */ /* 0x000ee80000300800 */
[----:B------:R-:W3:Y:S04]  /*72110*/  LDL.LU R53, [R1+0xc28] ;  /* 0x000c280001357983 */ /* 0x000ee80000300800 */
[----:B------:R-:W3:Y:S04]  /*72120*/  LDL.LU R52, [R1+0xc2c] ;  /* 0x000c2c0001347983 */ /* 0x000ee80000300800 */
[----:B------:R-:W3:Y:S04]  /*72130*/  LDL.LU R51, [R1+0xa30] ;  /* 0x000a300001337983 */ /* 0x000ee80000300800 */
        /* <DEDUP_REMOVED lines=12> */
[----:B----4-:R-:W-:-:S03]  /*72200*/  F2FP.SATFINITE.E4M3.F32.PACK_AB_MERGE_C R28, R48, R10, RZ ;  /* 0x0000000a301c723e */ /* 0x010fc600048070ff */
[----:B------:R-:W4:Y:S04]  /*72210*/  LDL.LU R10, [R1+0x2b0] ;  /* 0x0002b000010a7983 */ /* 0x000f280000300800 */
[----:B------:R-:W4:Y:S01]  /*72220*/  LDL.LU R48, [R1+0x2b4] ;  /* 0x0002b40001307983 */ /* 0x000f220000300800 */
[----:B--2---:R-:W-:-:S03]  /*72230*/  F2FP.SATFINITE.E4M3.F32.PACK_AB_MERGE_C R27, R9, R61, RZ ;  /* 0x0000003d091b723e */ /* 0x004fc600048070ff */
[----:B------:R-:W2:Y:S04]  /*72240*/  LDL.LU R61, [R1+0x2b8] ;  /* 0x0002b800013d7983 */ /* 0x000ea80000300800 */
[----:B------:R-:W2:Y:S01]  /*72250*/  LDL.LU R9, [R1+0x2bc] ;  /* 0x0002bc0001097983 */ /* 0x000ea20000300800 */
        /* <DEDUP_REMOVED lines=12> */
[----:B---3--:R-:W-:-:S04]  /*72320*/  SHF.R.S32.HI R12, RZ, 0x1f, R11 ;  /* 0x0000001fff0c7819 */ /* 0x008fc8000001140b */
[----:B------:R0:W-:Y:S02]  /*72330*/  STL.64 [R1+0xb38], R14 ;  /* 0x000b380e01007387 */ /* 0x0001e40000100a00 */
[----:B0-----:R-:W-:-:S05]  /*72340*/  IADD3 R14, P3, PT, R11, R0, RZ ;  /* 0x000000000b0e7210 */ /* 0x001fca0007f7e0ff */
[----:B------:R-:W-:-:S05]  /*72350*/  IMAD.X R15, R12, 0x1, R2, P3 ;  /* 0x000000010c0f7824 */ /* 0x000fca00018e0602 */
[----:B------:R0:W-:Y:S01]  /*72360*/  STL.64 [R1+0xb30], R14 ;  /* 0x000b300e01007387 */ /* 0x0001e20000100a00 */
[----:B------:R-:W-:Y:S02]  /*72370*/  F2FP.SATFINITE.E4M3.F32.PACK_AB_MERGE_C R26, R25, R29, RZ ;  /* 0x0000001d191a723e */ /* 0x000fe400048070ff */
[----:B------:R-:W-:Y:S02]  /*72380*/  F2FP.SATFINITE.E4M3.F32.PACK_AB_MERGE_C R25, R21, R30, RZ ;  /* 0x0000001e1519723e */ /* 0x000fe400048070ff */
[----:B0-----:R-:W-:-:S05]  /*72390*/  IADD3 R14, P3, PT, R11, R3, RZ ;  /* 0x000000030b0e7210 */ /* 0x001fca0007f7e0ff */
[----:B------:R-:W-:Y:S01]  /*723a0*/  IMAD.X R15, R12, 0x1, R4, P3 ;  /* 0x000000010c0f7824 */ /* 0x000fe200018e0604 */
[----:B------:R-:W-:-:S05]  /*723b0*/  IADD3 R30, P3, PT, R11, R5, RZ ;  /* 0x000000050b1e7210 */ /* 0x000fca0007f7e0ff */
[----:B------:R-:W-:Y:S01]  /*723c0*/  IMAD.X R31, R12, 0x1, R6, P3 ;  /* 0x000000010c1f7824 */ /* 0x000fe200018e0606 */
[----:B------:R-:W-:Y:S01]  /*723d0*/  F2FP.SATFINITE.E4M3.F32.PACK_AB_MERGE_C R24, R59, R60, RZ ;  /* 0x0000003c3b18723e */ /* 0x000fe200048070ff */
[----:B------:R-:W-:Y:S01]  /*723e0*/  STL.64 [R1+0xb28], R14 ;  /* 0x000b280e01007387 */ /* 0x000fe20000100a00 */
[----:B------:R-:W-:-:S03]  /*723f0*/  F2FP.SATFINITE.E4M3.F32.PACK_AB_MERGE_C R20, R50, R51, RZ ;  /* 0x000000333214723e */ /* 0x000fc600048070ff */
[----:B------:R0:W-:Y:S01]  /*72400*/  STL.64 [R1+0xb20], R30 ;  /* 0x000b201e01007387 */ /* 0x0001e20000100a00 */
[----:B------:R-:W-:Y:S02]  /*72410*/  LOP3.LUT R28, R28, 0xffff, RZ, 0xc0, !PT ;  /* 0x0000ffff1c1c7812 */ /* 0x000fe400078ec0ff */
[----:B------:R-:W-:Y:S02]  /*72420*/  LOP3.LUT R32, R20, 0xffff, RZ, 0xc0, !PT ;  /* 0x0000ffff14207812 */ /* 0x000fe400078ec0ff */
[----:B------:R-:W-:Y:S02]  /*72430*/  LOP3.LUT R24, R24, 0xffff, RZ, 0xc0, !PT ;  /* 0x0000ffff18187812 */ /* 0x000fe400078ec0ff */
[----:B------:R-:W-:Y:S02]  /*72440*/  F2FP.SATFINITE.E4M3.F32.PACK_AB_MERGE_C R23, R57, R58, RZ ;  /* 0x0000003a3917723e */ /* 0x000fe400048070ff */
[----:B------:R-:W-:Y:S02]  /*72450*/  F2FP.SATFINITE.E4M3.F32.PACK_AB_MERGE_C R19, R47, R49, RZ ;  /* 0x000000312f13723e */ /* 0x000fe400048070ff */
[----:B0-----:R-:W-:-:S02]  /*72460*/  IADD3 R30, P3, PT, R11, R7, RZ ;  /* 0x000000070b1e7210 */ /* 0x001fc40007f7e0ff */
[----:B------:R-:W-:Y:S02]  /*72470*/  LOP3.LUT R29, R27, 0xffff, RZ, 0xc0, !PT ;  /* 0x0000ffff1b1d7812 */ /* 0x000fe400078ec0ff */
[----:B------:R-:W-:Y:S01]  /*72480*/  PRMT R20, R28, 0x3340, R24 ;  /* 0x000033401c147816 */ /* 0x000fe20000000018 */
[----:B------:R-:W-:Y:S01]  /*72490*/  IMAD.X R31, R12, 0x1, R8, P3 ;  /* 0x000000010c1f7824 */ /* 0x000fe200018e0608 */
[----:B------:R-:W-:Y:S02]  /*724a0*/  PRMT R12, R32, 0x3340, R0 ;  /* 0x00003340200c7816 */ /* 0x000fe40000000000 */
[----:B------:R-:W-:Y:S02]  /*724b0*/  LOP3.LUT R27, R19, 0xffff, RZ, 0xc0, !PT ;  /* 0x0000ffff131b7812 */ /* 0x000fe400078ec0ff */
[----:B------:R-:W-:Y:S02]  /*724c0*/  LOP3.LUT R23, R23, 0xffff, RZ, 0xc0, !PT ;  /* 0x0000ffff17177812 */ /* 0x000fe400078ec0ff */
[----:B------:R-:W-:-:S02]  /*724d0*/  F2FP.SATFINITE.E4M3.F32.PACK_AB_MERGE_C R22, R55, R56, RZ ;  /* 0x000000383716723e */ /* 0x000fc400048070ff */
[----:B------:R-:W-:Y:S02]  /*724e0*/  F2FP.SATFINITE.E4M3.F32.PACK_AB_MERGE_C R18, R44, R46, RZ ;  /* 0x0000002e2c12723e */ /* 0x000fe400048070ff */
[----:B------:R-:W-:Y:S02]  /*724f0*/  PRMT R20, R20, 0x5410, R12 ;  /* 0x0000541014147816 */ /* 0x000fe4000000000c */
[----:B------:R-:W-:Y:S02]  /*72500*/  PRMT R12, R27, 0x3340, R0 ;  /* 0x000033401b0c7816 */ /* 0x000fe40000000000 */
[----:B------:R-:W-:Y:S02]  /*72510*/  PRMT R19, R29, 0x3340, R23 ;  /* 0x000033401d137816 */ /* 0x000fe40000000017 */
[----:B------:R-:W-:Y:S02]  /*72520*/  LOP3.LUT R26, R26, 0xffff, RZ, 0xc0, !PT ;  /* 0x0000ffff1a1a7812 */ /* 0x000fe400078ec0ff */
[----:B------:R-:W-:-:S02]  /*72530*/  LOP3.LUT R22, R22, 0xffff, RZ, 0xc0, !PT ;  /* 0x0000ffff16167812 */ /* 0x000fc400078ec0ff */
[----:B------:R-:W-:Y:S02]  /*72540*/  F2FP.SATFINITE.E4M3.F32.PACK_AB_MERGE_C R21, R52, R53, RZ ;  /* 0x000000353415723e */ /* 0x000fe400048070ff */
[----:B------:R-:W-:Y:S02]  /*72550*/  F2FP.SATFINITE.E4M3.F32.PACK_AB_MERGE_C R17, R39, R45, RZ ;  /* 0x0000002d2711723e */ /* 0x000fe400048070ff */
[----:B------:R-:W-:Y:S02]  /*72560*/  PRMT R19, R19, 0x5410, R12 ;  /* 0x0000541013137816 */ /* 0x000fe4000000000c */
[----:B------:R-:W-:Y:S02]  /*72570*/  LOP3.LUT R21, R21, 0xffff, RZ, 0xc0, !PT ;  /* 0x0000ffff15157812 */ /* 0x000fe400078ec0ff */
[----:B------:R-:W-:Y:S02]  /*72580*/  F2FP.SATFINITE.E4M3.F32.PACK_AB_MERGE_C R15, R40, R42, RZ ;  /* 0x0000002a280f723e */ /* 0x000fe400048070ff */
[----:B------:R-:W-:-:S02]  /*72590*/  F2FP.SATFINITE.E4M3.F32.PACK_AB_MERGE_C R16, R38, R43, RZ ;  /* 0x0000002b2610723e */ /* 0x000fc400048070ff */
[----:B------:R-:W-:Y:S02]  /*725a0*/  LOP3.LUT R34, R15, 0xffff, RZ, 0xc0, !PT ;  /* 0x0000ffff0f227812 */ /* 0x000fe400078ec0ff */
[----:B------:R-:W-:Y:S02]  /*725b0*/  LOP3.LUT R35, R16, 0xffff, RZ, 0xc0, !PT ;  /* 0x0000ffff10237812 */ /* 0x000fe400078ec0ff */
[----:B----4-:R-:W-:Y:S02]  /*725c0*/  F2FP.SATFINITE.E4M3.F32.PACK_AB_MERGE_C R14, R48, R10, RZ ;  /* 0x0000000a300e723e */ /* 0x010fe400048070ff */
[----:B--2---:R-:W-:Y:S02]  /*725d0*/  F2FP.SATFINITE.E4M3.F32.PACK_AB_MERGE_C R13, R9, R61, RZ ;  /* 0x0000003d090d723e */ /* 0x004fe400048070ff */
[----:B------:R-:W2:Y:S04]  /*725e0*/  LDL.LU R61, [R1+0x74] ;  /* 0x00007400013d7983 */ /* 0x000ea80000300800 */
[----:B------:R0:W-:Y:S02]  /*725f0*/  STL.64 [R1+0xb18], R30 ;  /* 0x000b181e01007387 */ /* 0x0001e40000100a00 */
[----:B0-----:R-:W-:-:S02]  /*72600*/  LOP3.LUT R30, R18, 0xffff, RZ, 0xc0, !PT ;  /* 0x0000ffff121e7812 */ /* 0x001fc400078ec0ff */
[----:B------:R-:W-:Y:S02]  /*72610*/  LOP3.LUT R31, R25, 0xffff, RZ, 0xc0, !PT ;  /* 0x0000ffff191f7812 */ /* 0x000fe400078ec0ff */
        /* <DEDUP_REMOVED lines=8> */
[----:B------:R-:W-:Y:S02]  /*726a0*/  LOP3.LUT R36, R13, 0xffff, RZ, 0xc0, !PT ;  /* 0x0000ffff0d247812 */ /* 0x000fe400078ec0ff */
[----:B------:R-:W-:Y:S02]  /*726b0*/  PRMT R13, R19, 0x4210, R34 ;  /* 0x00004210130d7816 */ /* 0x000fe40000000022 */
[----:B------:R-:W-:-:S02]  /*726c0*/  PRMT R14, R18, 0x4210, R33 ;  /* 0x00004210120e7816 */ /* 0x000fc40000000021 */
        /* <DEDUP_REMOVED lines=15> */
[----:B------:R-:W-:-:S04]  /*727c0*/  SHF.R.U32.HI R19, RZ, 0x8, R21 ;  /* 0x00000008ff137819 */ /* 0x000fc80000011615 */
[----:B------:R-:W-:Y:S02]  /*727d0*/  LOP3.LUT R19, R19, 0xffff, RZ, 0xc0, !PT ;  /* 0x0000ffff13137812 */ /* 0x000fe400078ec0ff */
[----:B--2---:R-:W-:Y:S02]  /*727e0*/  SHF.R.S32.HI R12, RZ, 0x1f, R61 ;  /* 0x0000001fff0c7819 */ /* 0x004fe4000001143d */
[----:B------:R-:W-:-:S05]  /*727f0*/  IADD3 R10, P3, PT, R61, R0, RZ ;  /* 0x000000003d0a7210 */ /* 0x000fca0007f7e0ff */
        /* <DEDUP_REMOVED lines=33> */
[----:B------:R-:W-:Y:S01]  /*72a10*/  LOP3.LUT R17, R17, 0xffff, RZ, 0xc0, !PT ;  /* 0x0000ffff11117812 */ /* 0x000fe200078ec0ff */
[----:B------:R-:W4:Y:S01]  /*72a20*/  LDL.LU R47, [R1+0x80] ;  /* 0x00008000012f7983 */ /* 0x000f220000300800 */
[----:B------:R-:W-:Y:S02]  /*72a30*/  LOP3.LUT R13, R13, 0xffff, RZ, 0xc0, !PT ;  /* 0x0000ffff0d0d7812 */ /* 0x000fe400078ec0ff */
[----:B------:R-:W-:Y:S01]  /*72a40*/  SHF.R.U32.HI R14, RZ, 0x8, R30 ;  /* 0x00000008ff0e7819 */ /* 0x000fe2000001161e */
[----:B------:R-:W-:Y:S01]  /*72a50*/  NOP ;  /* 0x0000000000007918 */ /* 0x000fe20000000000 */
[----:B------:R-:W0:Y:S01]  /*72a60*/  LDS.128 R28, [R41] ;  /* 0x00000000291c7984 */ /* 0x000e220000000c00 */
[----:B------:R-:W-:Y:S02]  /*72a70*/  PRMT R17, R13, 0x3340, R17 ;  /* 0x000033400d117816 */ /* 0x000fe40000000011 */
[----:B------:R-:W-:Y:S02]  /*72a80*/  SHF.R.U32.HI R13, RZ, 0x8, R26 ;  /* 0x00000008ff0d7819 */ /* 0x000fe4000001161a */
[----:B------:R-:W-:-:S02]  /*72a90*/  SHF.R.U32.HI R20, RZ, 0x8, R22 ;  /* 0x00000008ff147819 */ /* 0x000fc40000011616 */
[----:B------:R-:W-:Y:S02]  /*72aa0*/  LOP3.LUT R13, R13, 0xffff, RZ, 0xc0, !PT ;  /* 0x0000ffff0d0d7812 */ /* 0x000fe400078ec0ff */
[----:B------:R-:W-:Y:S02]  /*72ab0*/  LOP3.LUT R20, R20, 0xffff, RZ, 0xc0, !PT ;  /* 0x0000ffff14147812 */ /* 0x000fe400078ec0ff */
[----:B------:R-:W-:Y:S02]  /*72ac0*/  SHF.R.U32.HI R16, RZ, 0x8, R27 ;  /* 0x00000008ff107819 */ /* 0x000fe4000001161b */
[----:B------:R-:W-:Y:S02]  /*72ad0*/  PRMT R20, R13, 0x3340, R20 ;  /* 0x000033400d147816 */ /* 0x000fe40000000014 */
[----:B------:R-:W-:Y:S02]  /*72ae0*/  SHF.R.U32.HI R13, RZ, 0x8, R25 ;  /* 0x00000008ff0d7819 */ /* 0x000fe40000011619 */
[----:B------:R-:W-:-:S02]  /*72af0*/  LOP3.LUT R16, R16, 0xffff, RZ, 0xc0, !PT ;  /* 0x0000ffff10107812 */ /* 0x000fc400078ec0ff */
[----:B------:R-:W-:Y:S02]  /*72b00*/  SHF.R.U32.HI R15, RZ, 0x8, R32 ;  /* 0x00000008ff0f7819 */ /* 0x000fe40000011620 */
[----:B------:R-:W-:Y:S02]  /*72b10*/  LOP3.LUT R13, R13, 0xffff, RZ, 0xc0, !PT ;  /* 0x0000ffff0d0d7812 */ /* 0x000fe400078ec0ff */
[--C-:B------:R-:W-:Y:S02]  /*72b20*/  PRMT R16, R16, 0x3340, R0.reuse ;  /* 0x0000334010107816 */ /* 0x100fe40000000000 */
        /* <DEDUP_REMOVED lines=10> */
[----:B------:R-:W-:Y:S04]  /*72bd0*/  STL.64 [R1+0xb00], R18 ;  /* 0x000b001201007387 */ /* 0x000fe80000100a00 */
[----:B------:R-:W2:Y:S04]  /*72be0*/  LDL.LU R32, [R1+0xff0] ;  /* 0x000ff00001207983 */ /* 0x000ea80000300800 */
[----:B------:R-:W2:Y:S04]  /*72bf0*/  LDL.LU R27, [R1+0xff4] ;  /* 0x000ff400011b7983 */ /* 0x000ea80000300800 */
[----:B0-----:R3:W-:Y:S04]  /*72c00*/  STL.64 [R1+0x180], R28 ;  /* 0x0001801c01007387 */ /* 0x0017e80000100a00 */
        /* <DEDUP_REMOVED lines=19> */
[----:B---3--:R-:W-:-:S02]  /*72d40*/  F2FP.SATFINITE.E4M3.F32.PACK_AB_MERGE_C R29, R10, R11, RZ ;  /* 0x0000000b0a1d723e */ /* 0x008fc400048070ff */
[----:B------:R-:W-:-:S05]  /*72d50*/  IADD3 R10, P3, PT, R23, R3, RZ ;  /* 0x00000003170a7210 */ /* 0x000fca0007f7e0ff */
[----:B------:R-:W-:-:S05]  /*72d60*/  IMAD.X R11, R16, 0x1, R4, P3 ;  /* 0x00000001100b7824 */ /* 0x000fca00018e0604 */
[----:B------:R0:W-:Y:S04]  /*72d70*/  STL.64 [R1+0xad8], R10 ;  /* 0x000ad80a01007387 */ /* 0x0001e80000100a00 */
[----:B------:R-:W3:Y:S04]  /*72d80*/  LDL.LU R39, [R1+0x83c] ;  /* 0x00083c0001277983 */ /* 0x000ee80000300800 */
[----:B------:R-:W3:Y:S04]  /*72d90*/  LDL.LU R43, [R1+0x640] ;  /* 0x00064000012b7983 */ /* 0x000ee80000300800 */
[----:B------:R-:W3:Y:S01]  /*72da0*/  LDL.LU R38, [R1+0x644] ;  /* 0x0006440001267983 */ /* 0x000ee20000300800 */
[----:B----4-:R-:W-:-:S03]  /*72db0*/  F2FP.SATFINITE.E4M3.F32.PACK_AB_MERGE_C R28, R9, R48, RZ ;  /* 0x00000030091c723e */ /* 0x010fc600048070ff */
[----:B------:R-:W4:Y:S04]  /*72dc0*/  LDL.LU R42, [R1+0x648] ;  /* 0x00064800012a7983 */ /* 0x000f280000300800 */
[----:B------:R-:W4:Y:S04]  /*72dd0*/  LDL.LU R40, [R1+0x64c] ;  /* 0x00064c0001287983 */ /* 0x000f280000300800 */
[----:B0-----:R-:W4:Y:S04]  /*72de0*/  LDL.LU R11, [R1+0x290] ;  /* 0x00029000010b7983 */ /* 0x001f280000300800 */
[----:B------:R-:W4:Y:S04]  /*72df0*/  LDL.LU R10, [R1+0x294] ;  /* 0x00029400010a7983 */ /* 0x000f280000300800 */
[----:B------:R-:W4:Y:S04]  /*72e00*/  LDL.LU R48, [R1+0x298] ;  /* 0x0002980001307983 */ /* 0x000f280000300800 */
[----:B------:R-:W4:Y:S01]  /*72e10*/  LDL.LU R9, [R1+0x29c] ;  /* 0x00029c0001097983 */ /* 0x000f220000300800 */
[----:B------:R-:W-:-:S04]  /*72e20*/  LOP3.LUT R14, R14, 0xffff, RZ, 0xc0, !PT ;  /* 0x0000ffff0e0e7812 */ /* 0x000fc800078ec0ff */
[----:B------:R-:W-:-:S04]  /*72e30*/  PRMT R14, R14, 0x3340, R0 ;  /* 0x000033400e0e7816 */ /* 0x000fc80000000000 */
[----:B------:R-:W-:Y:S02]  /*72e40*/  PRMT R14, R20, 0x5410, R14 ;  /* 0x00005410140e7816 */ /* 0x000fe4000000000e */
[----:B------:R-:W-:Y:S02]  /*72e50*/  PRMT R12, R15, 0x5210, R35 ;  /* 0x000052100f0c7816 */ /* 0x000fe40000000023 */
[----:B------:R-:W-:Y:S02]  /*72e60*/  PRMT R14, R14, 0x5210, R33 ;  /* 0x000052100e0e7816 */ /* 0x000fe40000000021 */
        /* <DEDUP_REMOVED lines=21> */
[----:B--2---:R-:W-:Y:S02]  /*72fc0*/  F2FP.SATFINITE.E4M3.F32.PACK_AB_MERGE_C R19, R44, R46, RZ ;  /* 0x0000002e2c13723e */ /* 0x004fe400048070ff */
[----:B------:R-:W-:Y:S02]  /*72fd0*/  SHF.R.S32.HI R16, RZ, 0x1f, R61 ;  /* 0x0000001fff107819 */ /* 0x000fe4000001143d */
[----:B------:R-:W-:Y:S01]  /*72fe0*/  IADD3 R12, P3, PT, R61, R0, RZ ;  /* 0x000000003d0c7210 */ /* 0x000fe20007f7e0ff */
[----:B------:R4:W-:Y:S04]  /*72ff0*/  STL.64 [R1+0xa98], R14 ;  /* 0x000a980e01007387 */ /* 0x0009e80000100a00 */
[----:B------:R-:W-:-:S05]  /*73000*/  IMAD.X R13, R16, 0x1, R2, P3 ;  /* 0x00000001100d7824 */ /* 0x000fca00018e0602 */
[----:B------:R0:W-:Y:S01]  /*73010*/  STL.64 [R1+0xa80], R12 ;  /* 0x000a800c01007387 */ /* 0x0001e20000100a00 */
[----:B---3--:R-:W-:Y:S01]  /*73020*/  F2FP.SATFINITE.E4M3.F32.PACK_AB_MERGE_C R18, R39, R45, RZ ;  /* 0x0000002d2712723e */ /* 0x008fe200048070ff */
[----:B------:R-:W-:Y:S02]  /*73030*/  NOP ;  /* 0x0000000000007918 */ /* 0x000fe40000000000 */
[----:B------:R-:W1:Y:S01]  /*73040*/  LDS.128 R44, [R41] ;  /* 0x00000000292c7984 */ /* 0x000e620000000c00 */
[----:B----4-:R-:W-:Y:S02]  /*73050*/  F2FP.SATFINITE.E4M3.F32.PACK_AB_MERGE_C R14, R10, R11, RZ ;  /* 0x0000000b0a0e723e */ /* 0x010fe400048070ff */
[----:B------:R-:W-:Y:S02]  /*73060*/  IADD3 R10, P3, PT, R61, R3, RZ ;  /* 0x000000033d0a7210 */ /* 0x000fe40007f7e0ff */
[----:B0-----:R-:W-:Y:S02]  /*73070*/  F2FP.SATFINITE.E4M3.F32.PACK_AB_MERGE_C R13, R9, R48, RZ ;  /* 0x00000030090d723e */ /* 0x001fe400048070ff */
[----:B------:R-:W2:Y:S01]  /*73080*/  LDL.LU R9, [R1+0x88] ;  /* 0x0000880001097983 */ /* 0x000ea20000300800 */
[----:B------:R-:W-:-:S05]  /*73090*/  IMAD.X R11, R16, 0x1, R4, P3 ;  /* 0x00000001100b7824 */ /* 0x000fca00018e0604 */
[----:B------:R0:W-:Y:S02]  /*730a0*/  STL.64 [R1+0xa70], R10 ;  /* 0x000a700a01007387 */ /* 0x0001e40000100a00 */
[C---:B0-----:R-:W-:Y:S02]  /*730b0*/  IADD3 R10, P3, PT, R61.reuse, R5, RZ ;  /* 0x000000053d0a7210 */ /* 0x041fe40007f7e0ff */
[----:B-1----:R-:W-:Y:S03]  /*730c0*/  STL.64 [R1+0x160], R44 ;  /* 0x0001602c01007387 */ /* 0x002fe60000100a00 */
[----:B------:R-:W-:Y:S01]  /*730d0*/  IMAD.X R11, R16, 0x1, R6, P3 ;  /* 0x00000001100b7824 */ /* 0x000fe200018e0606 */
[----:B------:R-:W-:Y:S04]  /*730e0*/  STL.64 [R1+0x168], R46 ;  /* 0x0001682e01007387 */ /* 0x000fe80000100a00 */
[----:B------:R0:W-:Y:S02]  /*730f0*/  STL.64 [R1+0xa48], R10 ;  /* 0x000a480a01007387 */ /* 0x0001e40000100a00 */
[----:B0-----:R-:W-:-:S05]  /*73100*/  IADD3 R10, P3, PT, R61, R7, RZ ;  /* 0x000000073d0a7210 */ /* 0x001fca0007f7e0ff */
[----:B------:R-:W-:-:S05]  /*73110*/  IMAD.X R11, R16, 0x1, R8, P3 ;  /* 0x00000001100b7824 */ /* 0x000fca00018e0608 */
[----:B------:R0:W-:Y:S04]  /*73120*/  STL.64 [R1+0xa40], R10 ;  /* 0x000a400a01007387 */ /* 0x0001e80000100a00 */
[----:B0-----:R-:W3:Y:S01]  /*73130*/  LDL.LU R11, [R1+0x8c] ;  /* 0x00008c00010b7983 */ /* 0x001ee20000300800 */
        /* <DEDUP_REMOVED lines=30> */
[----:B------:R-:W-:Y:S02]  /*73320*/  F2FP.SATFINITE.E4M3.F32.PACK_AB_MERGE_C R15, R40, R42, RZ ;  /* 0x0000002a280f723e */ /* 0x000fe400048070ff */
        /* <DEDUP_REMOVED lines=24> */
[----:B------:R-:W-:Y:S02]  /*734b0*/  SHF.R.U32.HI R17, RZ, 0x8, R23 ;  /* 0x00000008ff117819 */ /* 0x000fe40000011617 */
[----:B------:R-:W-:-:S04]  /*734c0*/  LOP3.LUT R15, R15, 0xffff, RZ, 0xc0, !PT ;  /* 0x0000ffff0f0f7812 */ /* 0x000fc800078ec0ff */
[----:B------:R-:W-:Y:S02]  /*734d0*/  PRMT R15, R15, 0x3340, R0 ;  /* 0x000033400f0f7816 */ /* 0x000fe40000000000 */
[----:B--2---:R-:W-:Y:S02]  /*734e0*/  SHF.R.S32.HI R12, RZ, 0x1f, R9 ;  /* 0x0000001fff0c7819 */ /* 0x004fe40000011409 */
[----:B------:R-:W-:-:S05]  /*734f0*/  IADD3 R20, P3, PT, R9, R0, RZ ;  /* 0x0000000009147210 */ /* 0x000fca0007f7e0ff */
[----:B------:R-:W-:-:S05]  /*73500*/  IMAD.X R21, R12, 0x1, R2, P3 ;  /* 0x000000010c157824 */ /* 0x000fca00018e0602 */
[----:B------:R0:W-:Y:S02]  /*73510*/  STL.64 [R1+0xa38], R20 ;  /* 0x000a381401007387 */ /* 0x0001e40000100a00 */
[----:B0-----:R-:W-:-:S05]  /*73520*/  IADD3 R20, P3, PT, R9, R3, RZ ;  /* 0x0000000309147210 */ /* 0x001fca0007f7e0ff */
[----:B------:R-:W-:Y:S01]  /*73530*/  IMAD.X R21, R12, 0x1, R4, P3 ;  /* 0x000000010c157824 */ /* 0x000fe200018e0604 */
[----:B------:R-:W-:-:S04]  /*73540*/  IADD3 R24, P3, PT, R9, R5, RZ ;  /* 0x0000000509187210 */ /* 0x000fc80007f7e0ff */
[----:B------:R0:W-:Y:S01]  /*73550*/  STL.64 [R1+0xa50], R20 ;  /* 0x000a501401007387 */ /* 0x0001e20000100a00 */
[C---:B------:R-:W-:Y:S01]  /*73560*/  IMAD.X R25, R12.reuse, 0x1, R6, P3 ;  /* 0x000000010c197824 */ /* 0x040fe200018e0606 */
[----:B0-----:R-:W-:Y:S02]  /*73570*/  SHF.R.U32.HI R20, RZ, 0x8, R22 ;  /* 0x00000008ff147819 */ /* 0x001fe40000011616 */
[----:B------:R-:W-:Y:S02]  /*73580*/  IADD3 R22, P3, PT, R9, R7, RZ ;  /* 0x0000000709167210 */ /* 0x000fe40007f7e0ff */
[----:B------:R-:W-:Y:S03]  /*73590*/  STL.64 [R1+0xa68], R24 ;  /* 0x000a681801007387 */ /* 0x000fe60000100a00 */
[----:B------:R-:W-:Y:S01]  /*735a0*/  IMAD.X R23, R12, 0x1, R8, P3 ;  /* 0x000000010c177824 */ /* 0x000fe200018e0608 */
[----:B------:R-:W-:-:S04]  /*735b0*/  PRMT R12, R19, 0x5410, R15 ;  /* 0x00005410130c7816 */ /* 0x000fc8000000000f */
[----:B------:R0:W-:Y:S01]  /*735c0*/  STL.64 [R1+0xa60], R22 ;  /* 0x000a601601007387 */ /* 0x0001e20000100a00 */
[----:B---3--:R-:W-:-:S03]  /*735d0*/  SHF.R.S32.HI R15, RZ, 0x1f, R11 ;  /* 0x0000001fff0f7819 */ /* 0x008fc6000001140b */
[----:B------:R-:W2:Y:S04]  /*735e0*/  LDL.LU R10, [R1+0x3e0] ;  /* 0x0003e000010a7983 */ /* 0x000ea80000300800 */
[----:B------:R-:W2:Y:S01]  /*735f0*/  LDL.LU R48, [R1+0x3e4] ;  /* 0x0003e40001307983 */ /* 0x000ea20000300800 */
[----:B0-----:R-:W-:-:S03]  /*73600*/  IADD3 R22, P3, PT, R11, R0, RZ ;  /* 0x000000000b167210 */ /* 0x001fc60007f7e0ff */
[----:B------:R-:W3:Y:S02]  /*73610*/  LDL.LU R61, [R1+0x3e8] ;  /* 0x0003e800013d7983 */ /* 0x000ee40000300800 */
[----:B------:R-:W-:-:S05]  /*73620*/  IMAD.X R23, R15, 0x1, R2, P3 ;  /* 0x000000010f177824 */ /* 0x000fca00018e0602 */
[----:B------:R-:W-:Y:S04]  /*73630*/  STL.64 [R1+0xa58], R22 ;  /* 0x000a581601007387 */ /* 0x000fe80000100a00 */
[----:B------:R-:W3:Y:S01]  /*73640*/  LDL.LU R9, [R1+0x3ec] ;  /* 0x0003ec0001097983 */ /* 0x000ee20000300800 */
        /* <DEDUP_REMOVED lines=8> */
[----:B------:R-:W-:-:S05]  /*736d0*/  IADD3 R18, P3, PT, R11, R3, RZ ;  /* 0x000000030b127210 */ /* 0x000fca0007f7e0ff */
[----:B------:R-:W-:-:S05]  /*736e0*/  IMAD.X R19, R15, 0x1, R4, P3 ;  /* 0x000000010f137824 */ /* 0x000fca00018e0604 */
[----:B------:R0:W-:Y:S04]  /*736f0*/  STL.64 [R1+0xa78], R18 ;  /* 0x000a781201007387 */ /* 0x0001e80000100a00 */
[----:B------:R-:W4:Y:S01]  /*73700*/  LDL.LU R56, [R1+0x90] ;  /* 0x0000900001387983 */ /* 0x000f220000300800 */
[----:B------:R-:W-:Y:S02]  /*73710*/  SHF.R.U32.HI R16, RZ, 0x8, R32 ;  /* 0x00000008ff107819 */ /* 0x000fe40000011620 */
[----:B------:R-:W-:Y:S02]  /*73720*/  SHF.R.U32.HI R21, RZ, 0x8, R26 ;  /* 0x00000008ff157819 */ /* 0x000fe4000001161a */
[----:B0-----:R-:W-:Y:S02]  /*73730*/  IADD3 R18, P3, PT, R11, R5, RZ ;  /* 0x000000050b127210 */ /* 0x001fe40007f7e0ff */
[----:B------:R-:W-:-:S03]  /*73740*/  LOP3.LUT R16, R16, 0xffff, RZ, 0xc0, !PT ;  /* 0x0000ffff10107812 */ /* 0x000fc600078ec0ff */
[----:B------:R-:W-:Y:S01]  /*73750*/  IMAD.X R19, R15, 0x1, R6, P3 ;  /* 0x000000010f137824 */ /* 0x000fe200018e0606 */
[----:B------:R-:W-:Y:S02]  /*73760*/  LOP3.LUT R20, R20, 0xffff, RZ, 0xc0, !PT ;  /* 0x0000ffff14147812 */ /* 0x000fe400078ec0ff */
[----:B------:R-:W-:Y:S02]  /*73770*/  LOP3.LUT R21, R21, 0xffff, RZ, 0xc0, !PT ;  /* 0x0000ffff15157812 */ /* 0x000fe400078ec0ff */
[----:B------:R-:W-:Y:S01]  /*73780*/  SHF.R.U32.HI R14, RZ, 0x8, R31 ;  /* 0x00000008ff0e7819 */ /* 0x000fe2000001161f */
[----:B------:R0:W-:Y:S01]  /*73790*/  STL.64 [R1+0xa90], R18 ;  /* 0x000a901201007387 */ /* 0x0001e20000100a00 */
[----:B------:R-:W-:Y:S02]  /*737a0*/  PRMT R20, R16, 0x3340, R20 ;  /* 0x0000334010147816 */ /* 0x000fe40000000014 */
[----:B------:R-:W-:Y:S01]  /*737b0*/  PRMT R16, R21, 0x3340, R0 ;  /* 0x0000334015107816 */ /* 0x000fe20000000000 */
[----:B------:R-:W4:Y:S01]  /*737c0*/  LDL.LU R42, [R1+0x94] ;  /* 0x00009400012a7983 */ /* 0x000f220000300800 */
[----:B------:R-:W-:-:S02]  /*737d0*/  LOP3.LUT R14, R14, 0xffff, RZ, 0xc0, !PT ;  /* 0x0000ffff0e0e7812 */ /* 0x000fc400078ec0ff */
[----:B------:R-:W-:Y:S02]  /*737e0*/  PRMT R16, R20, 0x5410, R16 ;  /* 0x0000541014107816 */ /* 0x000fe40000000010 */
[----:B0-----:R-:W-:Y:S02]  /*737f0*/  IADD3 R18, P3, PT, R11, R7, RZ ;  /* 0x000000070b127210 */ /* 0x001fe40007f7e0ff */
[----:B------:R-:W-:-:S03]  /*73800*/  PRMT R14, R14, 0x3340, R0 ;  /* 0x000033400e0e7816 */ /* 0x000fc60000000000 */
[----:B------:R-:W-:Y:S01]  /*73810*/  IMAD.X R19, R15, 0x1, R8, P3 ;  /* 0x000000010f137824 */ /* 0x000fe200018e0608 */
[----:B------:R-:W-:Y:S02]  /*73820*/  PRMT R14, R17, 0x5410, R14 ;  /* 0x00005410110e7816 */ /* 0x000fe4000000000e */
[----:B------:R-:W-:Y:S02]  /*73830*/  PRMT R15, R16, 0x5210, R37 ;  /* 0x00005210100f7816 */ /* 0x000fe40000000025 */
        /* <DEDUP_REMOVED lines=67> */
[----:B------:R-:W-:-:S04]  /*73c70*/  F2FP.SATFINITE.E4M3.F32.PACK_AB_MERGE_C R20, R50, R51, RZ ;  /* 0x000000333214723e */ /* 0x000fc800048070ff */
[----:B------:R0:W-:Y:S01]  /*73c80*/  STL.64 [R1+0x918], R14 ;  /* 0x0009180e01007387 */ /* 0x0001e20000100a00 */
[----:B------:R-:W-:Y:S02]  /*73c90*/  F2FP.SATFINITE.E4M3.F32.PACK_AB_MERGE_C R19, R47, R49, RZ ;  /* 0x000000312f13723e */ /* 0x000fe400048070ff */
[----:B------:R-:W-:Y:S02]  /*73ca0*/  LOP3.LUT R24, R24, 0xffff, RZ, 0xc0, !PT ;  /* 0x0000ffff18187812 */ /* 0x000fe400078ec0ff */
[----:B------:R-:W-:Y:S02]  /*73cb0*/  F2FP.SATFINITE.E4M3.F32.PACK_AB_MERGE_C R23, R57, R58, RZ ;  /* 0x0000003a3917723e */ /* 0x000fe400048070ff */
[----:B------:R-:W-:Y:S02]  /*73cc0*/  F2FP.SATFINITE.E4M3.F32.PACK_AB_MERGE_C R22, R54, R55, RZ ;  /* 0x000000373616723e */ /* 0x000fe400048070ff */
[----:B0-----:R-:W-:Y:S02]  /*73cd0*/  F2FP.SATFINITE.E4M3.F32.PACK_AB_MERGE_C R15, R11, R40, RZ ;  /* 0x000000280b0f723e */ /* 0x001fe400048070ff */
[----:B------:R-:W-:-:S02]  /*73ce0*/  LOP3.LUT R11, R19, 0xffff, RZ, 0xc0, !PT ;  /* 0x0000ffff130b7812 */ /* 0x000fc400078ec0ff */
[----:B------:R-:W-:Y:S02]  /*73cf0*/  F2FP.SATFINITE.E4M3.F32.PACK_AB_MERGE_C R18, R44, R46, RZ ;  /* 0x0000002e2c12723e */ /* 0x000fe400048070ff */
[----:B------:R-:W-:Y:S02]  /*73d00*/  F2FP.SATFINITE.E4M3.F32.PACK_AB_MERGE_C R16, R38, R43, RZ ;  /* 0x0000002b2610723e */ /* 0x000fe400048070ff */
[----:B------:R-:W-:Y:S02]  /*73d10*/  F2FP.SATFINITE.E4M3.F32.PACK_AB_MERGE_C R21, R52, R53, RZ ;  /* 0x000000353415723e */ /* 0x000fe400048070ff */
[----:B------:R-:W-:Y:S02]  /*73d20*/  LOP3.LUT R54, R26, 0xffff, RZ, 0xc0, !PT ;  /* 0x0000ffff1a367812 */ /* 0x000fe400078ec0ff */
[----:B------:R-:W-:Y:S02]  /*73d30*/  LOP3.LUT R52, R18, 0xffff, RZ, 0xc0, !PT ;  /* 0x0000ffff12347812 */ /* 0x000fe400078ec0ff */
[----:B------:R-:W-:-:S02]  /*73d40*/  F2FP.SATFINITE.E4M3.F32.PACK_AB_MERGE_C R25, R29, R25, RZ ;  /* 0x000000191d19723e */ /* 0x000fc400048070ff */
[----:B------:R-:W-:Y:S02]  /*73d50*/  F2FP.SATFINITE.E4M3.F32.PACK_AB_MERGE_C R17, R39, R45, RZ ;  /* 0x0000002d2711723e */ /* 0x000fe400048070ff */
[----:B------:R-:W-:Y:S02]  /*73d60*/  LOP3.LUT R53, R25, 0xffff, RZ, 0xc0, !PT ;  /* 0x0000ffff19357812 */ /* 0x000fe400078ec0ff */
[----:B------:R-:W-:Y:S02]  /*73d70*/  LOP3.LUT R50, R17, 0xffff, RZ, 0xc0, !PT ;  /* 0x0000ffff11327812 */ /* 0x000fe400078ec0ff */
[----:B------:R-:W-:Y:S02]  /*73d80*/  LOP3.LUT R51, R21, 0xffff, RZ, 0xc0, !PT ;  /* 0x0000ffff15337812 */ /* 0x000fe400078ec0ff */
[----:B------:R-:W-:Y:S02]  /*73d90*/  LOP3.LUT R15, R15, 0xffff, RZ, 0xc0, !PT ;  /* 0x0000ffff0f0f7812 */ /* 0x000fe400078ec0ff */
[----:B------:R-:W-:-:S02]  /*73da0*/  PRMT R17, R53, 0x3340, R51 ;  /* 0x0000334035117816 */ /* 0x000fc40000000033 */
[----:B--2---:R-:W-:Y:S02]  /*73db0*/  F2FP.SATFINITE.E4M3.F32.PACK_AB_MERGE_C R14, R48, R10, RZ ;  /* 0x0000000a300e723e */ /* 0x004fe400048070ff */
[----:B------:R-:W-:-:S05]  /*73dc0*/  LOP3.LUT R10, R28, 0xffff, RZ, 0xc0, !PT ;  /* 0x0000ffff1c0a7812 */ /* 0x000fca00078ec0ff */
[----:B------:R0:W-:Y:S04]  /*73dd0*/  STL [R1+0xffc], R10 ;  /* 0x000ffc0a01007387 */ /* 0x0001e80000100800 */
[----:B------:R-:W-:Y:S01]  /*73de0*/  STL [R1+0xff4], R24 ;  /* 0x000ff41801007387 */ /* 0x000fe20000100800 */
[----:B---3--:R-:W-:Y:S02]  /*73df0*/  F2FP.SATFINITE.E4M3.F32.PACK_AB_MERGE_C R13, R9, R61, RZ ;  /* 0x0000003d090d723e */ /* 0x008fe400048070ff */
[----:B------:R-:W-:Y:S02]  /*73e00*/  LOP3.LUT R61, R20, 0xffff, RZ, 0xc0, !PT ;  /* 0x0000ffff143d7812 */ /* 0x000fe400078ec0ff */
[----:B------:R-:W-:Y:S02]  /*73e10*/  LOP3.LUT R9, R27, 0xffff, RZ, 0xc0, !PT ;  /* 0x0000ffff1b097812 */ /* 0x000fe400078ec0ff */
[----:B------:R-:W-:-:S02]  /*73e20*/  PRMT R20, R10, 0x3340, R24 ;  /* 0x000033400a147816 */ /* 0x000fc40000000018 */
[----:B0-----:R-:W-:Y:S01]  /*73e30*/  LOP3.LUT R10, R23, 0xffff, RZ, 0xc0, !PT ;  /* 0x0000ffff170a7812 */ /* 0x001fe200078ec0ff */
[----:B------:R-:W-:Y:S01]  /*73e40*/  STL [R1+0x2bec], R61 ;  /* 0x002bec3d01007387 */ /* 0x000fe20000100800 */
[----:B------:R-:W-:-:S03]  /*73e50*/  PRMT R12, R61, 0x3340, R0 ;  /* 0x000033403d0c7816 */ /* 0x000fc60000000000 */
[----:B------:R0:W-:Y:S01]  /*73e60*/  STL [R1+0x1000], R9 ;  /* 0x0010000901007387 */ /* 0x0001e20000100800 */
[----:B------:R-:W-:-:S03]  /*73e70*/  PRMT R20, R20, 0x5410, R12 ;  /* 0x0000541014147816 */ /* 0x000fc6000000000c */
[----:B------:R1:W-:Y:S01]  /*73e80*/  STL [R1+0x1010], R11 ;  /* 0x0010100b01007387 */ /* 0x0003e20000100800 */
[----:B------:R-:W-:-:S03]  /*73e90*/  PRMT R12, R11, 0x3340, R0 ;  /* 0x000033400b0c7816 */ /* 0x000fc60000000000 */
[----:B------:R2:W-:Y:S01]  /*73ea0*/  STL [R1+0xff8], R10 ;  /* 0x000ff80a01007387 */ /* 0x0005e20000100800 */
[----:B------:R-:W-:-:S03]  /*73eb0*/  PRMT R19, R9, 0x3340, R10 ;  /* 0x0000334009137816 */ /* 0x000fc6000000000a */
[----:B------:R-:W3:Y:S01]  /*73ec0*/  LDL.LU R43, [R1+0x400] ;  /* 0x00040000012b7983 */ /* 0x000ee20000300800 */
[----:B0-----:R-:W-:-:S03]  /*73ed0*/  LOP3.LUT R9, R22, 0xffff, RZ, 0xc0, !PT ;  /* 0x0000ffff16097812 */ /* 0x001fc600078ec0ff */
[----:B------:R-:W3:Y:S04]  /*73ee0*/  LDL.LU R42, [R1+0x404] ;  /* 0x00040400012a7983 */ /* 0x000ee80000300800 */
[----:B------:R-:W4:Y:S01]  /*73ef0*/  LDL.LU R40, [R1+0x408] ;  /* 0x0004080001287983 */ /* 0x000f220000300800 */
[----:B------:R-:W-:-:S03]  /*73f00*/  PRMT R19, R19, 0x5410, R12 ;  /* 0x0000541013137816 */ /* 0x000fc6000000000c */
[----:B-1----:R-:W4:Y:S01]  /*73f10*/  LDL.LU R11, [R1+0x40c] ;  /* 0x00040c00010b7983 */ /* 0x002f220000300800 */
[----:B------:R-:W-:-:S03]  /*73f20*/  PRMT R12, R52, 0x3340, R0 ;  /* 0x00003340340c7816 */ /* 0x000fc60000000000 */
[----:B------:R-:W4:Y:S01]  /*73f30*/  LDL.LU R31, [R1+0x98] ;  /* 0x00009800011f7983 */ /* 0x000f220000300800 */
[----:B------:R-:W-:Y:S02]  /*73f40*/  PRMT R18, R54, 0x3340, R9 ;  /* 0x0000334036127816 */ /* 0x000fe40000000009 */
[----:B--2---:R-:W-:Y:S01]  /*73f50*/  LOP3.LUT R10, R16, 0xffff, RZ, 0xc0, !PT ;  /* 0x0000ffff100a7812 */ /* 0x004fe200078ec0ff */
[----:B------:R-:W-:Y:S01]  /*73f60*/  STL [R1+0x2bf0], R52 ;  /* 0x002bf03401007387 */ /* 0x000fe20000100800 */
[----:B------:R-:W-:Y:S02]  /*73f70*/  PRMT R18, R18, 0x5410, R12 ;  /* 0x0000541012127816 */ /* 0x000fe4000000000c */
[----:B------:R-:W-:Y:S01]  /*73f80*/  PRMT R12, R50, 0x3340, R0 ;  /* 0x00003340320c7816 */ /* 0x000fe20000000000 */
[----:B------:R-:W-:Y:S01]  /*73f90*/  STL [R1+0x2bf8], R54 ;  /* 0x002bf83601007387 */ /* 0x000fe20000100800 */
[----:B------:R-:W-:-:S03]  /*73fa0*/  LOP3.LUT R14, R14, 0xffff, RZ, 0xc0, !PT ;  /* 0x0000ffff0e0e7812 */ /* 0x000fc600078ec0ff */
[----:B------:R-:W-:Y:S01]  /*73fb0*/  STL [R1+0x2bf4], R9 ;  /* 0x002bf40901007387 */ /* 0x000fe20000100800 */
[----:B------:R-:W-:-:S03]  /*73fc0*/  PRMT R17, R17, 0x5410, R12 ;  /* 0x0000541011117816 */ /* 0x000fc6000000000c */
[----:B------:R-:W-:Y:S01]  /*73fd0*/  STL [R1+0x2bfc], R50 ;  /* 0x002bfc3201007387 */ /* 0x000fe20000100800 */
[----:B------:R-:W-:-:S03]  /*73fe0*/  LOP3.LUT R23, R13, 0xffff, RZ, 0xc0, !PT ;  /* 0x0000ffff0d177812 */ /* 0x000fc600078ec0ff */
[----:B------:R-:W-:Y:S04]  /*73ff0*/  STL [R1+0x2c04], R53 ;  /* 0x002c043501007387 */ /* 0x000fe80000100800 */
[----:B------:R-:W-:Y:S01]  /*74000*/  STL [R1+0x2c00], R51 ;  /* 0x002c003301007387 */ /* 0x000fe20000100800 */
[----:B------:R-:W-:-:S03]  /*74010*/  PRMT R13, R19, 0x4210, R15 ;  /* 0x00004210130d7816 */ /* 0x000fc6000000000f */
[----:B------:R-:W-:Y:S04]  /*74020*/  STL [R1+0x1028], R10 ;  /* 0x0010280a01007387 */ /* 0x000fe80000100800 */
[----:B------:R0:W-:Y:S04]  /*74030*/  STL [R1+0x1024], R15 ;  /* 0x0010240f01007387 */ /* 0x0001e80000100800 */
[----:B------:R-:W2:Y:S04]  /*74040*/  LDL.LU R46, [R1+0x420] ;  /* 0x00042000012e7983 */ /* 0x000ea80000300800 */
[----:B------:R1:W-:Y:S01]  /*74050*/  STL [R1+0x1030], R14 ;  /* 0x0010300e01007387 */ /* 0x0003e20000100800 */
[----:B0-----:R-:W-:-:S03]  /*74060*/  PRMT R15, R17, 0x4210, R23 ;  /* 0x00004210110f7816 */ /* 0x001fc60000000017 */
[----:B------:R-:W2:Y:S01]  /*74070*/  LDL.LU R44, [R1+0x424] ;  /* 0x00042400012c7983 */ /* 0x000ea20000300800 */
[----:B-1----:R-:W-:Y:S01]  /*74080*/  PRMT R14, R18, 0x4210, R14 ;  /* 0x00004210120e7816 */ /* 0x002fe2000000000e */
[----:B------:R-:W-:Y:S02]  /*74090*/  NOP ;  /* 0x0000000000007918 */ /* 0x000fe40000000000 */
[----:B------:R-:W0:Y:S01]  /*740a0*/  LDS.128 R16, [R41] ;  /* 0x0000000029107984 */ /* 0x000e220000000c00 */
[----:B------:R-:W-:Y:S01]  /*740b0*/  PRMT R12, R20, 0x4210, R10 ;  /* 0x00004210140c7816 */ /* 0x000fe2000000000a */
[----:B------:R-:W-:Y:S02]  /*740c0*/  NOP ;  /* 0x0000000000007918 */ /* 0x000fe40000000000 */
[----:B------:R-:W-:Y:S04]  /*740d0*/  STL [R1+0x102c], R23 ;  /* 0x00102c1701007387 */ /* 0x000fe80000100800 */
[----:B------:R-:W2:Y:S04]  /*740e0*/  LDL.LU R10, [R1+0x428] ;  /* 0x00042800010a7983 */ /* 0x000ea80000300800 */
[----:B------:R-:W2:Y:S04]  /*740f0*/  LDL.LU R48, [R1+0x42c] ;  /* 0x00042c0001307983 */ /* 0x000ea80000300800 */
[----:B------:R-:W2:Y:S04]  /*74100*/  LDL.LU R56, [R1+0x9c] ;  /* 0x00009c0001387983 */ /* 0x000ea80000300800 */
[----:B------:R1:W-:Y:S04]  /*74110*/  STSM.16.M88.4 [R41], R12 ;  /* 0x0000000c29007844 */ /* 0x0003e80000000200 */
[----:B0-----:R0:W-:Y:S04]  /*74120*/  STL.64 [R1+0x130], R16 ;  /* 0x0001301001007387 */ /* 0x0011e80000100a00 */
[----:B------:R-:W-:Y:S04]  /*74130*/  STL.64 [R1+0x138], R18 ;  /* 0x0001381201007387 */ /* 0x000fe80000100a00 */
[----:B------:R-:W2:Y:S04]  /*74140*/  LDL.LU R30, [R1+0x440] ;  /* 0x00044000011e7983 */ /* 0x000ea80000300800 */
[----:B------:R-:W2:Y:S04]  /*74150*/  LDL.LU R29, [R1+0x444] ;  /* 0x00044400011d7983 */ /* 0x000ea80000300800 */
[----:B------:R-:W2:Y:S04]  /*74160*/  LDL.LU R45, [R1+0x448] ;  /* 0x00044800012d7983 */ /* 0x000ea80000300800 */
[----:B------:R-:W2:Y:S04]  /*74170*/  LDL.LU R39, [R1+0x44c] ;  /* 0x00044c0001277983 */ /* 0x000ea80000300800 */
[----:B------:R-:W2:Y:S04]  /*74180*/  LDL.LU R38, [R1+0x460] ;  /* 0x0004600001267983 */ /* 0x000ea80000300800 */
[----:B-1----:R-:W2:Y:S04]  /*74190*/  LDL.LU R41, [R1+0x464] ;  /* 0x0004640001297983 */ /* 0x002ea80000300800 */
[----:B------:R-:W2:Y:S01]  /*741a0*/  LDL.LU R60, [R1+0x468] ;  /* 0x00046800013c7983 */ /* 0x000ea20000300800 */
[----:B---3--:R-:W-:-:S02]  /*741b0*/  F2FP.SATFINITE.E4M3.F32.PACK_AB_MERGE_C R13, R42, R43, RZ ;  /* 0x0000002b2a0d723e */ /* 0x008fc400048070ff */
[----:B----4-:R-:W-:Y:S02]  /*741c0*/  SHF.R.S32.HI R12, RZ, 0x1f, R31 ;  /* 0x0000001fff0c7819 */ /* 0x010fe4000001141f */
[----:B0-----:R-:W-:Y:S02]  /*741d0*/  IADD3 R16, P3, PT, R31, R0, RZ ;  /* 0x000000001f107210 */ /* 0x001fe40007f7e0ff */
[----:B------:R-:W-:-:S03]  /*741e0*/  F2FP.SATFINITE.E4M3.F32.PACK_AB_MERGE_C R9, R11, R40, RZ ;  /* 0x000000280b09723e */ /* 0x000fc600048070ff */
[----:B------:R-:W-:-:S05]  /*741f0*/  IMAD.X R17, R12, 0x1, R2, P3 ;  /* 0x000000010c117824 */ /* 0x000fca00018e0602 */
[----:B------:R-:W-:Y:S04]  /*74200*/  STL.64 [R1+0x910], R16 ;  /* 0x0009101001007387 */ /* 0x000fe80000100a00 */
[----:B------:R2:W-:Y:S04]  /*74210*/  STL [R1+0xff0], R13 ;  /* 0x000ff00d01007387 */ /* 0x0005e80000100800 */
[----:B------:R-:W3:Y:S04]  /*74220*/  LDL.LU R59, [R1+0x46c] ;  /* 0x00046c00013b7983 */ /* 0x000ee80000300800 */
[----:B------:R-:W-:Y:S04]  /*74230*/  STL [R1+0xfec], R9 ;  /* 0x000fec0901007387 */ /* 0x000fe80000100800 */
[----:B------:R-:W4:Y:S04]  /*74240*/  LDL.LU R58, [R1+0x490] ;  /* 0x00049000013a7983 */ /* 0x000f280000300800 */
[----:B------:R-:W4:Y:S01]  /*74250*/  LDL.LU R57, [R1+0x494] ;  /* 0x0004940001397983 */ /* 0x000f220000300800 */
[----:B------:R-:W-:-:S03]  /*74260*/  IADD3 R14, P3, PT, R31, R3, RZ ;  /* 0x000000031f0e7210 */ /* 0x000fc60007f7e0ff */
[----:B------:R-:W4:Y:S04]  /*74270*/  LDL.LU R43, [R1+0x498] ;  /* 0x00049800012b7983 */ /* 0x000f280000300800 */
[----:B------:R-:W4:Y:S04]  /*74280*/  LDL.LU R42, [R1+0x49c] ;  /* 0x00049c00012a7983 */ /* 0x000f280000300800 */
[----:B------:R-:W4:Y:S04]  /*74290*/  LDL.LU R40, [R1+0x480] ;  /* 0x0004800001287983 */ /* 0x000f280000300800 */
[----:B------:R-:W4:Y:S01]  /*742a0*/  LDL.LU R11, [R1+0x484] ;  /* 0x00048400010b7983 */ /* 0x000f220000300800 */
[----:B------:R-:W-:Y:S01]  /*742b0*/  IMAD.X R15, R12, 0x1, R4, P3 ;  /* 0x000000010c0f7824 */ /* 0x000fe200018e0604 */
[----:B--2---:R-:W-:-:S04]  /*742c0*/  F2FP.SATFINITE.E4M3.F32.PACK_AB_MERGE_C R13, R44, R46, RZ ;  /* 0x0000002e2c0d723e */ /* 0x004fc800048070ff */
[----:B------:R0:W-:Y:S04]  /*742d0*/  STL.64 [R1+0x908], R14 ;  /* 0x0009080e01007387 */ /* 0x0001e80000100a00 */
[----:B------:R-:W-:Y:S01]  /*742e0*/  STL [R1+0xfe4], R13 ;  /* 0x000fe40d01007387 */ /* 0x000fe20000100800 */
[----:B0-----:R-:W-:Y:S02]  /*742f0*/  IADD3 R14, P3, PT, R31, R5, RZ ;  /* 0x000000051f0e7210 */ /* 0x001fe40007f7e0ff */
[----:B------:R-:W-:-:S03]  /*74300*/  F2FP.SATFINITE.E4M3.F32.PACK_AB_MERGE_C R9, R48, R10, RZ ;  /* 0x0000000a3009723e */ /* 0x000fc600048070ff */
[----:B------:R-:W-:Y:S02]  /*74310*/  IMAD.X R15, R12, 0x1, R6, P3 ;  /* 0x000000010c0f7824 */ /* 0x000fe400018e0606 */
[----:B------:R-:W-:Y:S04]  /*74320*/  STL [R1+0xfe8], R9 ;  /* 0x000fe80901007387 */ /* 0x000fe80000100800 */
[----:B------:R-:W2:Y:S04]  /*74330*/  LDL.LU R55, [R1+0x488] ;  /* 0x0004880001377983 */ /* 0x000ea80000300800 */
[----:B------:R-:W2:Y:S04]  /*74340*/  LDL.LU R49, [R1+0x48c] ;  /* 0x00048c0001317983 */ /* 0x000ea80000300800 */
[----:B------:R-:W2:Y:S04]  /*74350*/  LDL.LU R47, [R1+0x4b0] ;  /* 0x0004b000012f7983 */ /* 0x000ea80000300800 */
[----:B------:R0:W-:Y:S04]  /*74360*/  STL.64 [R1+0x900], R14 ;  /* 0x0009000e01007387 */ /* 0x0001e80000100a00 */
[----:B------:R-:W2:Y:S04]  /*74370*/  LDL.LU R46, [R1+0x4b4] ;  /* 0x0004b400012e7983 */ /* 0x000ea80000300800 */
[----:B------:R-:W2:Y:S04]  /*74380*/  LDL.LU R44, [R1+0x4b8] ;  /* 0x0004b800012c7983 */ /* 0x000ea80000300800 */
[----:B------:R-:W2:Y:S01]  /*74390*/  LDL.LU R48, [R1+0x4bc] ;  /* 0x0004bc0001307983 */ /* 0x000ea20000300800 */
[----:B0-----:R-:W-:-:S03]  /*743a0*/  IADD3 R14, P3, PT, R31, R7, RZ ;  /* 0x000000071f0e7210 */ /* 0x001fc60007f7e0ff */
[----:B------:R-:W2:Y:S02]  /*743b0*/  LDL.LU R10, [R1+0xa0] ;  /* 0x0000a000010a7983 */ /* 0x000ea40000300800 */
[----:B------:R-:W-:Y:S01]  /*743c0*/  IMAD.X R15, R12, 0x1, R8, P3 ;  /* 0x000000010c0f7824 */ /* 0x000fe200018e0608 */
[----:B------:R-:W-:-:S04]  /*743d0*/  F2FP.SATFINITE.E4M3.F32.PACK_AB_MERGE_C R12, R29, R30, RZ ;  /* 0x0000001e1d0c723e */ /* 0x000fc800048070ff */
[----:B------:R0:W-:Y:S01]  /*743e0*/  STL.64 [R1+0x8f8], R14 ;  /* 0x0008f80e01007387 */ /* 0x0001e20000100a00 */
[----:B------:R-:W-:-:S03]  /*743f0*/  F2FP.SATFINITE.E4M3.F32.PACK_AB_MERGE_C R13, R39, R45, RZ ;  /* 0x0000002d270d723e */ /* 0x000fc600048070ff */
[----:B------:R1:W-:Y:S01]  /*74400*/  STL [R1+0xe2c], R12 ;  /* 0x000e2c0c01007387 */ /* 0x0003e20000100800 */
[----:B------:R-:W-:Y:S02]  /*74410*/  F2FP.SATFINITE.E4M3.F32.PACK_AB_MERGE_C R9, R41, R38, RZ ;  /* 0x000000262909723e */ /* 0x000fe400048070ff */
[----:B0-----:R-:W-:Y:S02]  /*74420*/  IADD3 R14, P3, PT, R56, R0, RZ ;  /* 0x00000000380e7210 */ /* 0x001fe40007f7e0ff */
[----:B-1----:R-:W-:Y:S01]  /*74430*/  SHF.R.S32.HI R12, RZ, 0x1f, R56 ;  /* 0x0000001fff0c7819 */ /* 0x002fe20000011438 */
[----:B------:R-:W-:Y:S04]  /*74440*/  STL [R1+0xfe0], R13 ;  /* 0x000fe00d01007387 */ /* 0x000fe80000100800 */
[----:B------:R-:W-:Y:S01]  /*74450*/  IMAD.X R15, R12, 0x1, R2, P3 ;  /* 0x000000010c0f7824 */ /* 0x000fe200018e0602 */
[----:B------:R-:W-:Y:S04]  /*74460*/  STL [R1+0xe20], R9 ;  /* 0x000e200901007387 */ /* 0x000fe80000100800 */
[----:B------:R-:W2:Y:S04]  /*74470*/  LDL.LU R45, [R1+0x4d0] ;  /* 0x0004d000012d7983 */ /* 0x000ea80000300800 */
[----:B------:R-:W2:Y:S04]  /*74480*/  LDL.LU R39, [R1+0x4d4] ;  /* 0x0004d40001277983 */ /* 0x000ea80000300800 */
[----:B------:R-:W2:Y:S04]  /*74490*/  LDL.LU R38, [R1+0x4d8] ;  /* 0x0004d80001267983 */ /* 0x000ea80000300800 */
[----:B------:R0:W-:Y:S04]  /*744a0*/  STL.64 [R1+0x8f0], R14 ;  /* 0x0008f00e01007387 */ /* 0x0001e80000100a00 */
[----:B------:R-:W2:Y:S01]  /*744b0*/  LDL.LU R41, [R1+0x4dc] ;  /* 0x0004dc0001297983 */ /* 0x000ea20000300800 */
[----:B0-----:R-:W-:-:S05]  /*744c0*/  IADD3 R14, P3, PT, R56, R3, RZ ;  /* 0x00000003380e7210 */ /* 0x001fca0007f7e0ff */
[----:B------:R-:W-:Y:S01]  /*744d0*/  IMAD.X R15, R12, 0x1, R4, P3 ;  /* 0x000000010c0f7824 */ /* 0x000fe200018e0604 */
[----:B---3--:R-:W-:-:S05]  /*744e0*/  F2FP.SATFINITE.E4M3.F32.PACK_AB_MERGE_C R13, R59, R60, RZ ;  /* 0x0000003c3b0d723e */ /* 0x008fca00048070ff */
[----:B------:R0:W-:Y:S01]  /*744f0*/  STL [R1+0xe1c], R13 ;  /* 0x000e1c0d01007387 */ /* 0x0001e20000100800 */
[----:B----4-:R-:W-:-:S05]  /*74500*/  F2FP.SATFINITE.E4M3.F32.PACK_AB_MERGE_C R9, R57, R58, RZ ;  /* 0x0000003a3909723e */ /* 0x010fca00048070ff */
[----:B------:R1:W-:Y:S01]  /*74510*/  STL [R1+0xe18], R9 ;  /* 0x000e180901007387 */ /* 0x0003e20000100800 */
[----:B0-----:R-:W-:-:S03]  /*74520*/  F2FP.SATFINITE.E4M3.F32.PACK_AB_MERGE_C R13, R42, R43, RZ ;  /* 0x0000002b2a0d723e */ /* 0x001fc600048070ff */
[----:B------:R-:W3:Y:S04]  /*74530*/  LDL.LU R43, [R1+0x4f0] ;  /* 0x0004f000012b7983 */ /* 0x000ee80000300800 */
[----:B------:R0:W-:Y:S01]  /*74540*/  STL.64 [R1+0x8e8], R14 ;  /* 0x0008e80e01007387 */ /* 0x0001e20000100a00 */
[----:B-1----:R-:W-:-:S03]  /*74550*/  F2FP.SATFINITE.E4M3.F32.PACK_AB_MERGE_C R9, R11, R40, RZ ;  /* 0x000000280b09723e */ /* 0x002fc600048070ff */
[----:B------:R-:W-:Y:S04]  /*74560*/  STL [R1+0xe14], R13 ;  /* 0x000e140d01007387 */ /* 0x000fe80000100800 */
[----:B------:R-:W3:Y:S01]  /*74570*/  LDL.LU R42, [R1+0x4f4] ;  /* 0x0004f400012a7983 */ /* 0x000ee20000300800 */
[----:B0-----:R-:W-:-:S03]  /*74580*/  IADD3 R14, P3, PT, R56, R5, RZ ;  /* 0x00000005380e7210 */ /* 0x001fc60007f7e0ff */
[----:B------:R-:W-:Y:S04]  /*74590*/  STL [R1+0xe08], R9 ;  /* 0x000e080901007387 */ /* 0x000fe80000100800 */
[----:B------:R-:W4:Y:S01]  /*745a0*/  LDL.LU R40, [R1+0x4f8] ;  /* 0x0004f80001287983 */ /* 0x000f220000300800 */
[----:B------:R-:W-:-:S03]  /*745b0*/  IMAD.X R15, R12, 0x1, R6, P3 ;  /* 0x000000010c0f7824 */ /* 0x000fc600018e0606 */
[----:B------:R-:W4:Y:S04]  /*745c0*/  LDL.LU R11, [R1+0x4fc] ;  /* 0x0004fc00010b7983 */ /* 0x000f280000300800 */
[----:B------:R-:W4:Y:S04]  /*745d0*/  LDL.LU R57, [R1+0xa4] ;  /* 0x0000a40001397983 */ /* 0x000f280000300800 */
[----:B------:R0:W-:Y:S02]  /*745e0*/  STL.64 [R1+0x8e0], R14 ;  /* 0x0008e00e01007387 */ /* 0x0001e40000100a00 */
[----:B0-----:R-:W-:-:S02]  /*745f0*/  IADD3 R14, P3, PT, R56, R7, RZ ;  /* 0x00000007380e7210 */ /* 0x001fc40007f7e0ff */
[----:B--2---:R-:W-:-:S03]  /*74600*/  F2FP.SATFINITE.E4M3.F32.PACK_AB_MERGE_C R13, R49, R55, RZ ;  /* 0x00000037310d723e */ /* 0x004fc600048070ff */
[----:B------:R-:W-:Y:S01]  /*74610*/  IMAD.X R15, R12, 0x1, R8, P3 ;  /* 0x000000010c0f7824 */ /* 0x000fe200018e0608 */
[----:B------:R-:W-:-:S04]  /*74620*/  F2FP.SATFINITE.E4M3.F32.PACK_AB_MERGE_C R12, R46, R47, RZ ;  /* 0x0000002f2e0c723e */ /* 0x000fc800048070ff */
[----:B------:R-:W-:Y:S04]  /*74630*/  STL.64 [R1+0x8d8], R14 ;  /* 0x0008d80e01007387 */ /* 0x000fe80000100a00 */
[----:B------:R-:W-:Y:S01]  /*74640*/  STL [R1+0xe04], R13 ;  /* 0x000e040d01007387 */ /* 0x000fe20000100800 */
[----:B------:R-:W-:-:S03]  /*74650*/  F2FP.SATFINITE.E4M3.F32.PACK_AB_MERGE_C R9, R48, R44, RZ ;  /* 0x0000002c3009723e */ /* 0x000fc600048070ff */
[----:B------:R-:W2:Y:S04]  /*74660*/  LDL.LU R30, [R1+0x580] ;  /* 0x00058000011e7983 */ /* 0x000ea80000300800 */
[----:B------:R0:W-:Y:S04]  /*74670*/  STL [R1+0xdf4], R12 ;  /* 0x000df40c01007387 */ /* 0x0001e80000100800 */
[----:B------:R-:W2:Y:S04]  /*74680*/  LDL.LU R29, [R1+0x584] ;  /* 0x00058400011d7983 */ /* 0x000ea80000300800 */
[----:B------:R1:W-:Y:S04]  /*74690*/  STL [R1+0xdf0], R9 ;  /* 0x000df00901007387 */ /* 0x0003e80000100800 */
[----:B------:R-:W2:Y:S04]  /*746a0*/  LDL.LU R60, [R1+0x588] ;  /* 0x00058800013c7983 */ /* 0x000ea80000300800 */
[----:B------:R-:W2:Y:S04]  /*746b0*/  LDL.LU R59, [R1+0x58c] ;  /* 0x00058c00013b7983 */ /* 0x000ea80000300800 */
[----:B------:R-:W2:Y:S04]  /*746c0*/  LDL.LU R49, [R1+0x570] ;  /* 0x0005700001317983 */ /* 0x000ea80000300800 */
[----:B------:R-:W2:Y:S04]  /*746d0*/  LDL.LU R47, [R1+0x574] ;  /* 0x00057400012f7983 */ /* 0x000ea80000300800 */
[----:B------:R-:W2:Y:S04]  /*746e0*/  LDL.LU R44, [R1+0x578] ;  /* 0x00057800012c7983 */ /* 0x000ea80000300800 */
[----:B------:R-:W2:Y:S01]  /*746f0*/  LDL.LU R48, [R1+0x57c] ;  /* 0x00057c0001307983 */ /* 0x000ea20000300800 */
[----:B0-----:R-:W-:-:S02]  /*74700*/  SHF.R.S32.HI R12, RZ, 0x1f, R10 ;  /* 0x0000001fff0c7819 */ /* 0x001fc4000001140a */
[----:B------:R-:W-:Y:S01]  /*74710*/  IADD3 R14, P3, PT, R10, R0, RZ ;  /* 0x000000000a0e7210 */ /* 0x000fe20007f7e0ff */
[----:B------:R-:W2:Y:S01]  /*74720*/  LDL.LU R58, [R1+0xfd0] ;  /* 0x000fd000013a7983 */ /* 0x000ea20000300800 */
[----:B------:R-:W-:-:S03]  /*74730*/  F2FP.SATFINITE.E4M3.F32.PACK_AB_MERGE_C R13, R39, R45, RZ ;  /* 0x0000002d270d723e */ /* 0x000fc600048070ff */
[----:B------:R-:W-:Y:S01]  /*74740*/  IMAD.X R15, R12, 0x1, R2, P3 ;  /* 0x000000010c0f7824 */ /* 0x000fe200018e0602 */
[----:B-1----:R-:W-:-:S04]  /*74750*/  F2FP.SATFINITE.E4M3.F32.PACK_AB_MERGE_C R9, R41, R38, RZ ;  /* 0x000000262909723e */ /* 0x002fc800048070ff */
[----:B------:R0:W-:Y:S04]  /*74760*/  STL.64 [R1+0x8d0], R14 ;  /* 0x0008d00e01007387 */ /* 0x0001e80000100a00 */
[----:B------:R-:W-:Y:S04]  /*74770*/  STL [R1+0x444], R13 ;  /* 0x0004440d01007387 */ /* 0x000fe80000100800 */
[----:B------:R-:W2:Y:S01]  /*74780*/  LDL.LU R46, [R1+0xfd4] ;  /* 0x000fd400012e7983 */ /* 0x000ea20000300800 */
[----:B0-----:R-:W-:-:S03]  /*74790*/  IADD3 R14, P3, PT, R10, R3, RZ ;  /* 0x000000030a0e7210 */ /* 0x001fc60007f7e0ff */
[----:B------:R-:W-:Y:S04]  /*747a0*/  STL [R1+0x440], R9 ;  /* 0x0004400901007387 */ /* 0x000fe80000100800 */
[----:B------:R-:W2:Y:S01]  /*747b0*/  LDL.LU R45, [R1+0xfd8] ;  /* 0x000fd800012d7983 */ /* 0x000ea20000300800 */
[----:B------:R-:W-:-:S03]  /*747c0*/  IMAD.X R15, R12, 0x1, R4, P3 ;  /* 0x000000010c0f7824 */ /* 0x000fc600018e0604 */
[----:B------:R-:W2:Y:S04]  /*747d0*/  LDL.LU R39, [R1+0xfdc] ;  /* 0x000fdc0001277983 */ /* 0x000ea80000300800 */
[----:B------:R-:W2:Y:S04]  /*747e0*/  LDL.LU R38, [R1+0xfc0] ;  /* 0x000fc00001267983 */ /* 0x000ea80000300800 */
[----:B------:R0:W-:Y:S04]  /*747f0*/  STL.64 [R1+0x8c8], R14 ;  /* 0x0008c80e01007387 */ /* 0x0001e80000100a00 */
[----:B------:R-:W2:Y:S01]  /*74800*/  LDL.LU R41, [R1+0xfc4] ;  /* 0x000fc40001297983 */ /* 0x000ea20000300800 */
[----:B0-----:R-:W-:-:S05]  /*74810*/  IADD3 R14, P3, PT, R10, R5, RZ ;  /* 0x000000050a0e7210 */ /* 0x001fca0007f7e0ff */
[----:B------:R-:W-:Y:S01]  /*74820*/  IMAD.X R15, R12, 0x1, R6, P3 ;  /* 0x000000010c0f7824 */ /* 0x000fe200018e0606 */
[----:B------:R-:W-:Y:S02]  /*74830*/  IADD3 R10, P3, PT, R10, R7, RZ ;  /* 0x000000070a0a7210 */ /* 0x000fe40007f7e0ff */
[----:B---3--:R-:W-:-:S05]  /*74840*/  F2FP.SATFINITE.E4M3.F32.PACK_AB_MERGE_C R13, R42, R43, RZ ;  /* 0x0000002b2a0d723e */ /* 0x008fca00048070ff */
[----:B------:R-:W-:Y:S01]  /*74850*/  STL [R1+0x358], R13 ;  /* 0x0003580d01007387 */ /* 0x000fe20000100800 */
[----:B----4-:R-:W-:Y:S01]  /*74860*/  F2FP.SATFINITE.E4M3.F32.PACK_AB_MERGE_C R9, R11, R40, RZ ;  /* 0x000000280b09723e */ /* 0x010fe200048070ff */
[----:B------:R-:W-:-:S04]  /*74870*/  IMAD.X R11, R12, 0x1, R8, P3 ;  /* 0x000000010c0b7824 */ /* 0x000fc800018e0608 */
[----:B------:R-:W-:Y:S04]  /*74880*/  STL [R1+0x35c], R9 ;  /* 0x00035c0901007387 */ /* 0x000fe80000100800 */
[----:B------:R-:W3:Y:S04]  /*74890*/  LDL.LU R56, [R1+0xfc8] ;  /* 0x000fc80001387983 */ /* 0x000ee80000300800 */
[----:B------:R-:W-:Y:S04]  /*748a0*/  STL.64 [R1+0x8c0], R14 ;  /* 0x0008c00e01007387 */ /* 0x000fe80000100a00 */
[----:B------:R-:W3:Y:S04]  /*748b0*/  LDL.LU R55, [R1+0xfcc] ;  /* 0x000fcc0001377983 */ /* 0x000ee80000300800 */
[----:B------:R-:W4:Y:S04]  /*748c0*/  LDL.LU R43, [R1+0xfb0] ;  /* 0x000fb000012b7983 */ /* 0x000f280000300800 */
[----:B------:R0:W-:Y:S04]  /*748d0*/  STL.64 [R1+0x8b8], R10 ;  /* 0x0008b80a01007387 */ /* 0x0001e80000100a00 */
[----:B------:R-:W4:Y:S04]  /*748e0*/  LDL.LU R42, [R1+0xfb4] ;  /* 0x000fb400012a7983 */ /* 0x000f280000300800 */
[----:B------:R-:W4:Y:S04]  /*748f0*/  LDL.LU R40, [R1+0xfb8] ;  /* 0x000fb80001287983 */ /* 0x000f280000300800 */
[----:B0-----:R-:W4:Y:S01]  /*74900*/  LDL.LU R11, [R1+0xfbc] ;  /* 0x000fbc00010b7983 */ /* 0x001f220000300800 */
[----:B------:R-:W-:-:S03]  /*74910*/  IADD3 R14, P3, PT, R57, R0, RZ ;  /* 0x00000000390e7210 */ /* 0x000fc60007f7e0ff */
[----:B------:R-:W4:Y:S01]  /*74920*/  LDL.LU R10, [R1+0xa8] ;  /* 0x0000a800010a7983 */ /* 0x000f220000300800 */
[----:B--2---:R-:W-:-:S05]  /*74930*/  F2FP.SATFINITE.E4M3.F32.PACK_AB_MERGE_C R12, R29, R30, RZ ;  /* 0x0000001e1d0c723e */ /* 0x004fca00048070ff */
[----:B------:R0:W-:Y:S01]  /*74940*/  STL [R1+0x304], R12 ;  /* 0x0003040c01007387 */ /* 0x0001e20000100800 */
[----:B------:R-:W-:Y:S02]  /*74950*/  F2FP.SATFINITE.E4M3.F32.PACK_AB_MERGE_C R13, R59, R60, RZ ;  /* 0x0000003c3b0d723e */ /* 0x000fe400048070ff */
[----:B0-----:R-:W-:Y:S02]  /*74960*/  SHF.R.S32.HI R12, RZ, 0x1f, R57 ;  /* 0x0000001fff0c7819 */ /* 0x001fe40000011439 */
[----:B------:R-:W-:Y:S01]  /*74970*/  F2FP.SATFINITE.E4M3.F32.PACK_AB_MERGE_C R9, R47, R49, RZ ;  /* 0x000000312f09723e */ /* 0x000fe200048070ff */
[----:B------:R-:W-:Y:S02]  /*74980*/  STL [R1+0x330], R13 ;  /* 0x0003300d01007387 */ /* 0x000fe40000100800 */
[----:B------:R-:W-:Y:S02]  /*74990*/  IMAD.X R15, R12, 0x1, R2, P3 ;  /* 0x000000010c0f7824 */ /* 0x000fe400018e0602 */
[----:B------:R0:W-:Y:S04]  /*749a0*/  STL [R1+0xc], R9 ;  /* 0x00000c0901007387 */ /* 0x0001e80000100800 */
[----:B------:R-:W2:Y:S04]  /*749b0*/  LDL.LU R49, [R1+0xfa0] ;  /* 0x000fa00001317983 */ /* 0x000ea80000300800 */
[----:B------:R-:W2:Y:S01]  /*749c0*/  LDL.LU R47, [R1+0xfa4] ;  /* 0x000fa400012f7983 */ /* 0x000ea20000300800 */
[----:B0-----:R-:W-:-:S03]  /*749d0*/  F2FP.SATFINITE.E4M3.F32.PACK_AB_MERGE_C R9, R48, R44, RZ ;  /* 0x0000002c3009723e */ /* 0x001fc600048070ff */
[----:B------:R0:W-:Y:S04]  /*749e0*/  STL.64 [R1+0x8b0], R14 ;  /* 0x0008b00e01007387 */ /* 0x0001e80000100a00 */
[----:B------:R1:W-:Y:S04]  /*749f0*/  STL [R1+0x8], R9 ;  /* 0x0000080901007387 */ /* 0x0003e80000100800 */
[----:B------:R-:W2:Y:S04]  /*74a00*/  LDL.LU R44, [R1+0xfa8] ;  /* 0x000fa800012c7983 */ /* 0x000ea80000300800 */
[----:B------:R-:W2:Y:S01]  /*74a10*/  LDL.LU R48, [R1+0xfac] ;  /* 0x000fac0001307983 */ /* 0x000ea20000300800 */
[----:B0-----:R-:W-:-:S02]  /*74a20*/  IADD3 R14, P3, PT, R57, R3, RZ ;  /* 0x00000003390e7210 */ /* 0x001fc40007f7e0ff */
[----:B------:R-:W-:-:S03]  /*74a30*/  F2FP.SATFINITE.E4M3.F32.PACK_AB_MERGE_C R50, R46, R58, RZ ;  /* 0x0000003a2e32723e */ /* 0x000fc600048070ff */
[----:B------:R-:W-:Y:S02]  /*74a40*/  IMAD.X R15, R12, 0x1, R4, P3 ;  /* 0x000000010c0f7824 */ /* 0x000fe400018e0604 */
[----:B------:R-:W-:Y:S01]  /*74a50*/  STL [R1+0x2c08], R50 ;  /* 0x002c083201007387 */ /* 0x000fe20000100800 */
[----:B-1----:R-:W-:-:S05]  /*74a60*/  F2FP.SATFINITE.E4M3.F32.PACK_AB_MERGE_C R9, R39, R45, RZ ;  /* 0x0000002d2709723e */ /* 0x002fca00048070ff */
[----:B------:R0:W-:Y:S04]  /*74a70*/  STL [R1+0x2c0c], R9 ;  /* 0x002c0c0901007387 */ /* 0x0001e80000100800 */
[----:B------:R1:W-:Y:S04]  /*74a80*/  STL.64 [R1+0x8a8], R14 ;  /* 0x0008a80e01007387 */ /* 0x0003e80000100a00 */
[----:B------:R-:W2:Y:S01]  /*74a90*/  LDL.LU R45, [R1+0xf90] ;  /* 0x000f9000012d7983 */ /* 0x000ea20000300800 */
[----:B0-----:R-:W-:-:S03]  /*74aa0*/  F2FP.SATFINITE.E4M3.F32.PACK_AB_MERGE_C R9, R41, R38, RZ ;  /* 0x000000262909723e */ /* 0x001fc600048070ff */
[----:B------:R-:W2:Y:S04]  /*74ab0*/  LDL.LU R39, [R1+0xf94] ;  /* 0x000f940001277983 */ /* 0x000ea80000300800 */
[----:B------:R-:W-:Y:S04]  /*74ac0*/  STL [R1+0xe28], R9 ;  /* 0x000e280901007387 */ /* 0x000fe80000100800 */
[----:B------:R-:W2:Y:S04]  /*74ad0*/  LDL.LU R38, [R1+0xf98] ;  /* 0x000f980001267983 */ /* 0x000ea80000300800 */
[----:B------:R-:W2:Y:S01]  /*74ae0*/  LDL.LU R41, [R1+0xf9c] ;  /* 0x000f9c0001297983 */ /* 0x000ea20000300800 */
[----:B-1----:R-:W-:-:S03]  /*74af0*/  IADD3 R14, P3, PT, R57, R5, RZ ;  /* 0x00000005390e7210 */ /* 0x002fc60007f7e0ff */
[----:B------:R-:W2:Y:S02]  /*74b00*/  LDL.LU R46, [R1+0xac] ;  /* 0x0000ac00012e7983 */ /* 0x000ea40000300800 */
[----:B------:R-:W-:-:S05]  /*74b10*/  IMAD.X R15, R12, 0x1, R6, P3 ;  /* 0x000000010c0f7824 */ /* 0x000fca00018e0606 */
[----:B------:R0:W-:Y:S02]  /*74b20*/  STL.64 [R1+0x8a0], R14 ;  /* 0x0008a00e01007387 */ /* 0x0001e40000100a00 */
[----:B0-----:R-:W-:-:S05]  /*74b30*/  IADD3 R14, P3, PT, R57, R7, RZ ;  /* 0x00000007390e7210 */ /* 0x001fca0007f7e0ff */
[----:B------:R-:W-:-:S05]  /*74b40*/  IMAD.X R15, R12, 0x1, R8, P3 ;  /* 0x000000010c0f7824 */ /* 0x000fca00018e0608 */
[----:B------:R-:W-:Y:S01]  /*74b50*/  STL.64 [R1+0x898], R14 ;  /* 0x0008980e01007387 */ /* 0x000fe20000100a00 */
[----:B---3--:R-:W-:-:S05]  /*74b60*/  F2FP.SATFINITE.E4M3.F32.PACK_AB_MERGE_C R13, R55, R56, RZ ;  /* 0x00000038370d723e */ /* 0x008fca00048070ff */
[----:B------:R-:W-:Y:S04]  /*74b70*/  STL [R1+0xe24], R13 ;  /* 0x000e240d01007387 */ /* 0x000fe80000100800 */
[----:B------:R-:W3:Y:S01]  /*74b80*/  LDL.LU R30, [R1+0xf80] ;  /* 0x000f8000011e7983 */ /* 0x000ee20000300800 */
[----:B----4-:R-:W-:-:S05]  /*74b90*/  F2FP.SATFINITE.E4M3.F32.PACK_AB_MERGE_C R12, R42, R43, RZ ;  /* 0x0000002b2a0c723e */ /* 0x010fca00048070ff */
[----:B------:R0:W-:Y:S01]  /*74ba0*/  STL [R1+0xe0c], R12 ;  /* 0x000e0c0c01007387 */ /* 0x0001e20000100800 */
[----:B------:R-:W-:-:S03]  /*74bb0*/  F2FP.SATFINITE.E4M3.F32.PACK_AB_MERGE_C R9, R11, R40, RZ ;  /* 0x000000280b09723e */ /* 0x000fc600048070ff */
[----:B------:R-:W3:Y:S04]  /*74bc0*/  LDL.LU R29, [R1+0xf84] ;  /* 0x000f8400011d7983 */ /* 0x000ee80000300800 */
[----:B------:R1:W-:Y:S04]  /*74bd0*/  STL [R1+0xe10], R9 ;  /* 0x000e100901007387 */ /* 0x0003e80000100800 */
[----:B------:R-:W4:Y:S04]  /*74be0*/  LDL.LU R60, [R1+0xf88] ;  /* 0x000f8800013c7983 */ /* 0x000f280000300800 */
[----:B------:R-:W4:Y:S04]  /*74bf0*/  LDL.LU R59, [R1+0xf8c] ;  /* 0x000f8c00013b7983 */ /* 0x000f280000300800 */
[----:B------:R-:W4:Y:S04]  /*74c00*/  LDL.LU R43, [R1+0xf70] ;  /* 0x000f7000012b7983 */ /* 0x000f280000300800 */
[----:B------:R-:W4:Y:S01]  /*74c10*/  LDL.LU R42, [R1+0xf74] ;  /* 0x000f7400012a7983 */ /* 0x000f220000300800 */
[----:B0-----:R-:W-:-:S03]  /*74c20*/  SHF.R.S32.HI R12, RZ, 0x1f, R10 ;  /* 0x0000001fff0c7819 */ /* 0x001fc6000001140a */
[----:B------:R-:W4:Y:S01]  /*74c30*/  LDL.LU R40, [R1+0xf78] ;  /* 0x000f780001287983 */ /* 0x000f220000300800 */
[----:B------:R-:W-:-:S03]  /*74c40*/  IADD3 R14, P3, PT, R10, R0, RZ ;  /* 0x000000000a0e7210 */ /* 0x000fc60007f7e0ff */
[----:B------:R-:W4:Y:S02]  /*74c50*/  LDL.LU R11, [R1+0xf7c] ;  /* 0x000f7c00010b7983 */ /* 0x000f240000300800 */
[----:B------:R-:W-:Y:S02]  /*74c60*/  IMAD.X R15, R12, 0x1, R2, P3 ;  /* 0x000000010c0f7824 */ /* 0x000fe400018e0602 */
[----:B------:R-:W4:Y:S04]  /*74c70*/  LDL.LU R58, [R1+0xf60] ;  /* 0x000f6000013a7983 */ /* 0x000f280000300800 */
[----:B------:R0:W-:Y:S01]  /*74c80*/  STL.64 [R1+0x890], R14 ;  /* 0x0008900e01007387 */ /* 0x0001e20000100a00 */
[----:B--2---:R-:W-:-:S05]  /*74c90*/  F2FP.SATFINITE.E4M3.F32.PACK_AB_MERGE_C R13, R47, R49, RZ ;  /* 0x000000312f0d723e */ /* 0x004fca00048070ff */
[----:B------:R2:W-:Y:S04]  /*74ca0*/  STL [R1+0xdfc], R13 ;  /* 0x000dfc0d01007387 */ /* 0x0005e80000100800 */
[----:B------:R-:W4:Y:S01]  /*74cb0*/  LDL.LU R57, [R1+0xf64] ;  /* 0x000f640001397983 */ /* 0x000f220000300800 */
[----:B-1----:R-:W-:-:S05]  /*74cc0*/  F2FP.SATFINITE.E4M3.F32.PACK_AB_MERGE_C R9, R48, R44, RZ ;  /* 0x0000002c3009723e */ /* 0x002fca00048070ff */
[----:B------:R1:W-:Y:S04]  /*74cd0*/  STL [R1+0xe00], R9 ;  /* 0x000e000901007387 */ /* 0x0003e80000100800 */
[----:B------:R-:W4:Y:S04]  /*74ce0*/  LDL.LU R56, [R1+0xf68] ;  /* 0x000f680001387983 */ /* 0x000f280000300800 */
[----:B------:R-:W4:Y:S01]  /*74cf0*/  LDL.LU R48, [R1+0xf6c] ;  /* 0x000f6c0001307983 */ /* 0x000f220000300800 */
[----:B0-----:R-:W-:-:S03]  /*74d00*/  IADD3 R14, P3, PT, R10, R3, RZ ;  /* 0x000000030a0e7210 */ /* 0x001fc60007f7e0ff */
[----:B------:R-:W4:Y:S04]  /*74d10*/  LDL.LU R55, [R1+0xf50] ;  /* 0x000f500001377983 */ /* 0x000f280000300800 */
[----:B------:R-:W4:Y:S01]  /*74d20*/  LDL.LU R49, [R1+0xf54] ;  /* 0x000f540001317983 */ /* 0x000f220000300800 */
[----:B------:R-:W-:Y:S01]  /*74d30*/  IMAD.X R15, R12, 0x1, R4, P3 ;  /* 0x000000010c0f7824 */ /* 0x000fe200018e0604 */
[----:B--2---:R-:W-:Y:S02]  /*74d40*/  F2FP.SATFINITE.E4M3.F32.PACK_AB_MERGE_C R13, R39, R45, RZ ;  /* 0x0000002d270d723e */ /* 0x004fe400048070ff */
[----:B------:R-:W2:Y:S04]  /*74d50*/  LDL.LU R45, [R1+0xb0] ;  /* 0x0000b000012d7983 */ /* 0x000ea80000300800 */
[----:B------:R0:W-:Y:S01]  /*74d60*/  STL.64 [R1+0x888], R14 ;  /* 0x0008880e01007387 */ /* 0x0001e20000100a00 */
[----:B-1----:R-:W-:-:S02]  /*74d70*/  F2FP.SATFINITE.E4M3.F32.PACK_AB_MERGE_C R9, R41, R38, RZ ;  /* 0x000000262909723e */ /* 0x002fc400048070ff */
[----:B0-----:R-:W-:Y:S01]  /*74d80*/  IADD3 R14, P3, PT, R10, R5, RZ ;  /* 0x000000050a0e7210 */ /* 0x001fe20007f7e0ff */
[----:B------:R-:W-:Y:S04]  /*74d90*/  STL [R1+0xc28], R13 ;  /* 0x000c280d01007387 */ /* 0x000fe80000100800 */
[----:B------:R-:W-:Y:S01]  /*74da0*/  IMAD.X R15, R12, 0x1, R6, P3 ;  /* 0x000000010c0f7824 */ /* 0x000fe200018e0606 */
[----:B------:R-:W-:Y:S04]  /*74db0*/  STL [R1+0xdf8], R9 ;  /* 0x000df80901007387 */ /* 0x000fe80000100800 */
[----:B------:R0:W-:Y:S04]  /*74dc0*/  STL.64 [R1+0x880], R14 ;  /* 0x0008800e01007387 */ /* 0x0001e80000100a00 */
[----:B------:R-:W2:Y:S04]  /*74dd0*/  LDL.LU R47, [R1+0xf58] ;  /* 0x000f5800012f7983 */ /* 0x000ea80000300800 */
[----:B------:R-:W2:Y:S04]  /*74de0*/  LDL.LU R44, [R1+0xf5c] ;  /* 0x000f5c00012c7983 */ /* 0x000ea80000300800 */
[----:B------:R-:W2:Y:S04]  /*74df0*/  LDL.LU R39, [R1+0xf40] ;  /* 0x000f400001277983 */ /* 0x000ea80000300800 */
[----:B------:R-:W2:Y:S01]  /*74e00*/  LDL.LU R38, [R1+0xf44] ;  /* 0x000f440001267983 */ /* 0x000ea20000300800 */
[----:B0-----:R-:W-:-:S03]  /*74e10*/  IADD3 R14, P3, PT, R10, R7, RZ ;  /* 0x000000070a0e7210 */ /* 0x001fc60007f7e0ff */
[----:B------:R-:W2:Y:S04]  /*74e20*/  LDL.LU R41, [R1+0xf48] ;  /* 0x000f480001297983 */ /* 0x000ea80000300800 */
[----:B------:R-:W2:Y:S01]  /*74e30*/  LDL.LU R10, [R1+0xf4c] ;  /* 0x000f4c00010a7983 */ /* 0x000ea20000300800 */
[----:B------:R-:W-:-:S05]  /*74e40*/  IMAD.X R15, R12, 0x1, R8, P3 ;  /* 0x000000010c0f7824 */ /* 0x000fca00018e0608 */
[----:B------:R0:W-:Y:S02]  /*74e50*/  STL.64 [R1+0x878], R14 ;  /* 0x0008780e01007387 */ /* 0x0001e40000100a00 */
[----:B0-----:R-:W-:Y:S02]  /*74e60*/  IADD3 R14, P3, PT, R46, R0, RZ ;  /* 0x000000002e0e7210 */ /* 0x001fe40007f7e0ff */
[----:B---3--:R-:W-:-:S05]  /*74e70*/  F2FP.SATFINITE.E4M3.F32.PACK_AB_MERGE_C R12, R29, R30, RZ ;  /* 0x0000001e1d0c723e */ /* 0x008fca00048070ff */
[----:B------:R0:W-:Y:S01]  /*74e80*/  STL [R1+0xc10], R12 ;  /* 0x000c100c01007387 */ /* 0x0001e20000100800 */
[----:B----4-:R-:W-:Y:S02]  /*74e90*/  F2FP.SATFINITE.E4M3.F32.PACK_AB_MERGE_C R13, R59, R60, RZ ;  /* 0x0000003c3b0d723e */ /* 0x010fe400048070ff */
[----:B0-----:R-:W-:Y:S02]  /*74ea0*/  SHF.R.S32.HI R12, RZ, 0x1f, R46 ;  /* 0x0000001fff0c7819 */ /* 0x001fe4000001142e */
[----:B------:R-:W-:Y:S01]  /*74eb0*/  F2FP.SATFINITE.E4M3.F32.PACK_AB_MERGE_C R9, R42, R43, RZ ;  /* 0x0000002b2a09723e */ /* 0x000fe200048070ff */
[----:B------:R-:W-:Y:S02]  /*74ec0*/  STL [R1+0xc1c], R13 ;  /* 0x000c1c0d01007387 */ /* 0x000fe40000100800 */
[----:B------:R-:W-:Y:S02]  /*74ed0*/  IMAD.X R15, R12, 0x1, R2, P3 ;  /* 0x000000010c0f7824 */ /* 0x000fe400018e0602 */
[----:B------:R0:W-:Y:S04]  /*74ee0*/  STL [R1+0x334], R9 ;  /* 0x0003340901007387 */ /* 0x0001e80000100800 */
[----:B------:R-:W3:Y:S04]  /*74ef0*/  LDL.LU R43, [R1+0x560] ;  /* 0x00056000012b7983 */ /* 0x000ee80000300800 */
[----:B------:R-:W3:Y:S01]  /*74f00*/  LDL.LU R42, [R1+0x564] ;  /* 0x00056400012a7983 */ /* 0x000ee20000300800 */
[----:B0-----:R-:W-:-:S03]  /*74f10*/  F2FP.SATFINITE.E4M3.F32.PACK_AB_MERGE_C R9, R11, R40, RZ ;  /* 0x000000280b09723e */ /* 0x001fc600048070ff */
[----:B------:R0:W-:Y:S04]  /*74f20*/  STL.64 [R1+0x870], R14 ;  /* 0x0008700e01007387 */ /* 0x0001e80000100a00 */
[----:B------:R1:W-:Y:S04]  /*74f30*/  STL [R1+0xc0c], R9 ;  /* 0x000c0c0901007387 */ /* 0x0003e80000100800 */
[----:B------:R-:W4:Y:S04]  /*74f40*/  LDL.LU R40, [R1+0x568] ;  /* 0x0005680001287983 */ /* 0x000f280000300800 */
[----:B------:R-:W4:Y:S01]  /*74f50*/  LDL.LU R11, [R1+0x56c] ;  /* 0x00056c00010b7983 */ /* 0x000f220000300800 */
[----:B0-----:R-:W-:-:S02]  /*74f60*/  IADD3 R14, P3, PT, R46, R3, RZ ;  /* 0x000000032e0e7210 */ /* 0x001fc40007f7e0ff */
[----:B-1----:R-:W-:-:S03]  /*74f70*/  F2FP.SATFINITE.E4M3.F32.PACK_AB_MERGE_C R9, R57, R58, RZ ;  /* 0x0000003a3909723e */ /* 0x002fc600048070ff */
[----:B------:R-:W-:Y:S02]  /*74f80*/  IMAD.X R15, R12, 0x1, R4, P3 ;  /* 0x000000010c0f7824 */ /* 0x000fe400018e0604 */
[----:B------:R0:W-:Y:S01]  /*74f90*/  STL [R1+0x29c], R9 ;  /* 0x00029c0901007387 */ /* 0x0001e20000100800 */
[----:B------:R-:W-:-:S05]  /*74fa0*/  F2FP.SATFINITE.E4M3.F32.PACK_AB_MERGE_C R48, R48, R56, RZ ;  /* 0x000000383030723e */ /* 0x000fca00048070ff */
[----:B------:R-:W-:Y:S04]  /*74fb0*/  STL [R1+0x2c54], R48 ;  /* 0x002c543001007387 */ /* 0x000fe80000100800 */
[----:B------:R1:W-:Y:S01]  /*74fc0*/  STL.64 [R1+0x868], R14 ;  /* 0x0008680e01007387 */ /* 0x0003e20000100a00 */
[----:B0-----:R-:W-:Y:S02]  /*74fd0*/  F2FP.SATFINITE.E4M3.F32.PACK_AB_MERGE_C R9, R49, R55, RZ ;  /* 0x000000373109723e */ /* 0x001fe400048070ff */
[----:B-1----:R-:W-:-:S03]  /*74fe0*/  IADD3 R14, P3, PT, R46, R5, RZ ;  /* 0x000000052e0e7210 */ /* 0x002fc60007f7e0ff */
[----:B------:R-:W-:Y:S02]  /*74ff0*/  STL [R1+0x278], R9 ;  /* 0x0002780901007387 */ /* 0x000fe40000100800 */
[----:B------:R-:W-:-:S05]  /*75000*/  IMAD.X R15, R12, 0x1, R6, P3 ;  /* 0x000000010c0f7824 */ /* 0x000fca00018e0606 */
[----:B------:R0:W-:Y:S04]  /*75010*/  STL.64 [R1+0x860], R14 ;  /* 0x0008600e01007387 */ /* 0x0001e80000100a00 */
[----:B------:R-:W4:Y:S04]  /*75020*/  LDL.LU R60, [R1+0xde0] ;  /* 0x000de000013c7983 */ /* 0x000f280000300800 */
[----:B------:R-:W4:Y:S01]  /*75030*/  LDL.LU R59, [R1+0xde4] ;  /* 0x000de400013b7983 */ /* 0x000f220000300800 */
[----:B0-----:R-:W-:-:S03]  /*75040*/  IADD3 R14, P3, PT, R46, R7, RZ ;  /* 0x000000072e0e7210 */ /* 0x001fc60007f7e0ff */
[----:B------:R-:W4:Y:S02]  /*75050*/  LDL.LU R57, [R1+0xde8] ;  /* 0x000de80001397983 */ /* 0x000f240000300800 */
[----:B------:R-:W-:-:S05]  /*75060*/  IMAD.X R15, R12, 0x1, R8, P3 ;  /* 0x000000010c0f7824 */ /* 0x000fca00018e0608 */
[----:B------:R-:W-:Y:S04]  /*75070*/  STL.64 [R1+0x858], R14 ;  /* 0x0008580e01007387 */ /* 0x000fe80000100a00 */
[----:B------:R-:W4:Y:S01]  /*75080*/  LDL.LU R46, [R1+0xdec] ;  /* 0x000dec00012e7983 */ /* 0x000f220000300800 */
[----:B--2---:R-:W-:-:S03]  /*75090*/  F2FP.SATFINITE.E4M3.F32.PACK_AB_MERGE_C R48, R44, R47, RZ ;  /* 0x0000002f2c30723e */ /* 0x004fc600048070ff */
[----:B------:R-:W2:Y:S01]  /*750a0*/  LDL.LU R30, [R1+0xb4] ;  /* 0x0000b400011e7983 */ /* 0x000ea20000300800 */
[----:B------:R-:W-:-:S03]  /*750b0*/  F2FP.SATFINITE.E4M3.F32.PACK_AB_MERGE_C R9, R38, R39, RZ ;  /* 0x000000272609723e */ /* 0x000fc600048070ff */
[----:B------:R0:W-:Y:S04]  /*750c0*/  STL [R1+0x2c58], R48 ;  /* 0x002c583001007387 */ /* 0x0001e80000100800 */
[----:B------:R-:W2:Y:S04]  /*750d0*/  LDL.LU R38, [R1+0xdd0] ;  /* 0x000dd00001267983 */ /* 0x000ea80000300800 */
[----:B------:R-:W-:Y:S01]  /*750e0*/  STL [R1+0xa0], R9 ;  /* 0x0000a00901007387 */ /* 0x000fe20000100800 */
[----:B0-----:R-:W-:-:S03]  /*750f0*/  F2FP.SATFINITE.E4M3.F32.PACK_AB_MERGE_C R48, R10, R41, RZ ;  /* 0x000000290a30723e */ /* 0x001fc600048070ff */
[----:B------:R-:W2:Y:S01]  /*75100*/  LDL.LU R10, [R1+0xdd4] ;  /* 0x000dd400010a7983 */ /* 0x000ea20000300800 */
[----:B------:R-:W-:Y:S02]  /*75110*/  SHF.R.S32.HI R12, RZ, 0x1f, R45 ;  /* 0x0000001fff0c7819 */ /* 0x000fe4000001142d */
[C---:B------:R-:W-:Y:S01]  /*75120*/  IADD3 R14, P3, PT, R45.reuse, R0, RZ ;  /* 0x000000002d0e7210 */ /* 0x040fe20007f7e0ff */
[----:B------:R-:W-:Y:S04]  /*75130*/  STL [R1+0x2c70], R48 ;  /* 0x002c703001007387 */ /* 0x000fe80000100800 */
[----:B------:R-:W-:Y:S01]  /*75140*/  IMAD.X R15, R12, 0x1, R2, P3 ;  /* 0x000000010c0f7824 */ /* 0x000fe200018e0602 */
[----:B------:R-:W2:Y:S04]  /*75150*/  LDL.LU R58, [R1+0xdd8] ;  /* 0x000dd800013a7983 */ /* 0x000ea80000300800 */
[----:B------:R-:W2:Y:S04]  /*75160*/  LDL.LU R56, [R1+0xddc] ;  /* 0x000ddc0001387983 */ /* 0x000ea80000300800 */
[----:B------:R-:W2:Y:S04]  /*75170*/  LDL.LU R44, [R1+0xdc0] ;  /* 0x000dc000012c7983 */ /* 0x000ea80000300800 */
[----:B------:R0:W-:Y:S04]  /*75180*/  STL.64 [R1+0x850], R14 ;  /* 0x0008500e01007387 */ /* 0x0001e80000100a00 */
[----:B------:R-:W2:Y:S01]  /*75190*/  LDL.LU R41, [R1+0xdc4] ;  /* 0x000dc40001297983 */ /* 0x000ea20000300800 */
[----:B0-----:R-:W-:-:S05]  /*751a0*/  IADD3 R14, P3, PT, R45, R3, RZ ;  /* 0x000000032d0e7210 */ /* 0x001fca0007f7e0ff */
[----:B------:R-:W-:Y:S01]  /*751b0*/  IMAD.X R15, R12, 0x1, R4, P3 ;  /* 0x000000010c0f7824 */ /* 0x000fe200018e0604 */
[----:B---3--:R-:W-:Y:S02]  /*751c0*/  F2FP.SATFINITE.E4M3.F32.PACK_AB_MERGE_C R9, R42, R43, RZ ;  /* 0x0000002b2a09723e */ /* 0x008fe400048070ff */
[----:B----4-:R-:W-:-:S05]  /*751d0*/  F2FP.SATFINITE.E4M3.F32.PACK_AB_MERGE_C R48, R11, R40, RZ ;  /* 0x000000280b30723e */ /* 0x010fca00048070ff */
[----:B------:R-:W-:Y:S04]  /*751e0*/  STL [R1+0x2c98], R48 ;  /* 0x002c983001007387 */ /* 0x000fe80000100800 */
[----:B------:R-:W-:Y:S04]  /*751f0*/  STL [R1], R9 ;  /* 0x0000000901007387 */ /* 0x000fe80000100800 */
[----:B------:R-:W3:Y:S04]  /*75200*/  LDL.LU R55, [R1+0xdc8] ;  /* 0x000dc80001377983 */ /* 0x000ee80000300800 */
[----:B------:R-:W3:Y:S04]  /*75210*/  LDL.LU R49, [R1+0xdcc] ;  /* 0x000dcc0001317983 */ /* 0x000ee80000300800 */
[----:B------:R-:W4:Y:S04]  /*75220*/  LDL.LU R39, [R1+0xdb0] ;  /* 0x000db00001277983 */ /* 0x000f280000300800 */
[----:B------:R0:W-:Y:S04]  /*75230*/  STL.64 [R1+0x848], R14 ;  /* 0x0008480e01007387 */ /* 0x0001e80000100a00 */
[----:B------:R-:W4:Y:S04]  /*75240*/  LDL.LU R40, [R1+0xdb4] ;  /* 0x000db40001287983 */ /* 0x000f280000300800 */
[----:B------:R-:W4:Y:S04]  /*75250*/  LDL.LU R47, [R1+0xdb8] ;  /* 0x000db800012f7983 */ /* 0x000f280000300800 */
[----:B------:R-:W4:Y:S01]  /*75260*/  LDL.LU R43, [R1+0xdbc] ;  /* 0x000dbc00012b7983 */ /* 0x000f220000300800 */
[----:B0-----:R-:W-:-:S03]  /*75270*/  IADD3 R14, P3, PT, R45, R5, RZ ;  /* 0x000000052d0e7210 */ /* 0x001fc60007f7e0ff */
[----:B------:R-:W4:Y:S04]  /*75280*/  LDL.LU R42, [R1+0xda0] ;  /* 0x000da000012a7983 */ /* 0x000f280000300800 */
[----:B------:R-:W4:Y:S01]  /*75290*/  LDL.LU R11, [R1+0xda4] ;  /* 0x000da400010b7983 */ /* 0x000f220000300800 */
[----:B------:R-:W-:Y:S01]  /*752a0*/  IMAD.X R15, R12, 0x1, R6, P3 ;  /* 0x000000010c0f7824 */ /* 0x000fe200018e0606 */
[----:B------:R-:W-:-:S05]  /*752b0*/  F2FP.SATFINITE.E4M3.F32.PACK_AB_MERGE_C R50, R59, R60, RZ ;  /* 0x0000003c3b32723e */ /* 0x000fca00048070ff */
[----:B------:R-:W-:Y:S01]  /*752c0*/  STL [R1+0x2c10], R50 ;  /* 0x002c103201007387 */ /* 0x000fe20000100800 */
[----:B------:R-:W-:-:S03]  /*752d0*/  F2FP.SATFINITE.E4M3.F32.PACK_AB_MERGE_C R51, R46, R57, RZ ;  /* 0x000000392e33723e */ /* 0x000fc600048070ff */
[----:B------:R-:W4:Y:S04]  /*752e0*/  LDL.LU R57, [R1+0xb8] ;  /* 0x0000b80001397983 */ /* 0x000f280000300800 */
[----:B------:R-:W-:Y:S04]  /*752f0*/  STL [R1+0x2c14], R51 ;  /* 0x002c143301007387 */ /* 0x000fe80000100800 */
[----:B------:R0:W-:Y:S04]  /*75300*/  STL.64 [R1+0x840], R14 ;  /* 0x0008400e01007387 */ /* 0x0001e80000100a00 */
[----:B------:R-:W4:Y:S04]  /*75310*/  LDL.LU R29, [R1+0xda8] ;  /* 0x000da800011d7983 */ /* 0x000f280000300800 */
[----:B------:R-:W4:Y:S01]  /*75320*/  LDL.LU R60, [R1+0xdac] ;  /* 0x000dac00013c7983 */ /* 0x000f220000300800 */
[----:B0-----:R-:W-:-:S02]  /*75330*/  IADD3 R14, P3, PT, R45, R7, RZ ;  /* 0x000000072d0e7210 */ /* 0x001fc40007f7e0ff */
[----:B--2---:R-:W-:-:S03]  /*75340*/  F2FP.SATFINITE.E4M3.F32.PACK_AB_MERGE_C R9, R10, R38, RZ ;  /* 0x000000260a09723e */ /* 0x004fc600048070ff */
[----:B------:R-:W-:-:S05]  /*75350*/  IMAD.X R15, R12, 0x1, R8, P3 ;  /* 0x000000010c0f7824 */ /* 0x000fca00018e0608 */
[----:B------:R0:W-:Y:S04]  /*75360*/  STL.64 [R1+0x838], R14 ;  /* 0x0008380e01007387 */ /* 0x0001e80000100a00 */
[----:B------:R1:W-:Y:S04]  /*75370*/  STL [R1+0xc2c], R9 ;  /* 0x000c2c0901007387 */ /* 0x0003e80000100800 */
[----:B------:R-:W2:Y:S04]  /*75380*/  LDL.LU R46, [R1+0xd90] ;  /* 0x000d9000012e7983 */ /* 0x000ea80000300800 */
[----:B------:R-:W2:Y:S04]  /*75390*/  LDL.LU R45, [R1+0xd94] ;  /* 0x000d9400012d7983 */ /* 0x000ea80000300800 */
[----:B------:R-:W2:Y:S04]  /*753a0*/  LDL.LU R38, [R1+0xd98] ;  /* 0x000d980001267983 */ /* 0x000ea80000300800 */
[----:B------:R-:W2:Y:S01]  /*753b0*/  LDL.LU R10, [R1+0xd9c] ;  /* 0x000d9c00010a7983 */ /* 0x000ea20000300800 */
[----:B------:R-:W-:-:S02]  /*753c0*/  F2FP.SATFINITE.E4M3.F32.PACK_AB_MERGE_C R13, R56, R58, RZ ;  /* 0x0000003a380d723e */ /* 0x000fc400048070ff */
[----:B------:R-:W-:Y:S02]  /*753d0*/  SHF.R.S32.HI R12, RZ, 0x1f, R30 ;  /* 0x0000001fff0c7819 */ /* 0x000fe4000001141e */
[----:B0-----:R-:W-:Y:S02]  /*753e0*/  IADD3 R14, P3, PT, R30, R0, RZ ;  /* 0x000000001e0e7210 */ /* 0x001fe40007f7e0ff */
[----:B-1----:R-:W-:Y:S01]  /*753f0*/  F2FP.SATFINITE.E4M3.F32.PACK_AB_MERGE_C R9, R41, R44, RZ ;  /* 0x0000002c2909723e */ /* 0x002fe200048070ff */
[----:B------:R-:W-:Y:S02]  /*75400*/  STL [R1+0xdd0], R13 ;  /* 0x000dd00d01007387 */ /* 0x000fe40000100800 */
[----:B------:R-:W-:Y:S02]  /*75410*/  IMAD.X R15, R12, 0x1, R2, P3 ;  /* 0x000000010c0f7824 */ /* 0x000fe400018e0602 */
        /* <DEDUP_REMOVED lines=9> */
[----:B----4-:R-:W-:Y:S02]  /*754b0*/  F2FP.SATFINITE.E4M3.F32.PACK_AB_MERGE_C R9, R40, R39, RZ ;  /* 0x000000272809723e */ /* 0x010fe400048070ff */
[----:B------:R-:W3:Y:S04]  /*754c0*/  LDL.LU R39, [R1+0xd70] ;  /* 0x000d700001277983 */ /* 0x000ee80000300800 */
[----:B------:R0:W-:Y:S04]  /*754d0*/  STL [R1+0xc18], R13 ;  /* 0x000c180d01007387 */ /* 0x0001e80000100800 */
[----:B------:R-:W3:Y:S04]  /*754e0*/  LDL.LU R40, [R1+0xd74] ;  /* 0x000d740001287983 */ /* 0x000ee80000300800 */
[----:B------:R1:W-:Y:S01]  /*754f0*/  STL [R1+0xc08], R9 ;  /* 0x000c080901007387 */ /* 0x0003e20000100800 */
[----:B0-----:R-:W-:-:S03]  /*75500*/  F2FP.SATFINITE.E4M3.F32.PACK_AB_MERGE_C R13, R43, R47, RZ ;  /* 0x0000002f2b0d723e */ /* 0x001fc600048070ff */
[----:B------:R-:W4:Y:S04]  /*75510*/  LDL.LU R56, [R1+0xd78] ;  /* 0x000d780001387983 */ /* 0x000f280000300800 */
[----:B------:R0:W-:Y:S01]  /*75520*/  STL.64 [R1+0x828], R14 ;  /* 0x0008280e01007387 */ /* 0x0001e20000100a00 */
[----:B-1----:R-:W-:-:S03]  /*75530*/  F2FP.SATFINITE.E4M3.F32.PACK_AB_MERGE_C R9, R11, R42, RZ ;  /* 0x0000002a0b09723e */ /* 0x002fc600048070ff */
[----:B------:R-:W-:Y:S04]  /*75540*/  STL [R1+0xc04], R13 ;  /* 0x000c040d01007387 */ /* 0x000fe80000100800 */
[----:B------:R-:W4:Y:S01]  /*75550*/  LDL.LU R42, [R1+0xd7c] ;  /* 0x000d7c00012a7983 */ /* 0x000f220000300800 */
[----:B0-----:R-:W-:-:S03]  /*75560*/  IADD3 R14, P3, PT, R30, R5, RZ ;  /* 0x000000051e0e7210 */ /* 0x001fc60007f7e0ff */
[----:B------:R-:W-:Y:S02]  /*75570*/  STL [R1+0xc00], R9 ;  /* 0x000c000901007387 */ /* 0x000fe40000100800 */
[----:B------:R-:W-:Y:S02]  /*75580*/  IMAD.X R15, R12, 0x1, R6, P3 ;  /* 0x000000010c0f7824 */ /* 0x000fe400018e0606 */
[----:B------:R-:W4:Y:S04]  /*75590*/  LDL.LU R43, [R1+0xbc] ;  /* 0x0000bc00012b7983 */ /* 0x000f280000300800 */
[----:B------:R-:W4:Y:S04]  /*755a0*/  LDL.LU R55, [R1+0xd60] ;  /* 0x000d600001377983 */ /* 0x000f280000300800 */
[----:B------:R-:W4:Y:S04]  /*755b0*/  LDL.LU R47, [R1+0xd64] ;  /* 0x000d6400012f7983 */ /* 0x000f280000300800 */
[----:B------:R-:W4:Y:S04]  /*755c0*/  LDL.LU R49, [R1+0xd68] ;  /* 0x000d680001317983 */ /* 0x000f280000300800 */
[----:B------:R0:W-:Y:S04]  /*755d0*/  STL.64 [R1+0x820], R14 ;  /* 0x0008200e01007387 */ /* 0x0001e80000100a00 */
[----:B------:R-:W4:Y:S01]  /*755e0*/  LDL.LU R11, [R1+0xd6c] ;  /* 0x000d6c00010b7983 */ /* 0x000f220000300800 */
[----:B0-----:R-:W-:-:S02]  /*755f0*/  IADD3 R14, P3, PT, R30, R7, RZ ;  /* 0x000000071e0e7210 */ /* 0x001fc40007f7e0ff */
[----:B------:R-:W-:-:S03]  /*75600*/  F2FP.SATFINITE.E4M3.F32.PACK_AB_MERGE_C R13, R60, R29, RZ ;  /* 0x0000001d3c0d723e */ /* 0x000fc600048070ff */
[----:B------:R-:W-:-:S05]  /*75610*/  IMAD.X R15, R12, 0x1, R8, P3 ;  /* 0x000000010c0f7824 */ /* 0x000fca00018e0608 */
[----:B------:R-:W-:Y:S04]  /*75620*/  STL.64 [R1+0x708], R14 ;  /* 0x0007080e01007387 */ /* 0x000fe80000100a00 */
[----:B------:R-:W-:Y:S01]  /*75630*/  STL [R1+0xa1c], R13 ;  /* 0x000a1c0d01007387 */ /* 0x000fe20000100800 */
[----:B--2---:R-:W-:-:S03]  /*75640*/  F2FP.SATFINITE.E4M3.F32.PACK_AB_MERGE_C R12, R45, R46, RZ ;  /* 0x0000002e2d0c723e */ /* 0x004fc600048070ff */
[----:B------:R-:W2:Y:S01]  /*75650*/  LDL.LU R46, [R1+0xd50] ;  /* 0x000d5000012e7983 */ /* 0x000ea20000300800 */
[----:B------:R-:W-:-:S03]  /*75660*/  F2FP.SATFINITE.E4M3.F32.PACK_AB_MERGE_C R9, R10, R38, RZ ;  /* 0x000000260a09723e */ /* 0x000fc600048070ff */
[----:B------:R0:W-:Y:S04]  /*75670*/  STL [R1+0xa10], R12 ;  /* 0x000a100c01007387 */ /* 0x0001e80000100800 */
[----:B------:R-:W2:Y:S04]  /*75680*/  LDL.LU R45, [R1+0xd54] ;  /* 0x000d5400012d7983 */ /* 0x000ea80000300800 */
[----:B------:R1:W-:Y:S04]  /*75690*/  STL [R1+0x27c], R9 ;  /* 0x00027c0901007387 */ /* 0x0003e80000100800 */
[----:B------:R-:W2:Y:S04]  /*756a0*/  LDL.LU R38, [R1+0xd58] ;  /* 0x000d580001267983 */ /* 0x000ea80000300800 */
[----:B------:R-:W2:Y:S01]  /*756b0*/  LDL.LU R10, [R1+0xd5c] ;  /* 0x000d5c00010a7983 */ /* 0x000ea20000300800 */
[----:B0-----:R-:W-:-:S02]  /*756c0*/  SHF.R.S32.HI R12, RZ, 0x1f, R57 ;  /* 0x0000001fff0c7819 */ /* 0x001fc40000011439 */
[----:B------:R-:W-:-:S05]  /*756d0*/  IADD3 R14, P3, PT, R57, R0, RZ ;  /* 0x00000000390e7210 */ /* 0x000fca0007f7e0ff */
[----:B------:R-:W-:Y:S01]  /*756e0*/  IMAD.X R15, R12, 0x1, R2, P3 ;  /* 0x000000010c0f7824 */ /* 0x000fe200018e0602 */
[----:B------:R-:W-:-:S04]  /*756f0*/  F2FP.SATFINITE.E4M3.F32.PACK_AB_MERGE_C R13, R58, R59, RZ ;  /* 0x0000003b3a0d723e */ /* 0x000fc800048070ff */
[----:B------:R0:W-:Y:S01]  /*75700*/  STL.64 [R1+0x700], R14 ;  /* 0x0007000e01007387 */ /* 0x0001e20000100a00 */
[----:B-1----:R-:W-:-:S03]  /*75710*/  F2FP.SATFINITE.E4M3.F32.PACK_AB_MERGE_C R9, R41, R44, RZ ;  /* 0x0000002c2909723e */ /* 0x002fc600048070ff */
[----:B------:R-:W-:Y:S01]  /*75720*/  STL [R1+0x98], R13 ;  /* 0x0000980d01007387 */ /* 0x000fe20000100800 */
[----:B0-----:R-:W-:-:S03]  /*75730*/  IADD3 R14, P3, PT, R57, R3, RZ ;  /* 0x00000003390e7210 */ /* 0x001fc60007f7e0ff */
[----:B------:R-:W-:Y:S02]  /*75740*/  STL [R1+0x94], R9 ;  /* 0x0000940901007387 */ /* 0x000fe40000100800 */
[----:B------:R-:W-:Y:S02]  /*75750*/  IMAD.X R15, R12, 0x1, R4, P3 ;  /* 0x000000010c0f7824 */ /* 0x000fe400018e0604 */
[----:B------:R-:W2:Y:S04]  /*75760*/  LDL.LU R59, [R1+0x550] ;  /* 0x00055000013b7983 */ /* 0x000ea80000300800 */
[----:B------:R-:W2:Y:S04]  /*75770*/  LDL.LU R41, [R1+0x554] ;  /* 0x0005540001297983 */ /* 0x000ea80000300800 */
[----:B------:R0:W-:Y:S04]  /*75780*/  STL.64 [R1+0x6f8], R14 ;  /* 0x0006f80e01007387 */ /* 0x0001e80000100a00 */
[----:B------:R-:W2:Y:S01]  /*75790*/  LDL.LU R58, [R1+0x558] ;  /* 0x00055800013a7983 */ /* 0x000ea20000300800 */
[----:B0-----:R-:W-:-:S05]  /*757a0*/  IADD3 R14, P3, PT, R57, R5, RZ ;  /* 0x00000005390e7210 */ /* 0x001fca0007f7e0ff */
[----:B------:R-:W-:Y:S01]  /*757b0*/  IMAD.X R15, R12, 0x1, R6, P3 ;  /* 0x000000010c0f7824 */ /* 0x000fe200018e0606 */
[----:B---3--:R-:W-:Y:S02]  /*757c0*/  F2FP.SATFINITE.E4M3.F32.PACK_AB_MERGE_C R9, R40, R39, RZ ;  /* 0x000000272809723e */ /* 0x008fe400048070ff */
[----:B------:R-:W3:Y:S04]  /*757d0*/  LDL.LU R40, [R1+0x55c] ;  /* 0x00055c0001287983 */ /* 0x000ee80000300800 */
[----:B------:R-:W-:Y:S04]  /*757e0*/  STL [R1+0x7c], R9 ;  /* 0x00007c0901007387 */ /* 0x000fe80000100800 */
[----:B------:R-:W3:Y:S04]  /*757f0*/  LDL.LU R44, [R1+0xbf0] ;  /* 0x000bf000012c7983 */ /* 0x000ee80000300800 */
[----:B------:R-:W3:Y:S01]  /*75800*/  LDL.LU R39, [R1+0xbf4] ;  /* 0x000bf40001277983 */ /* 0x000ee20000300800 */
[----:B----4-:R-:W-:-:S03]  /*75810*/  F2FP.SATFINITE.E4M3.F32.PACK_AB_MERGE_C R56, R42, R56, RZ ;  /* 0x000000382a38723e */ /* 0x010fc600048070ff */
[----:B------:R-:W4:Y:S04]  /*75820*/  LDL.LU R42, [R1+0x128] ;  /* 0x00012800012a7983 */ /* 0x000f280000300800 */
[----:B------:R0:W-:Y:S04]  /*75830*/  STL.64 [R1+0x6f0], R14 ;  /* 0x0006f00e01007387 */ /* 0x0001e80000100a00 */
[----:B------:R-:W4:Y:S01]  /*75840*/  LDL.LU R33, [R1+0xbf8] ;  /* 0x000bf80001217983 */ /* 0x000f220000300800 */
[----:B0-----:R-:W-:-:S05]  /*75850*/  IADD3 R14, P3, PT, R57, R7, RZ ;  /* 0x00000007390e7210 */ /* 0x001fca0007f7e0ff */
[----:B------:R-:W-:-:S05]  /*75860*/  IMAD.X R15, R12, 0x1, R8, P3 ;  /* 0x000000010c0f7824 */ /* 0x000fca00018e0608 */
[----:B------:R0:W-:Y:S04]  /*75870*/  STL.64 [R1+0x6e8], R14 ;  /* 0x0006e80e01007387 */ /* 0x0001e80000100a00 */
[----:B------:R-:W4:Y:S01]  /*75880*/  LDL.LU R31, [R1+0xbfc] ;  /* 0x000bfc00011f7983 */ /* 0x000f220000300800 */
[----:B------:R-:W-:-:S03]  /*75890*/  F2FP.SATFINITE.E4M3.F32.PACK_AB_MERGE_C R60, R11, R49, RZ ;  /* 0x000000310b3c723e */ /* 0x000fc600048070ff */
[----:B------:R-:W4:Y:S04]  /*758a0*/  LDL.LU R30, [R1+0xbe0] ;  /* 0x000be000011e7983 */ /* 0x000f280000300800 */
[----:B------:R-:W4:Y:S04]  /*758b0*/  LDL.LU R29, [R1+0xbe4] ;  /* 0x000be400011d7983 */ /* 0x000f280000300800 */
[----:B------:R-:W4:Y:S04]  /*758c0*/  LDL.LU R57, [R1+0xbe8] ;  /* 0x000be80001397983 */ /* 0x000f280000300800 */
[----:B------:R-:W4:Y:S01]  /*758d0*/  LDL.LU R11, [R1+0xbec] ;  /* 0x000bec00010b7983 */ /* 0x000f220000300800 */
[----:B------:R-:W-:-:S02]  /*758e0*/  SHF.R.S32.HI R12, RZ, 0x1f, R43 ;  /* 0x0000001fff0c7819 */ /* 0x000fc4000001142b */
[----:B0-----:R-:W-:Y:S01]  /*758f0*/  IADD3 R14, P3, PT, R43, R0, RZ ;  /* 0x000000002b0e7210 */ /* 0x001fe20007f7e0ff */
[----:B------:R-:W-:Y:S01]  /*75900*/  STL [R1+0x2ca8], R60 ;  /* 0x002ca83c01007387 */ /* 0x000fe20000100800 */
[----:B------:R-:W-:-:S03]  /*75910*/  F2FP.SATFINITE.E4M3.F32.PACK_AB_MERGE_C R47, R47, R55, RZ ;  /* 0x000000372f2f723e */ /* 0x000fc600048070ff */
[----:B------:R-:W-:Y:S01]  /*75920*/  IMAD.X R15, R12, 0x1, R2, P3 ;  /* 0x000000010c0f7824 */ /* 0x000fe200018e0602 */
[----:B------:R-:W4:Y:S04]  /*75930*/  LDL.LU R55, [R1+0xbd0] ;  /* 0x000bd00001377983 */ /* 0x000f280000300800 */
[----:B------:R-:W4:Y:S04]  /*75940*/  LDL.LU R49, [R1+0xbd4] ;  /* 0x000bd40001317983 */ /* 0x000f280000300800 */
[----:B------:R0:W-:Y:S01]  /*75950*/  STL.64 [R1+0x6e0], R14 ;  /* 0x0006e00e01007387 */ /* 0x0001e20000100a00 */
[----:B--2---:R-:W-:-:S02]  /*75960*/  F2FP.SATFINITE.E4M3.F32.PACK_AB_MERGE_C R45, R45, R46, RZ ;  /* 0x0000002e2d2d723e */ /* 0x004fc400048070ff */
[----:B------:R-:W-:Y:S02]  /*75970*/  F2FP.SATFINITE.E4M3.F32.PACK_AB_MERGE_C R46, R10, R38, RZ ;  /* 0x000000260a2e723e */ /* 0x000fe400048070ff */
[----:B------:R-:W2:Y:S04]  /*75980*/  LDL.LU R38, [R1+0xbd8] ;  /* 0x000bd80001267983 */ /* 0x000ea80000300800 */
[----:B------:R-:W2:Y:S01]  /*75990*/  LDL.LU R10, [R1+0xbdc] ;  /* 0x000bdc00010a7983 */ /* 0x000ea20000300800 */
[----:B0-----:R-:W-:-:S05]  /*759a0*/  IADD3 R14, P3, PT, R43, R3, RZ ;  /* 0x000000032b0e7210 */ /* 0x001fca0007f7e0ff */
[----:B------:R-:W-:Y:S01]  /*759b0*/  IMAD.X R15, R12, 0x1, R4, P3 ;  /* 0x000000010c0f7824 */ /* 0x000fe200018e0604 */
[----:B------:R-:W-:Y:S01]  /*759c0*/  STL.64 [R1+0x2c68], R46 ;  /* 0x002c682e01007387 */ /* 0x000fe20000100a00 */
[----:B------:R-:W-:Y:S02]  /*759d0*/  F2FP.SATFINITE.E4M3.F32.PACK_AB_MERGE_C R41, R41, R59, RZ ;  /* 0x0000003b2929723e */ /* 0x000fe400048070ff */
[----:B---3--:R-:W-:-:S05]  /*759e0*/  F2FP.SATFINITE.E4M3.F32.PACK_AB_MERGE_C R40, R40, R58, RZ ;  /* 0x0000003a2828723e */ /* 0x008fca00048070ff */
[----:B------:R-:W-:Y:S04]  /*759f0*/  STL.64 [R1+0x2c80], R40 ;  /* 0x002c802801007387 */ /* 0x000fe80000100a00 */
[----:B------:R0:W-:Y:S01]  /*75a00*/  STL.64 [R1+0x6d0], R14 ;  /* 0x0006d00e01007387 */ /* 0x0001e20000100a00 */
[----:B------:R-:W-:Y:S02]  /*75a10*/  F2FP.SATFINITE.E4M3.F32.PACK_AB_MERGE_C R58, R39, R44, RZ ;  /* 0x0000002c273a723e */ /* 0x000fe400048070ff */
[----:B0-----:R-:W-:-:S03]  /*75a20*/  IADD3 R14, P3, PT, R43, R5, RZ ;  /* 0x000000052b0e7210 */ /* 0x001fc60007f7e0ff */
[----:B------:R-:W-:Y:S02]  /*75a30*/  STL [R1+0x2c18], R58 ;  /* 0x002c183a01007387 */ /* 0x000fe40000100800 */
[----:B------:R-:W-:-:S05]  /*75a40*/  IMAD.X R15, R12, 0x1, R6, P3 ;  /* 0x000000010c0f7824 */ /* 0x000fca00018e0606 */
[----:B------:R0:W-:Y:S04]  /*75a50*/  STL.64 [R1+0x6b8], R14 ;  /* 0x0006b80e01007387 */ /* 0x0001e80000100a00 */
[----:B------:R-:W3:Y:S04]  /*75a60*/  LDL.LU R59, [R1+0xbc0] ;  /* 0x000bc000013b7983 */ /* 0x000ee80000300800 */
[----:B------:R-:W3:Y:S01]  /*75a70*/  LDL.LU R44, [R1+0xbc4] ;  /* 0x000bc400012c7983 */ /* 0x000ee20000300800 */
[----:B0-----:R-:W-:-:S03]  /*75a80*/  IADD3 R14, P3, PT, R43, R7, RZ ;  /* 0x000000072b0e7210 */ /* 0x001fc60007f7e0ff */
[----:B------:R-:W3:Y:S02]  /*75a90*/  LDL.LU R39, [R1+0xbc8] ;  /* 0x000bc80001277983 */ /* 0x000ee40000300800 */
[----:B------:R-:W-:-:S05]  /*75aa0*/  IMAD.X R15, R12, 0x1, R8, P3 ;  /* 0x000000010c0f7824 */ /* 0x000fca00018e0608 */
[----:B------:R0:W-:Y:S04]  /*75ab0*/  STL.64 [R1+0x6b0], R14 ;  /* 0x0006b00e01007387 */ /* 0x0001e80000100a00 */
[----:B------:R-:W3:Y:S01]  /*75ac0*/  LDL.LU R43, [R1+0xbcc] ;  /* 0x000bcc00012b7983 */ /* 0x000ee20000300800 */
[----:B----4-:R-:W-:Y:S02]  /*75ad0*/  F2FP.SATFINITE.E4M3.F32.PACK_AB_MERGE_C R61, R31, R33, RZ ;  /* 0x000000211f3d723e */ /* 0x010fe400048070ff */
[----:B------:R-:W-:Y:S01]  /*75ae0*/  F2FP.SATFINITE.E4M3.F32.PACK_AB_MERGE_C R58, R29, R30, RZ ;  /* 0x0000001e1d3a723e */ /* 0x000fe200048070ff */
[----:B------:R-:W4:Y:S01]  /*75af0*/  LDL.LU R24, [R1+0x12c] ;  /* 0x00012c0001187983 */ /* 0x000f220000300800 */
[----:B------:R-:W-:Y:S02]  /*75b00*/  SHF.R.S32.HI R12, RZ, 0x1f, R42 ;  /* 0x0000001fff0c7819 */ /* 0x000fe4000001142a */
[----:B0-----:R-:W-:-:S02]  /*75b10*/  IADD3 R14, P3, PT, R42, R0, RZ ;  /* 0x000000002a0e7210 */ /* 0x001fc40007f7e0ff */
[----:B------:R-:W-:Y:S01]  /*75b20*/  F2FP.SATFINITE.E4M3.F32.PACK_AB_MERGE_C R50, R11, R57, RZ ;  /* 0x000000390b32723e */ /* 0x000fe200048070ff */
[----:B------:R-:W-:Y:S02]  /*75b30*/  STL [R1+0x2c1c], R61 ;  /* 0x002c1c3d01007387 */ /* 0x000fe40000100800 */
[----:B------:R-:W-:Y:S02]  /*75b40*/  IMAD.X R15, R12, 0x1, R2, P3 ;  /* 0x000000010c0f7824 */ /* 0x000fe400018e0602 */
[----:B------:R-:W-:Y:S04]  /*75b50*/  STL [R1+0x2c20], R58 ;  /* 0x002c203a01007387 */ /* 0x000fe80000100800 */
[----:B------:R-:W-:Y:S04]  /*75b60*/  STL [R1+0x2c24], R50 ;  /* 0x002c243201007387 */ /* 0x000fe80000100800 */
[----:B------:R-:W4:Y:S04]  /*75b70*/  LDL.LU R23, [R1+0xbb0] ;  /* 0x000bb00001177983 */ /* 0x000f280000300800 */
[----:B------:R-:W4:Y:S04]  /*75b80*/  LDL.LU R36, [R1+0xbb4] ;  /* 0x000bb40001247983 */ /* 0x000f280000300800 */
[----:B------:R-:W4:Y:S01]  /*75b90*/  LDL.LU R34, [R1+0xbb8] ;  /* 0x000bb80001227983 */ /* 0x000f220000300800 */
[----:B------:R-:W-:-:S03]  /*75ba0*/  F2FP.SATFINITE.E4M3.F32.PACK_AB_MERGE_C R9, R49, R55, RZ ;  /* 0x000000373109723e */ /* 0x000fc600048070ff */
[----:B------:R0:W-:Y:S04]  /*75bb0*/  STL.64 [R1+0x6a0], R14 ;  /* 0x0006a00e01007387 */ /* 0x0001e80000100a00 */
[----:B------:R-:W4:Y:S04]  /*75bc0*/  LDL.LU R11, [R1+0xbbc] ;  /* 0x000bbc00010b7983 */ /* 0x000f280000300800 */
[----:B------:R-:W4:Y:S04]  /*75bd0*/  LDL.LU R32, [R1+0xba0] ;  /* 0x000ba00001207983 */ /* 0x000f280000300800 */
[----:B------:R-:W4:Y:S04]  /*75be0*/  LDL.LU R57, [R1+0xba4] ;  /* 0x000ba40001397983 */ /* 0x000f280000300800 */
[----:B------:R-:W4:Y:S04]  /*75bf0*/  LDL.LU R33, [R1+0xba8] ;  /* 0x000ba80001217983 */ /* 0x000f280000300800 */
[----:B------:R-:W-:Y:S01]  /*75c00*/  STL [R1+0xa14], R9 ;  /* 0x000a140901007387 */ /* 0x000fe20000100800 */
[----:B--2---:R-:W-:-:S03]  /*75c10*/  F2FP.SATFINITE.E4M3.F32.PACK_AB_MERGE_C R49, R10, R38, RZ ;  /* 0x000000260a31723e */ /* 0x004fc600048070ff */
        /* <DEDUP_REMOVED lines=8> */
[----:B------:R-:W2:Y:S04]  /*75ca0*/  LDL.LU R10, [R1+0xb9c] ;  /* 0x000b9c00010a7983 */ /* 0x000ea80000300800 */
[----:B------:R-:W2:Y:S01]  /*75cb0*/  LDL.LU R55, [R1+0xb50] ;  /* 0x000b500001377983 */ /* 0x000ea20000300800 */
[----:B0-----:R-:W-:-:S05]  /*75cc0*/  IADD3 R14, P3, PT, R42, R5, RZ ;  /* 0x000000052a0e7210 */ /* 0x001fca0007f7e0ff */
[----:B------:R-:W-:Y:S01]  /*75cd0*/  IMAD.X R15, R12, 0x1, R6, P3 ;  /* 0x000000010c0f7824 */ /* 0x000fe200018e0606 */
[----:B---3--:R-:W-:-:S05]  /*75ce0*/  F2FP.SATFINITE.E4M3.F32.PACK_AB_MERGE_C R59, R44, R59, RZ ;  /* 0x0000003b2c3b723e */ /* 0x008fca00048070ff */
[----:B------:R-:W-:Y:S04]  /*75cf0*/  STL [R1+0x2c44], R59 ;  /* 0x002c443b01007387 */ /* 0x000fe80000100800 */
[----:B------:R-:W3:Y:S04]  /*75d00*/  LDL.LU R27, [R1+0xb80] ;  /* 0x000b8000011b7983 */ /* 0x000ee80000300800 */
[----:B------:R-:W3:Y:S01]  /*75d10*/  LDL.LU R44, [R1+0xb84] ;  /* 0x000b8400012c7983 */ /* 0x000ee20000300800 */
[----:B------:R-:W-:-:S05]  /*75d20*/  F2FP.SATFINITE.E4M3.F32.PACK_AB_MERGE_C R9, R43, R39, RZ ;  /* 0x000000272b09723e */ /* 0x000fca00048070ff */
[----:B------:R-:W-:Y:S04]  /*75d30*/  STL [R1+0xb4], R9 ;  /* 0x0000b40901007387 */ /* 0x000fe80000100800 */
[----:B------:R0:W-:Y:S04]  /*75d40*/  STL.64 [R1+0x6c8], R14 ;  /* 0x0006c80e01007387 */ /* 0x0001e80000100a00 */
[----:B------:R-:W3:Y:S04]  /*75d50*/  LDL.LU R28, [R1+0xb88] ;  /* 0x000b8800011c7983 */ /* 0x000ee80000300800 */
[----:B------:R-:W3:Y:S01]  /*75d60*/  LDL.LU R43, [R1+0xb8c] ;  /* 0x000b8c00012b7983 */ /* 0x000ee20000300800 */
[----:B0-----:R-:W-:-:S03]  /*75d70*/  IADD3 R14, P3, PT, R42, R7, RZ ;  /* 0x000000072a0e7210 */ /* 0x001fc60007f7e0ff */
[----:B------:R-:W3:Y:S02]  /*75d80*/  LDL.LU R37, [R1+0xb70] ;  /* 0x000b700001257983 */ /* 0x000ee40000300800 */
[----:B------:R-:W-:Y:S01]  /*75d90*/  IMAD.X R15, R12, 0x1, R8, P3 ;  /* 0x000000010c0f7824 */ /* 0x000fe200018e0608 */
[----:B----4-:R-:W-:-:S04]  /*75da0*/  F2FP.SATFINITE.E4M3.F32.PACK_AB_MERGE_C R9, R36, R23, RZ ;  /* 0x000000172409723e */ /* 0x010fc800048070ff */
[----:B------:R0:W-:Y:S04]  /*75db0*/  STL.64 [R1+0x6c0], R14 ;  /* 0x0006c00e01007387 */ /* 0x0001e80000100a00 */
[----:B------:R-:W4:Y:S01]  /*75dc0*/  LDL.LU R39, [R1+0xb74] ;  /* 0x000b740001277983 */ /* 0x000f220000300800 */
[----:B------:R-:W-:-:S03]  /*75dd0*/  SHF.R.S32.HI R12, RZ, 0x1f, R24 ;  /* 0x0000001fff0c7819 */ /* 0x000fc60000011418 */
[----:B------:R-:W4:Y:S01]  /*75de0*/  LDL.LU R35, [R1+0xb78] ;  /* 0x000b780001237983 */ /* 0x000f220000300800 */
[----:B------:R-:W-:-:S03]  /*75df0*/  F2FP.SATFINITE.E4M3.F32.PACK_AB_MERGE_C R11, R11, R34, RZ ;  /* 0x000000220b0b723e */ /* 0x000fc600048070ff */
[----:B------:R-:W4:Y:S01]  /*75e00*/  LDL.LU R42, [R1+0xb7c] ;  /* 0x000b7c00012a7983 */ /* 0x000f220000300800 */
[----:B0-----:R-:W-:Y:S02]  /*75e10*/  IADD3 R14, P3, PT, R24, R0, RZ ;  /* 0x00000000180e7210 */ /* 0x001fe40007f7e0ff */
[----:B------:R-:W-:Y:S01]  /*75e20*/  F2FP.SATFINITE.E4M3.F32.PACK_AB_MERGE_C R57, R57, R32, RZ ;  /* 0x000000203939723e */ /* 0x000fe200048070ff */
[----:B------:R-:W-:Y:S02]  /*75e30*/  STL [R1+0x2c48], R11 ;  /* 0x002c480b01007387 */ /* 0x000fe40000100800 */
[----:B------:R-:W-:Y:S02]  /*75e40*/  IMAD.X R15, R12, 0x1, R2, P3 ;  /* 0x000000010c0f7824 */ /* 0x000fe400018e0602 */
[----:B------:R2:W-:Y:S04]  /*75e50*/  STL [R1+0x84], R9 ;  /* 0x0000840901007387 */ /* 0x0005e80000100800 */
[----:B------:R-:W-:Y:S04]  /*75e60*/  STL [R1+0x2c50], R57 ;  /* 0x002c503901007387 */ /* 0x000fe80000100800 */
[----:B------:R-:W4:Y:S01]  /*75e70*/  LDL.LU R36, [R1+0xb60] ;  /* 0x000b600001247983 */ /* 0x000f220000300800 */
[----:B--2---:R-:W-:-:S03]  /*75e80*/  F2FP.SATFINITE.E4M3.F32.PACK_AB_MERGE_C R9, R38, R33, RZ ;  /* 0x000000212609723e */ /* 0x004fc600048070ff */
[----:B------:R-:W2:Y:S04]  /*75e90*/  LDL.LU R38, [R1+0xb64] ;  /* 0x000b640001267983 */ /* 0x000ea80000300800 */
[----:B------:R0:W-:Y:S04]  /*75ea0*/  STL.64 [R1+0x6a8], R14 ;  /* 0x0006a80e01007387 */ /* 0x0001e80000100a00 */
[----:B------:R1:W-:Y:S04]  /*75eb0*/  STL [R1+0x74], R9 ;  /* 0x0000740901007387 */ /* 0x0003e80000100800 */
[----:B------:R-:W2:Y:S01]  /*75ec0*/  LDL.LU R34, [R1+0xb68] ;  /* 0x000b680001227983 */ /* 0x000ea20000300800 */
[----:B0-----:R-:W-:-:S03]  /*75ed0*/  IADD3 R14, P3, PT, R24, R3, RZ ;  /* 0x00000003180e7210 */ /* 0x001fc60007f7e0ff */
[----:B------:R-:W2:Y:S01]  /*75ee0*/  LDL.LU R32, [R1+0xb6c] ;  /* 0x000b6c0001207983 */ /* 0x000ea20000300800 */
[----:B-1----:R-:W-:Y:S01]  /*75ef0*/  F2FP.SATFINITE.E4M3.F32.PACK_AB_MERGE_C R9, R30, R31, RZ ;  /* 0x0000001f1e09723e */ /* 0x002fe200048070ff */
[----:B------:R-:W-:-:S04]  /*75f00*/  IMAD.X R15, R12, 0x1, R4, P3 ;  /* 0x000000010c0f7824 */ /* 0x000fc800018e0604 */
[----:B------:R-:W-:Y:S01]  /*75f10*/  STL [R1+0x4c], R9 ;  /* 0x00004c0901007387 */ /* 0x000fe20000100800 */
[----:B------:R-:W-:-:S03]  /*75f20*/  F2FP.SATFINITE.E4M3.F32.PACK_AB_MERGE_C R10, R10, R29, RZ ;  /* 0x0000001d0a0a723e */ /* 0x000fc600048070ff */
        /* <DEDUP_REMOVED lines=8> */
[----:B------:R-:W-:Y:S04]  /*75fb0*/  STL.64 [R1+0x2c78], R44 ;  /* 0x002c782c01007387 */ /* 0x000fe80000100a00 */
[----:B------:R0:W-:Y:S04]  /*75fc0*/  STL.64 [R1+0x690], R14 ;  /* 0x0006900e01007387 */ /* 0x0001e80000100a00 */
[----:B------:R-:W3:Y:S01]  /*75fd0*/  LDL.LU R26, [R1+0xb54] ;  /* 0x000b5400011a7983 */ /* 0x000ee20000300800 */
[----:B0-----:R-:W-:-:S05]  /*75fe0*/  IADD3 R14, P3, PT, R24, R7, RZ ;  /* 0x00000007180e7210 */ /* 0x001fca0007f7e0ff */
[----:B------:R-:W-:Y:S01]  /*75ff0*/  IMAD.X R15, R12, 0x1, R8, P3 ;  /* 0x000000010c0f7824 */ /* 0x000fe200018e0608 */
[----:B------:R-:W-:Y:S02]  /*76000*/  SHF.R.S32.HI R12, RZ, 0x1f, R55 ;  /* 0x0000001fff0c7819 */ /* 0x000fe40000011437 */
[----:B------:R-:W-:Y:S02]  /*76010*/  F2FP.SATFINITE.E4M3.F32.PACK_AB_MERGE_C R43, R43, R28, RZ ;  /* 0x0000001c2b2b723e */ /* 0x000fe400048070ff */
[----:B------:R0:W-:Y:S02]  /*76020*/  STL.64 [R1+0x688], R14 ;  /* 0x0006880e01007387 */ /* 0x0001e40000100a00 */
[----:B0-----:R-:W-:Y:S02]  /*76030*/  IADD3 R14, P3, PT, R55, R0, RZ ;  /* 0x00000000370e7210 */ /* 0x001fe40007f7e0ff */
[----:B----4-:R-:W-:-:S03]  /*76040*/  F2FP.SATFINITE.E4M3.F32.PACK_AB_MERGE_C R42, R42, R35, RZ ;  /* 0x000000232a2a723e */ /* 0x010fc600048070ff */
[----:B------:R-:W-:Y:S01]  /*76050*/  IMAD.X R15, R12, 0x1, R2, P3 ;  /* 0x000000010c0f7824 */ /* 0x000fe200018e0602 */
[----:B------:R-:W-:Y:S01]  /*76060*/  F2FP.SATFINITE.E4M3.F32.PACK_AB_MERGE_C R39, R39, R37, RZ ;  /* 0x000000252727723e */ /* 0x000fe200048070ff */
[----:B------:R-:W-:Y:S04]  /*76070*/  STL.64 [R1+0x2c60], R42 ;  /* 0x002c602a01007387 */ /* 0x000fe80000100a00 */
[----:B------:R-:W4:Y:S04]  /*76080*/  LDL.LU R18, [R1+0xa00] ;  /* 0x000a000001127983 */ /* 0x000f280000300800 */
[----:B------:R-:W4:Y:S04]  /*76090*/  LDL.LU R16, [R1+0xa04] ;  /* 0x000a040001107983 */ /* 0x000f280000300800 */
[----:B------:R-:W4:Y:S01]  /*760a0*/  LDL.LU R53, [R1+0xa08] ;  /* 0x000a080001357983 */ /* 0x000f220000300800 */
[----:B--2---:R-:W-:-:S03]  /*760b0*/  F2FP.SATFINITE.E4M3.F32.PACK_AB_MERGE_C R38, R38, R36, RZ ;  /* 0x000000242626723e */ /* 0x004fc600048070ff */
[----:B------:R0:W-:Y:S04]  /*760c0*/  STL.64 [R1+0x680], R14 ;  /* 0x0006800e01007387 */ /* 0x0001e80000100a00 */
[----:B------:R-:W2:Y:S04]  /*760d0*/  LDL.LU R54, [R1+0xa0c] ;  /* 0x000a0c0001367983 */ /* 0x000ea80000300800 */
[----:B------:R-:W2:Y:S04]  /*760e0*/  LDL.LU R52, [R1+0x9f0] ;  /* 0x0009f00001347983 */ /* 0x000ea80000300800 */
[----:B------:R-:W2:Y:S04]  /*760f0*/  LDL.LU R22, [R1+0x9f4] ;  /* 0x0009f40001167983 */ /* 0x000ea80000300800 */
[----:B------:R-:W-:Y:S04]  /*76100*/  STL.64 [R1+0x2c88], R38 ;  /* 0x002c882601007387 */ /* 0x000fe80000100a00 */
[----:B------:R-:W2:Y:S01]  /*76110*/  LDL.LU R23, [R1+0x9f8] ;  /* 0x0009f80001177983 */ /* 0x000ea20000300800 */
[----:B------:R-:W-:-:S03]  /*76120*/  F2FP.SATFINITE.E4M3.F32.PACK_AB_MERGE_C R37, R32, R34, RZ ;  /* 0x000000222025723e */ /* 0x000fc600048070ff */
[----:B------:R-:W2:Y:S01]  /*76130*/  LDL.LU R24, [R1+0x9fc] ;  /* 0x0009fc0001187983 */ /* 0x000ea20000300800 */
[----:B0-----:R-:W-:-:S03]  /*76140*/  IADD3 R14, P3, PT, R55, R3, RZ ;  /* 0x00000003370e7210 */ /* 0x001fc60007f7e0ff */
[----:B------:R-:W2:Y:S04]  /*76150*/  LDL.LU R36, [R1+0x9e0] ;  /* 0x0009e00001247983 */ /* 0x000ea80000300800 */
[----:B------:R-:W2:Y:S01]  /*76160*/  LDL.LU R34, [R1+0x9e4] ;  /* 0x0009e40001227983 */ /* 0x000ea20000300800 */
[----:B------:R-:W-:Y:S01]  /*76170*/  F2FP.SATFINITE.E4M3.F32.PACK_AB_MERGE_C R30, R30, R33, RZ ;  /* 0x000000211e1e723e */ /* 0x000fe200048070ff */
[----:B------:R-:W-:Y:S02]  /*76180*/  IMAD.X R15, R12, 0x1, R4, P3 ;  /* 0x000000010c0f7824 */ /* 0x000fe400018e0604 */
[----:B------:R-:W-:Y:S01]  /*76190*/  STL [R1+0x2cac], R37 ;  /* 0x002cac2501007387 */ /* 0x000fe20000100800 */
[----:B------:R-:W-:-:S05]  /*761a0*/  F2FP.SATFINITE.E4M3.F32.PACK_AB_MERGE_C R33, R29, R31, RZ ;  /* 0x0000001f1d21723e */ /* 0x000fca00048070ff */
[----:B------:R-:W-:Y:S04]  /*761b0*/  STL [R1+0x2cb8], R33 ;  /* 0x002cb82101007387 */ /* 0x000fe80000100800 */
[----:B------:R0:W-:Y:S02]  /*761c0*/  STL.64 [R1+0x678], R14 ;  /* 0x0006780e01007387 */ /* 0x0001e40000100a00 */
[----:B0-----:R-:W-:-:S05]  /*761d0*/  IADD3 R14, P3, PT, R55, R5, RZ ;  /* 0x00000005370e7210 */ /* 0x001fca0007f7e0ff */
[----:B------:R-:W-:-:S05]  /*761e0*/  IMAD.X R15, R12, 0x1, R6, P3 ;  /* 0x000000010c0f7824 */ /* 0x000fca00018e0606 */
[----:B------:R0:W-:Y:S04]  /*761f0*/  STL.64 [R1+0x670], R14 ;  /* 0x0006700e01007387 */ /* 0x0001e80000100a00 */
[----:B------:R-:W2:Y:S04]  /*76200*/  LDL.LU R19, [R1+0x9e8] ;  /* 0x0009e80001137983 */ /* 0x000ea80000300800 */
[----:B------:R-:W2:Y:S04]  /*76210*/  LDL.LU R20, [R1+0x9ec] ;  /* 0x0009ec0001147983 */ /* 0x000ea80000300800 */
[----:B------:R-:W2:Y:S01]  /*76220*/  LDL.LU R21, [R1+0x9d0] ;  /* 0x0009d00001157983 */ /* 0x000ea20000300800 */
[----:B0-----:R-:W-:-:S03]  /*76230*/  IADD3 R14, P3, PT, R55, R7, RZ ;  /* 0x00000007370e7210 */ /* 0x001fc60007f7e0ff */
[----:B------:R-:W2:Y:S02]  /*76240*/  LDL.LU R25, [R1+0x9d4] ;  /* 0x0009d40001197983 */ /* 0x000ea40000300800 */
[----:B------:R-:W-:Y:S02]  /*76250*/  IMAD.X R15, R12, 0x1, R8, P3 ;  /* 0x000000010c0f7824 */ /* 0x000fe400018e0608 */
[----:B------:R-:W2:Y:S04]  /*76260*/  LDL.LU R55, [R1+0xb58] ;  /* 0x000b580001377983 */ /* 0x000ea80000300800 */
[----:B------:R-:W2:Y:S04]  /*76270*/  LDL.LU R27, [R1+0x9d8] ;  /* 0x0009d800011b7983 */ /* 0x000ea80000300800 */
[----:B------:R-:W2:Y:S04]  /*76280*/  LDL.LU R28, [R1+0x9dc] ;  /* 0x0009dc00011c7983 */ /* 0x000ea80000300800 */
[----:B------:R-:W2:Y:S04]  /*76290*/  LDL.LU R35, [R1+0x9c0] ;  /* 0x0009c00001237983 */ /* 0x000ea80000300800 */
[----:B------:R0:W-:Y:S04]  /*762a0*/  STL.64 [R1+0x668], R14 ;  /* 0x0006680e01007387 */ /* 0x0001e80000100a00 */
[----:B------:R-:W2:Y:S04]  /*762b0*/  LDL.LU R32, [R1+0x9c4] ;  /* 0x0009c40001207983 */ /* 0x000ea80000300800 */
[----:B------:R-:W2:Y:S04]  /*762c0*/  LDL.LU R31, [R1+0x9c8] ;  /* 0x0009c800011f7983 */ /* 0x000ea80000300800 */
[----:B------:R-:W2:Y:S01]  /*762d0*/  LDL.LU R29, [R1+0x9cc] ;  /* 0x0009cc00011d7983 */ /* 0x000ea20000300800 */
[----:B---3--:R-:W-:-:S02]  /*762e0*/  SHF.R.S32.HI R12, RZ, 0x1f, R26 ;  /* 0x0000001fff0c7819 */ /* 0x008fc4000001141a */
[----:B0-----:R-:W-:-:S05]  /*762f0*/  IADD3 R14, P3, PT, R26, R0, RZ ;  /* 0x000000001a0e7210 */ /* 0x001fca0007f7e0ff */
[----:B------:R-:W-:Y:S01]  /*76300*/  IMAD.X R15, R12, 0x1, R2, P3 ;  /* 0x000000010c0f7824 */ /* 0x000fe200018e0602 */
[----:B----4-:R-:W-:-:S05]  /*76310*/  F2FP.SATFINITE.E4M3.F32.PACK_AB_MERGE_C R9, R16, R18, RZ ;  /* 0x000000121009723e */ /* 0x010fca00048070ff */
[----:B------:R0:W-:Y:S01]  /*76320*/  STL [R1+0x2c28], R9 ;  /* 0x002c280901007387 */ /* 0x0001e20000100800 */
[----:B--2---:R-:W-:Y:S02]  /*76330*/  F2FP.SATFINITE.E4M3.F32.PACK_AB_MERGE_C R53, R54, R53, RZ ;  /* 0x000000353635723e */ /* 0x004fe400048070ff */
[----:B0-----:R-:W-:-:S03]  /*76340*/  F2FP.SATFINITE.E4M3.F32.PACK_AB_MERGE_C R9, R22, R52, RZ ;  /* 0x000000341609723e */ /* 0x001fc600048070ff */
[----:B------:R-:W-:Y:S04]  /*76350*/  STL [R1+0x2c2c], R53 ;  /* 0x002c2c3501007387 */ /* 0x000fe80000100800 */
[----:B------:R0:W-:Y:S01]  /*76360*/  STL [R1+0x8c], R9 ;  /* 0x00008c0901007387 */ /* 0x0001e20000100800 */
[----:B------:R-:W-:-:S05]  /*76370*/  F2FP.SATFINITE.E4M3.F32.PACK_AB_MERGE_C R58, R24, R23, RZ ;  /* 0x00000017183a723e */ /* 0x000fca00048070ff */
[----:B------:R-:W-:Y:S01]  /*76380*/  STL [R1+0x2c30], R58 ;  /* 0x002c303a01007387 */ /* 0x000fe20000100800 */
[----:B0-----:R-:W-:-:S03]  /*76390*/  F2FP.SATFINITE.E4M3.F32.PACK_AB_MERGE_C R9, R34, R36, RZ ;  /* 0x000000242209723e */ /* 0x001fc600048070ff */
[----:B------:R0:W-:Y:S04]  /*763a0*/  STL.64 [R1+0x660], R14 ;  /* 0x0006600e01007387 */ /* 0x0001e80000100a00 */
[----:B------:R-:W2:Y:S04]  /*763b0*/  LDL.LU R16, [R1+0x9b0] ;  /* 0x0009b00001107983 */ /* 0x000ea80000300800 */
[----:B------:R-:W2:Y:S04]  /*763c0*/  LDL.LU R54, [R1+0x9b4] ;  /* 0x0009b40001367983 */ /* 0x000ea80000300800 */
[----:B------:R-:W-:Y:S04]  /*763d0*/  STL [R1+0x60], R9 ;  /* 0x0000600901007387 */ /* 0x000fe80000100800 */
[----:B------:R-:W3:Y:S04]  /*763e0*/  LDL.LU R52, [R1+0x9b8] ;  /* 0x0009b80001347983 */ /* 0x000ee80000300800 */
[----:B------:R-:W3:Y:S01]  /*763f0*/  LDL.LU R22, [R1+0x9bc] ;  /* 0x0009bc0001167983 */ /* 0x000ee20000300800 */
[----:B0-----:R-:W-:-:S03]  /*76400*/  IADD3 R14, P3, PT, R26, R3, RZ ;  /* 0x000000031a0e7210 */ /* 0x001fc60007f7e0ff */
[----:B------:R-:W4:Y:S02]  /*76410*/  LDL.LU R23, [R1+0x9a0] ;  /* 0x0009a00001177983 */ /* 0x000f240000300800 */
[----:B------:R-:W-:Y:S02]  /*76420*/  IMAD.X R15, R12, 0x1, R4, P3 ;  /* 0x000000010c0f7824 */ /* 0x000fe400018e0604 */
[----:B------:R-:W4:Y:S04]  /*76430*/  LDL.LU R36, [R1+0x9a4] ;  /* 0x0009a40001247983 */ /* 0x000f280000300800 */
[----:B------:R-:W4:Y:S04]  /*76440*/  LDL.LU R24, [R1+0x9a8] ;  /* 0x0009a80001187983 */ /* 0x000f280000300800 */
[----:B------:R0:W-:Y:S04]  /*76450*/  STL.64 [R1+0x658], R14 ;  /* 0x0006580e01007387 */ /* 0x0001e80000100a00 */
[----:B------:R-:W4:Y:S01]  /*76460*/  LDL.LU R34, [R1+0x9ac] ;  /* 0x0009ac0001227983 */ /* 0x000f220000300800 */
[----:B0-----:R-:W-:-:S02]  /*76470*/  IADD3 R14, P3, PT, R26, R5, RZ ;  /* 0x000000051a0e7210 */ /* 0x001fc40007f7e0ff */
[----:B------:R-:W-:-:S03]  /*76480*/  F2FP.SATFINITE.E4M3.F32.PACK_AB_MERGE_C R11, R20, R19, RZ ;  /* 0x00000013140b723e */ /* 0x000fc600048070ff */
[----:B------:R-:W-:Y:S01]  /*76490*/  IMAD.X R15, R12, 0x1, R6, P3 ;  /* 0x000000010c0f7824 */ /* 0x000fe200018e0606 */
[----:B------:R-:W-:Y:S01]  /*764a0*/  F2FP.SATFINITE.E4M3.F32.PACK_AB_MERGE_C R9, R25, R21, RZ ;  /* 0x000000151909723e */ /* 0x000fe200048070ff */
[----:B------:R-:W-:Y:S04]  /*764b0*/  STL [R1+0x64], R11 ;  /* 0x0000640b01007387 */ /* 0x000fe80000100800 */
[----:B------:R-:W-:Y:S04]  /*764c0*/  STL [R1+0x48], R9 ;  /* 0x0000480901007387 */ /* 0x000fe80000100800 */
[----:B------:R0:W-:Y:S01]  /*764d0*/  STL.64 [R1+0x650], R14 ;  /* 0x0006500e01007387 */ /* 0x0001e20000100a00 */
[----:B------:R-:W-:-:S03]  /*764e0*/  F2FP.SATFINITE.E4M3.F32.PACK_AB_MERGE_C R59, R28, R27, RZ ;  /* 0x0000001b1c3b723e */ /* 0x000fc600048070ff */
[----:B------:R-:W4:Y:S01]  /*764f0*/  LDL.LU R21, [R1+0xb5c] ;  /* 0x000b5c0001157983 */ /* 0x000f220000300800 */
[----:B0-----:R-:W-:-:S03]  /*76500*/  IADD3 R14, P3, PT, R26, R7, RZ ;  /* 0x000000071a0e7210 */ /* 0x001fc60007f7e0ff */
[----:B------:R-:W-:Y:S01]  /*76510*/  STL [R1+0x2c4c], R59 ;  /* 0x002c4c3b01007387 */ /* 0x000fe20000100800 */
[----:B------:R-:W-:Y:S01]  /*76520*/  F2FP.SATFINITE.E4M3.F32.PACK_AB_MERGE_C R9, R32, R35, RZ ;  /* 0x000000232009723e */ /* 0x000fe200048070ff */
[----:B------:R-:W-:-:S05]  /*76530*/  IMAD.X R15, R12, 0x1, R8, P3 ;  /* 0x000000010c0f7824 */ /* 0x000fca00018e0608 */
[----:B------:R0:W-:Y:S01]  /*76540*/  STL.64 [R1+0x648], R14 ;  /* 0x0006480e01007387 */ /* 0x0001e20000100a00 */
[----:B------:R-:W-:-:S03]  /*76550*/  F2FP.SATFINITE.E4M3.F32.PACK_AB_MERGE_C R11, R29, R31, RZ ;  /* 0x0000001f1d0b723e */ /* 0x000fc600048070ff */
[----:B------:R-:W4:Y:S04]  /*76560*/  LDL.LU R25, [R1+0x990] ;  /* 0x0009900001197983 */ /* 0x000f280000300800 */
[----:B------:R-:W-:Y:S04]  /*76570*/  STL [R1+0x3c], R9 ;  /* 0x00003c0901007387 */ /* 0x000fe80000100800 */
[----:B------:R-:W4:Y:S01]  /*76580*/  LDL.LU R31, [R1+0x994] ;  /* 0x00099400011f7983 */ /* 0x000f220000300800 */
[----:B------:R-:W-:Y:S02]  /*76590*/  SHF.R.S32.HI R12, RZ, 0x1f, R55 ;  /* 0x0000001fff0c7819 */ /* 0x000fe40000011437 */
[----:B0-----:R-:W-:Y:S01]  /*765a0*/  IADD3 R14, P3, PT, R55, R0, RZ ;  /* 0x00000000370e7210 */ /* 0x001fe20007f7e0ff */
[----:B------:R-:W4:Y:S04]  /*765b0*/  LDL.LU R26, [R1+0x998] ;  /* 0x00099800011a7983 */ /* 0x000f280000300800 */
[----:B------:R-:W4:Y:S01]  /*765c0*/  LDL.LU R29, [R1+0x99c] ;  /* 0x00099c00011d7983 */ /* 0x000f220000300800 */
[----:B------:R-:W-:-:S03]  /*765d0*/  IMAD.X R15, R12, 0x1, R2, P3 ;  /* 0x000000010c0f7824 */ /* 0x000fc600018e0602 */
[----:B------:R0:W-:Y:S04]  /*765e0*/  STL.64 [R1+0x2c90], R10 ;  /* 0x002c900a01007387 */ /* 0x0001e80000100a00 */
[----:B------:R-:W4:Y:S04]  /*765f0*/  LDL.LU R27, [R1+0x980] ;  /* 0x00098000011b7983 */ /* 0x000f280000300800 */
[----:B------:R-:W4:Y:S04]  /*76600*/  LDL.LU R28, [R1+0x984] ;  /* 0x00098400011c7983 */ /* 0x000f280000300800 */
[----:B------:R-:W4:Y:S04]  /*76610*/  LDL.LU R35, [R1+0x988] ;  /* 0x0009880001237983 */ /* 0x000f280000300800 */
[----:B------:R-:W-:Y:S04]  /*76620*/  STL.64 [R1+0x638], R14 ;  /* 0x0006380e01007387 */ /* 0x000fe80000100a00 */
[----:B------:R-:W4:Y:S01]  /*76630*/  LDL.LU R32, [R1+0x98c] ;  /* 0x00098c0001207983 */ /* 0x000f220000300800 */
[----:B0-----:R-:W-:-:S05]  /*76640*/  IADD3 R10, P3, PT, R55, R3, RZ ;  /* 0x00000003370a7210 */ /* 0x001fca0007f7e0ff */
[----:B------:R-:W-:Y:S01]  /*76650*/  IMAD.X R11, R12, 0x1, R4, P3 ;  /* 0x000000010c0b7824 */ /* 0x000fe200018e0604 */
[----:B--2---:R-:W-:-:S05]  /*76660*/  F2FP.SATFINITE.E4M3.F32.PACK_AB_MERGE_C R57, R54, R16, RZ ;  /* 0x000000103639723e */ /* 0x004fca00048070ff */
[----:B------:R-:W-:Y:S01]  /*76670*/  STL.64 [R1+0x2ca0], R56 ;  /* 0x002ca03801007387 */ /* 0x000fe20000100a00 */
[----:B---3--:R-:W-:-:S05]  /*76680*/  F2FP.SATFINITE.E4M3.F32.PACK_AB_MERGE_C R59, R22, R52, RZ ;  /* 0x00000034163b723e */ /* 0x008fca00048070ff */
[----:B------:R-:W-:Y:S04]  /*76690*/  STL [R1+0x2cbc], R59 ;  /* 0x002cbc3b01007387 */ /* 0x000fe80000100800 */
[----:B------:R0:W-:Y:S01]  /*766a0*/  STL.64 [R1+0x580], R10 ;  /* 0x0005800a01007387 */ /* 0x0001e20000100a00 */
[----:B----4-:R-:W-:-:S03]  /*766b0*/  F2FP.SATFINITE.E4M3.F32.PACK_AB_MERGE_C R36, R36, R23, RZ ;  /* 0x000000172424723e */ /* 0x010fc600048070ff */
[----:B------:R-:W2:Y:S04]  /*766c0*/  LDL.LU R60, [R1+0x970] ;  /* 0x00097000013c7983 */ /* 0x000ea80000300800 */
[----:B------:R-:W2:Y:S01]  /*766d0*/  LDL.LU R22, [R1+0x974] ;  /* 0x0009740001167983 */ /* 0x000ea20000300800 */
[----:B0-----:R-:W-:-:S03]  /*766e0*/  IADD3 R10, P3, PT, R55, R5, RZ ;  /* 0x00000005370a7210 */ /* 0x001fc60007f7e0ff */
[----:B------:R-:W3:Y:S02]  /*766f0*/  LDL.LU R13, [R1+0x978] ;  /* 0x00097800010d7983 */ /* 0x000ee40000300800 */
[----:B------:R-:W-:-:S05]  /*76700*/  IMAD.X R11, R12, 0x1, R6, P3 ;  /* 0x000000010c0b7824 */ /* 0x000fca00018e0606 */
[----:B------:R0:W-:Y:S04]  /*76710*/  STL.64 [R1+0x568], R10 ;  /* 0x0005680a01007387 */ /* 0x0001e80000100a00 */
[----:B------:R-:W3:Y:S01]  /*76720*/  LDL.LU R23, [R1+0x97c] ;  /* 0x00097c0001177983 */ /* 0x000ee20000300800 */
[----:B------:R-:W-:-:S03]  /*76730*/  F2FP.SATFINITE.E4M3.F32.PACK_AB_MERGE_C R34, R34, R24, RZ ;  /* 0x000000182222723e */ /* 0x000fc600048070ff */
[----:B------:R-:W4:Y:S01]  /*76740*/  LDL.LU R19, [R1+0x530] ;  /* 0x0005300001137983 */ /* 0x000f220000300800 */
[----:B0-----:R-:W-:-:S03]  /*76750*/  IADD3 R10, P3, PT, R55, R7, RZ ;  /* 0x00000007370a7210 */ /* 0x001fc60007f7e0ff */
[----:B------:R-:W4:Y:S02]  /*76760*/  LDL.LU R16, [R1+0x534] ;  /* 0x0005340001107983 */ /* 0x000f240000300800 */
[----:B------:R-:W-:Y:S02]  /*76770*/  IMAD.X R11, R12, 0x1, R8, P3 ;  /* 0x000000010c0b7824 */ /* 0x000fe400018e0608 */
[----:B------:R-:W4:Y:S04]  /*76780*/  LDL.LU R20, [R1+0xd30] ;  /* 0x000d300001147983 */ /* 0x000f280000300800 */
[----:B------:R-:W4:Y:S01]  /*76790*/  LDL.LU R24, [R1+0x538] ;  /* 0x0005380001187983 */ /* 0x000f220000300800 */
[----:B------:R-:W-:-:S03]  /*767a0*/  SHF.R.S32.HI R12, RZ, 0x1f, R21 ;  /* 0x0000001fff0c7819 */ /* 0x000fc60000011415 */
[----:B------:R-:W4:Y:S04]  /*767b0*/  LDL.LU R55, [R1+0x53c] ;  /* 0x00053c0001377983 */ /* 0x000f280000300800 */
[----:B------:R0:W-:Y:S02]  /*767c0*/  STL.64 [R1+0x570], R10 ;  /* 0x0005700a01007387 */ /* 0x0001e40000100a00 */
[----:B0-----:R-:W-:Y:S02]  /*767d0*/  IADD3 R10, P3, PT, R21, R0, RZ ;  /* 0x00000000150a7210 */ /* 0x001fe40007f7e0ff */
[----:B------:R-:W-:-:S05]  /*767e0*/  F2FP.SATFINITE.E4M3.F32.PACK_AB_MERGE_C R31, R31, R25, RZ ;  /* 0x000000191f1f723e */ /* 0x000fca00048070ff */
[----:B------:R-:W-:Y:S04]  /*767f0*/  STL.64 [R1+0x2cb0], R30 ;  /* 0x002cb01e01007387 */ /* 0x000fe80000100a00 */
[----:B------:R-:W4:Y:S04]  /*76800*/  LDL.LU R51, [R1+0x810] ;  /* 0x0008100001337983 */ /* 0x000f280000300800 */
[----:B------:R-:W4:Y:S01]  /*76810*/  LDL.LU R54, [R1+0x814] ;  /* 0x0008140001367983 */ /* 0x000f220000300800 */
[----:B------:R-:W-:-:S03]  /*76820*/  IMAD.X R11, R12, 0x1, R2, P3 ;  /* 0x000000010c0b7824 */ /* 0x000fc600018e0602 */
[----:B------:R-:W4:Y:S04]  /*76830*/  LDL.LU R48, [R1+0x818] ;  /* 0x0008180001307983 */ /* 0x000f280000300800 */
[----:B------:R-:W4:Y:S04]  /*76840*/  LDL.LU R52, [R1+0x81c] ;  /* 0x00081c0001347983 */ /* 0x000f280000300800 */
[----:B------:R-:W4:Y:S04]  /*76850*/  LDL.LU R14, [R1+0x800] ;  /* 0x00080000010e7983 */ /* 0x000f280000300800 */
[----:B------:R-:W4:Y:S01]  /*76860*/  LDL.LU R15, [R1+0x804] ;  /* 0x00080400010f7983 */ /* 0x000f220000300800 */
[----:B------:R-:W-:-:S02]  /*76870*/  F2FP.SATFINITE.E4M3.F32.PACK_AB_MERGE_C R29, R29, R26, RZ ;  /* 0x0000001a1d1d723e */ /* 0x000fc400048070ff */
[----:B------:R-:W-:Y:S01]  /*76880*/  F2FP.SATFINITE.E4M3.F32.PACK_AB_MERGE_C R26, R28, R27, RZ ;  /* 0x0000001b1c1a723e */ /* 0x000fe200048070ff */
[----:B------:R0:W-:Y:S01]  /*76890*/  STL.64 [R1+0x640], R10 ;  /* 0x0006400a01007387 */ /* 0x0001e20000100a00 */
[----:B------:R-:W-:-:S03]  /*768a0*/  F2FP.SATFINITE.E4M3.F32.PACK_AB_MERGE_C R27, R32, R35, RZ ;  /* 0x00000023201b723e */ /* 0x000fc600048070ff */
[----:B------:R-:W4:Y:S04]  /*768b0*/  LDL.LU R17, [R1+0x808] ;  /* 0x0008080001117983 */ /* 0x000f280000300800 */
[----:B------:R-:W4:Y:S04]  /*768c0*/  LDL.LU R35, [R1+0x80c] ;  /* 0x00080c0001237983 */ /* 0x000f280000300800 */
[----:B------:R-:W4:Y:S04]  /*768d0*/  LDL.LU R18, [R1+0x7f0] ;  /* 0x0007f00001127983 */ /* 0x000f280000300800 */
[----:B------:R-:W4:Y:S04]  /*768e0*/  LDL.LU R25, [R1+0x7f4] ;  /* 0x0007f40001197983 */ /* 0x000f280000300800 */
[----:B------:R-:W4:Y:S04]  /*768f0*/  LDL.LU R28, [R1+0x7f8] ;  /* 0x0007f800011c7983 */ /* 0x000f280000300800 */
[----:B------:R-:W4:Y:S01]  /*76900*/  LDL.LU R32, [R1+0x7fc] ;  /* 0x0007fc0001207983 */ /* 0x000f220000300800 */
[----:B0-----:R-:W-:-:S05]  /*76910*/  IADD3 R10, P3, PT, R21, R3, RZ ;  /* 0x00000003150a7210 */ /* 0x001fca0007f7e0ff */
[----:B------:R-:W-:Y:S01]  /*76920*/  IMAD.X R11, R12, 0x1, R4, P3 ;  /* 0x000000010c0b7824 */ /* 0x000fe200018e0604 */
[----:B------:R-:W-:Y:S01]  /*76930*/  STL.64 [R1+0x2cc0], R26 ;  /* 0x002cc01a01007387 */ /* 0x000fe20000100a00 */
[----:B--2---:R-:W-:Y:S02]  /*76940*/  F2FP.SATFINITE.E4M3.F32.PACK_AB_MERGE_C R22, R22, R60, RZ ;  /* 0x0000003c1616723e */ /* 0x004fe400048070ff */
[----:B---3--:R-:W-:-:S05]  /*76950*/  F2FP.SATFINITE.E4M3.F32.PACK_AB_MERGE_C R23, R23, R13, RZ ;  /* 0x0000000d1717723e */ /* 0x008fca00048070ff */
[----:B------:R-:W-:Y:S04]  /*76960*/  STL.64 [R1+0x2cc8], R22 ;  /* 0x002cc81601007387 */ /* 0x000fe80000100a00 */
[----:B------:R0:W-:Y:S02]  /*76970*/  STL.64 [R1+0x630], R10 ;  /* 0x0006300a01007387 */ /* 0x0001e40000100a00 */
[----:B0-----:R-:W-:-:S05]  /*76980*/  IADD3 R10, P3, PT, R21, R5, RZ ;  /* 0x00000005150a7210 */ /* 0x001fca0007f7e0ff */
[----:B------:R-:W-:-:S05]  /*76990*/  IMAD.X R11, R12, 0x1, R6, P3 ;  /* 0x000000010c0b7824 */ /* 0x000fca00018e0606 */
[----:B------:R0:W-:Y:S01]  /*769a0*/  STL.64 [R1+0x578], R10 ;  /* 0x0005780a01007387 */ /* 0x0001e20000100a00 */
[----:B----4-:R-:W-:-:S03]  /*769b0*/  F2FP.SATFINITE.E4M3.F32.PACK_AB_MERGE_C R13, R16, R19, RZ ;  /* 0x00000013100d723e */ /* 0x010fc600048070ff */
[----:B------:R-:W2:Y:S01]  /*769c0*/  LDL.LU R16, [R1+0x7e0] ;  /* 0x0007e00001107983 */ /* 0x000ea20000300800 */
[----:B0-----:R-:W-:-:S03]  /*769d0*/  IADD3 R10, P3, PT, R21, R7, RZ ;  /* 0x00000007150a7210 */ /* 0x001fc60007f7e0ff */
[----:B------:R-:W2:Y:S02]  /*769e0*/  LDL.LU R21, [R1+0x7e4] ;  /* 0x0007e40001157983 */ /* 0x000ea40000300800 */
[----:B------:R-:W-:Y:S01]  /*769f0*/  IMAD.X R11, R12, 0x1, R8, P3 ;  /* 0x000000010c0b7824 */ /* 0x000fe200018e0608 */
[----:B------:R-:W-:Y:S02]  /*76a00*/  SHF.R.S32.HI R12, RZ, 0x1f, R20 ;  /* 0x0000001fff0c7819 */ /* 0x000fe40000011414 */
[----:B------:R-:W-:Y:S02]  /*76a10*/  F2FP.SATFINITE.E4M3.F32.PACK_AB_MERGE_C R19, R55, R24, RZ ;  /* 0x000000183713723e */ /* 0x000fe400048070ff */
[----:B------:R0:W-:Y:S01]  /*76a20*/  STL.64 [R1+0x588], R10 ;  /* 0x0005880a01007387 */ /* 0x0001e20000100a00 */
[----:B------:R-:W-:-:S03]  /*76a30*/  F2FP.SATFINITE.E4M3.F32.PACK_AB_MERGE_C R54, R54, R51, RZ ;  /* 0x000000333636723e */ /* 0x000fc600048070ff */
[----:B------:R-:W3:Y:S04]  /*76a40*/  LDL.LU R24, [R1+0x7e8] ;  /* 0x0007e80001187983 */ /* 0x000ee80000300800 */
[----:B------:R-:W3:Y:S01]  /*76a50*/  LDL.LU R55, [R1+0x7ec] ;  /* 0x0007ec0001377983 */ /* 0x000ee20000300800 */
[----:B0-----:R-:W-:Y:S02]  /*76a60*/  IADD3 R10, P3, PT, R20, R0, RZ ;  /* 0x00000000140a7210 */ /* 0x001fe40007f7e0ff */
[----:B------:R-:W-:Y:S01]  /*76a70*/  F2FP.SATFINITE.E4M3.F32.PACK_AB_MERGE_C R52, R52, R48, RZ ;  /* 0x000000303434723e */ /* 0x000fe200048070ff */
[----:B------:R-:W-:Y:S02]  /*76a80*/  STL [R1+0x2c34], R54 ;  /* 0x002c343601007387 */ /* 0x000fe40000100800 */
[----:B------:R-:W-:Y:S01]  /*76a90*/  IMAD.X R11, R12, 0x1, R2, P3 ;  /* 0x000000010c0b7824 */ /* 0x000fe200018e0602 */
[----:B------:R-:W-:Y:S01]  /*76aa0*/  F2FP.SATFINITE.E4M3.F32.PACK_AB_MERGE_C R61, R15, R14, RZ ;  /* 0x0000000e0f3d723e */ /* 0x000fe200048070ff */
[----:B------:R-:W-:Y:S04]  /*76ab0*/  STL [R1+0x2c3c], R52 ;  /* 0x002c3c3401007387 */ /* 0x000fe80000100800 */
[----:B------:R-:W4:Y:S04]  /*76ac0*/  LDL.LU R38, [R1+0xd34] ;  /* 0x000d340001267983 */ /* 0x000f280000300800 */
[----:B------:R-:W-:Y:S01]  /*76ad0*/  STL [R1+0x2c40], R61 ;  /* 0x002c403d01007387 */ /* 0x000fe20000100800 */
[----:B------:R-:W-:-:S03]  /*76ae0*/  F2FP.SATFINITE.E4M3.F32.PACK_AB_MERGE_C R51, R35, R17, RZ ;  /* 0x000000112333723e */ /* 0x000fc600048070ff */
[----:B------:R0:W-:Y:S04]  /*76af0*/  STL.64 [R1+0x560], R10 ;  /* 0x0005600a01007387 */ /* 0x0001e80000100a00 */
[----:B------:R-:W4:Y:S04]  /*76b00*/  LDL.LU R44, [R1+0x7d0] ;  /* 0x0007d000012c7983 */ /* 0x000f280000300800 */
[----:B------:R-:W4:Y:S01]  /*76b10*/  LDL.LU R35, [R1+0x7d4] ;  /* 0x0007d40001237983 */ /* 0x000f220000300800 */
[----:B0-----:R-:W-:-:S05]  /*76b20*/  IADD3 R10, P3, PT, R20, R3, RZ ;  /* 0x00000003140a7210 */ /* 0x001fca0007f7e0ff */
[----:B------:R-:W-:Y:S01]  /*76b30*/  IMAD.X R11, R12, 0x1, R4, P3 ;  /* 0x000000010c0b7824 */ /* 0x000fe200018e0604 */
[----:B------:R-:W-:-:S04]  /*76b40*/  F2FP.SATFINITE.E4M3.F32.PACK_AB_MERGE_C R54, R32, R28, RZ ;  /* 0x0000001c2036723e */ /* 0x000fc800048070ff */
[----:B------:R0:W-:Y:S04]  /*76b50*/  STL.64 [R1+0x558], R10 ;  /* 0x0005580a01007387 */ /* 0x0001e80000100a00 */
[----:B------:R-:W4:Y:S04]  /*76b60*/  LDL.LU R45, [R1+0x7d8] ;  /* 0x0007d800012d7983 */ /* 0x000f280000300800 */
[----:B------:R-:W4:Y:S04]  /*76b70*/  LDL.LU R40, [R1+0x7dc] ;  /* 0x0007dc0001287983 */ /* 0x000f280000300800 */
[----:B------:R-:W4:Y:S04]  /*76b80*/  LDL.LU R47, [R1+0x7c0] ;  /* 0x0007c000012f7983 */ /* 0x000f280000300800 */
[----:B------:R-:W4:Y:S01]  /*76b90*/  LDL.LU R28, [R1+0x7c4] ;  /* 0x0007c400011c7983 */ /* 0x000f220000300800 */
[----:B------:R-:W-:-:S03]  /*76ba0*/  F2FP.SATFINITE.E4M3.F32.PACK_AB_MERGE_C R49, R25, R18, RZ ;  /* 0x000000121931723e */ /* 0x000fc600048070ff */
[----:B------:R-:W4:Y:S04]  /*76bb0*/  LDL.LU R14, [R1+0x7c8] ;  /* 0x0007c800010e7983 */ /* 0x000f280000300800 */
[----:B------:R-:W4:Y:S04]  /*76bc0*/  LDL.LU R32, [R1+0x7cc] ;  /* 0x0007cc0001207983 */ /* 0x000f280000300800 */
[----:B------:R-:W4:Y:S04]  /*76bd0*/  LDL.LU R15, [R1+0x7b0] ;  /* 0x0007b000010f7983 */ /* 0x000f280000300800 */
[----:B------:R-:W4:Y:S01]  /*76be0*/  LDL.LU R25, [R1+0x7b4] ;  /* 0x0007b40001197983 */ /* 0x000f220000300800 */
[----:B0-----:R-:W-:-:S03]  /*76bf0*/  IADD3 R10, P3, PT, R20, R5, RZ ;  /* 0x00000005140a7210 */ /* 0x001fc60007f7e0ff */
[----:B------:R-:W4:Y:S02]  /*76c00*/  LDL.LU R43, [R1+0xd38] ;  /* 0x000d3800012b7983 */ /* 0x000f240000300800 */
[----:B------:R-:W-:-:S05]  /*76c10*/  IMAD.X R11, R12, 0x1, R6, P3 ;  /* 0x000000010c0b7824 */ /* 0x000fca00018e0606 */
[----:B------:R0:W-:Y:S04]  /*76c20*/  STL.64 [R1+0x548], R10 ;  /* 0x0005480a01007387 */ /* 0x0001e80000100a00 */
[----:B------:R-:W4:Y:S01]  /*76c30*/  LDL.LU R39, [R1+0x7b8] ;  /* 0x0007b80001277983 */ /* 0x000f220000300800 */
[----:B0-----:R-:W-:-:S05]  /*76c40*/  IADD3 R10, P3, PT, R20, R7, RZ ;  /* 0x00000007140a7210 */ /* 0x001fca0007f7e0ff */
[----:B------:R-:W-:-:S05]  /*76c50*/  IMAD.X R11, R12, 0x1, R8, P3 ;  /* 0x000000010c0b7824 */ /* 0x000fca00018e0608 */
[----:B------:R0:W-:Y:S01]  /*76c60*/  STL.64 [R1+0x550], R10 ;  /* 0x0005500a01007387 */ /* 0x0001e20000100a00 */
[----:B--2---:R-:W-:Y:S02]  /*76c70*/  F2FP.SATFINITE.E4M3.F32.PACK_AB_MERGE_C R61, R21, R16, RZ ;  /* 0x00000010153d723e */ /* 0x004fe400048070ff */
[----:B---3--:R-:W-:Y:S02]  /*76c80*/  F2FP.SATFINITE.E4M3.F32.PACK_AB_MERGE_C R52, R55, R24, RZ ;  /* 0x000000183734723e */ /* 0x008fe400048070ff */
[----:B------:R-:W2:Y:S04]  /*76c90*/  LDL.LU R24, [R1+0x7bc] ;  /* 0x0007bc0001187983 */ /* 0x000ea80000300800 */
[----:B------:R-:W3:Y:S04]  /*76ca0*/  LDL.LU R42, [R1+0x7a0] ;  /* 0x0007a000012a7983 */ /* 0x000ee80000300800 */
[----:B------:R-:W3:Y:S04]  /*76cb0*/  LDL.LU R20, [R1+0x7a4] ;  /* 0x0007a40001147983 */ /* 0x000ee80000300800 */
[----:B------:R-:W3:Y:S01]  /*76cc0*/  LDL.LU R50, [R1+0x7a8] ;  /* 0x0007a80001327983 */ /* 0x000ee20000300800 */
[----:B----4-:R-:W-:-:S03]  /*76cd0*/  SHF.R.S32.HI R12, RZ, 0x1f, R38 ;  /* 0x0000001fff0c7819 */ /* 0x010fc60000011426 */
[----:B------:R-:W3:Y:S01]  /*76ce0*/  LDL.LU R21, [R1+0x7ac] ;  /* 0x0007ac0001157983 */ /* 0x000ee20000300800 */
[----:B0-----:R-:W-:-:S03]  /*76cf0*/  IADD3 R10, P3, PT, R38, R0, RZ ;  /* 0x00000000260a7210 */ /* 0x001fc60007f7e0ff */
[----:B------:R-:W4:Y:S04]  /*76d00*/  LDL.LU R41, [R1+0x790] ;  /* 0x0007900001297983 */ /* 0x000f280000300800 */
[----:B------:R-:W4:Y:S01]  /*76d10*/  LDL.LU R18, [R1+0x794] ;  /* 0x0007940001127983 */ /* 0x000f220000300800 */
[----:B------:R-:W-:-:S03]  /*76d20*/  IMAD.X R11, R12, 0x1, R2, P3 ;  /* 0x000000010c0b7824 */ /* 0x000fc600018e0602 */
[----:B------:R-:W4:Y:S01]  /*76d30*/  LDL.LU R46, [R1+0x798] ;  /* 0x00079800012e7983 */ /* 0x000f220000300800 */
[----:B------:R-:W-:-:S03]  /*76d40*/  F2FP.SATFINITE.E4M3.F32.PACK_AB_MERGE_C R35, R35, R44, RZ ;  /* 0x0000002c2323723e */ /* 0x000fc600048070ff */
[----:B------:R-:W4:Y:S04]  /*76d50*/  LDL.LU R60, [R1+0x79c] ;  /* 0x00079c00013c7983 */ /* 0x000f280000300800 */
[----:B------:R-:W4:Y:S04]  /*76d60*/  LDL.LU R48, [R1+0x780] ;  /* 0x0007800001307983 */ /* 0x000f280000300800 */
[----:B------:R-:W4:Y:S04]  /*76d70*/  LDL.LU R17, [R1+0x784] ;  /* 0x0007840001117983 */ /* 0x000f280000300800 */
[----:B------:R-:W4:Y:S04]  /*76d80*/  LDL.LU R16, [R1+0x788] ;  /* 0x0007880001107983 */ /* 0x000f280000300800 */
[----:B------:R-:W4:Y:S04]  /*76d90*/  LDL.LU R55, [R1+0x78c] ;  /* 0x00078c0001377983 */ /* 0x000f280000300800 */
[----:B------:R-:W-:Y:S04]  /*76da0*/  STL.64 [R1+0x2cd0], R34 ;  /* 0x002cd02201007387 */ /* 0x000fe80000100a00 */
[----:B------:R0:W-:Y:S02]  /*76db0*/  STL.64 [R1+0x540], R10 ;  /* 0x0005400a01007387 */ /* 0x0001e40000100a00 */
[----:B0-----:R-:W-:-:S05]  /*76dc0*/  IADD3 R10, P3, PT, R38, R3, RZ ;  /* 0x00000003260a7210 */ /* 0x001fca0007f7e0ff */
[----:B------:R-:W-:-:S05]  /*76dd0*/  IMAD.X R11, R12, 0x1, R4, P3 ;  /* 0x000000010c0b7824 */ /* 0x000fca00018e0604 */
[----:B------:R0:W-:Y:S01]  /*76de0*/  STL.64 [R1+0x538], R10 ;  /* 0x0005380a01007387 */ /* 0x0001e20000100a00 */
[----:B------:R-:W-:Y:S02]  /*76df0*/  F2FP.SATFINITE.E4M3.F32.PACK_AB_MERGE_C R32, R32, R14, RZ ;  /* 0x0000000e2020723e */ /* 0x000fe400048070ff */
[----:B------:R-:W-:Y:S01]  /*76e00*/  F2FP.SATFINITE.E4M3.F32.PACK_AB_MERGE_C R58, R40, R45, RZ ;  /* 0x0000002d283a723e */ /* 0x000fe200048070ff */
[----:B------:R-:W4:Y:S01]  /*76e10*/  LDL.LU R44, [R1+0x520] ;  /* 0x00052000012c7983 */ /* 0x000f220000300800 */
[----:B------:R-:W-:-:S03]  /*76e20*/  F2FP.SATFINITE.E4M3.F32.PACK_AB_MERGE_C R25, R25, R15, RZ ;  /* 0x0000000f1919723e */ /* 0x000fc600048070ff */
[----:B------:R-:W4:Y:S01]  /*76e30*/  LDL.LU R14, [R1+0x524] ;  /* 0x00052400010e7983 */ /* 0x000f220000300800 */
[----:B0-----:R-:W-:-:S03]  /*76e40*/  IADD3 R10, P3, PT, R38, R5, RZ ;  /* 0x00000005260a7210 */ /* 0x001fc60007f7e0ff */
[----:B------:R-:W4:Y:S02]  /*76e50*/  LDL.LU R45, [R1+0x528] ;  /* 0x00052800012d7983 */ /* 0x000f240000300800 */
[----:B------:R-:W-:Y:S01]  /*76e60*/  IMAD.X R11, R12, 0x1, R6, P3 ;  /* 0x000000010c0b7824 */ /* 0x000fe200018e0606 */
[----:B------:R-:W-:-:S04]  /*76e70*/  F2FP.SATFINITE.E4M3.F32.PACK_AB_MERGE_C R28, R28, R47, RZ ;  /* 0x0000002f1c1c723e */ /* 0x000fc800048070ff */
[----:B------:R0:W-:Y:S04]  /*76e80*/  STL.64 [R1+0x4f8], R10 ;  /* 0x0004f80a01007387 */ /* 0x0001e80000100a00 */
[----:B------:R-:W4:Y:S04]  /*76e90*/  LDL.LU R15, [R1+0x52c] ;  /* 0x00052c00010f7983 */ /* 0x000f280000300800 */
[----:B------:R-:W4:Y:S04]  /*76ea0*/  LDL.LU R40, [R1+0x620] ;  /* 0x0006200001287983 */ /* 0x000f280000300800 */
[----:B------:R-:W4:Y:S01]  /*76eb0*/  LDL.LU R47, [R1+0x624] ;  /* 0x00062400012f7983 */ /* 0x000f220000300800 */
[----:B0-----:R-:W-:-:S05]  /*76ec0*/  IADD3 R10, P3, PT, R38, R7, RZ ;  /* 0x00000007260a7210 */ /* 0x001fca0007f7e0ff */
[----:B------:R-:W-:Y:S01]  /*76ed0*/  IMAD.X R11, R12, 0x1, R8, P3 ;  /* 0x000000010c0b7824 */ /* 0x000fe200018e0608 */
[----:B------:R-:W-:-:S04]  /*76ee0*/  SHF.R.S32.HI R12, RZ, 0x1f, R43 ;  /* 0x0000001fff0c7819 */ /* 0x000fc8000001142b */
[----:B------:R0:W-:Y:S04]  /*76ef0*/  STL.64 [R1+0x530], R10 ;  /* 0x0005300a01007387 */ /* 0x0001e80000100a00 */
[----:B------:R-:W4:Y:S01]  /*76f00*/  LDL.LU R31, [R1+0xd3c] ;  /* 0x000d3c00011f7983 */ /* 0x000f220000300800 */
[----:B0-----:R-:W-:-:S05]  /*76f10*/  IADD3 R10, P3, PT, R43, R0, RZ ;  /* 0x000000002b0a7210 */ /* 0x001fca0007f7e0ff */
[----:B------:R-:W-:-:S05]  /*76f20*/  IMAD.X R11, R12, 0x1, R2, P3 ;  /* 0x000000010c0b7824 */ /* 0x000fca00018e0602 */
[----:B------:R0:W-:Y:S04]  /*76f30*/  STL.64 [R1+0x4d8], R10 ;  /* 0x0004d80a01007387 */ /* 0x0001e80000100a00 */
[----:B------:R-:W4:Y:S01]  /*76f40*/  LDL.LU R30, [R1+0x628] ;  /* 0x00062800011e7983 */ /* 0x000f220000300800 */
[----:B0-----:R-:W-:-:S05]  /*76f50*/  IADD3 R10, P3, PT, R43, R3, RZ ;  /* 0x000000032b0a7210 */ /* 0x001fca0007f7e0ff */
[----:B------:R-:W-:-:S05]  /*76f60*/  IMAD.X R11, R12, 0x1, R4, P3 ;  /* 0x000000010c0b7824 */ /* 0x000fca00018e0604 */
[----:B------:R0:W-:Y:S04]  /*76f70*/  STL.64 [R1+0x4b8], R10 ;  /* 0x0004b80a01007387 */ /* 0x0001e80000100a00 */
[----:B------:R-:W4:Y:S04]  /*76f80*/  LDL.LU R59, [R1+0x62c] ;  /* 0x00062c00013b7983 */ /* 0x000f280000300800 */
[----:B------:R-:W4:Y:S01]  /*76f90*/  LDL.LU R38, [R1+0x610] ;  /* 0x0006100001267983 */ /* 0x000f220000300800 */
[----:B0-----:R-:W-:-:S05]  /*76fa0*/  IADD3 R10, P3, PT, R43, R5, RZ ;  /* 0x000000052b0a7210 */ /* 0x001fca0007f7e0ff */
[----:B------:R-:W-:Y:S01]  /*76fb0*/  IMAD.X R11, R12, 0x1, R6, P3 ;  /* 0x000000010c0b7824 */ /* 0x000fe200018e0606 */
[----:B--2---:R-:W-:Y:S02]  /*76fc0*/  F2FP.SATFINITE.E4M3.F32.PACK_AB_MERGE_C R24, R24, R39, RZ ;  /* 0x000000271818723e */ /* 0x004fe400048070ff */
[----:B------:R-:W2:Y:S01]  /*76fd0*/  LDL.LU R39, [R1+0x614] ;  /* 0x0006140001277983 */ /* 0x000ea20000300800 */
[----:B---3--:R-:W-:Y:S02]  /*76fe0*/  F2FP.SATFINITE.E4M3.F32.PACK_AB_MERGE_C R21, R21, R50, RZ ;  /* 0x000000321515723e */ /* 0x008fe400048070ff */
[----:B----4-:R-:W-:Y:S02]  /*76ff0*/  F2FP.SATFINITE.E4M3.F32.PACK_AB_MERGE_C R18, R18, R41, RZ ;  /* 0x000000291212723e */ /* 0x010fe400048070ff */
[----:B------:R-:W3:Y:S01]  /*77000*/  LDL.LU R41, [R1+0x618] ;  /* 0x0006180001297983 */ /* 0x000ee20000300800 */
[----:B------:R-:W-:-:S03]  /*77010*/  F2FP.SATFINITE.E4M3.F32.PACK_AB_MERGE_C R50, R60, R46, RZ ;  /* 0x0000002e3c32723e */ /* 0x000fc600048070ff */
[----:B------:R-:W3:Y:S04]  /*77020*/  LDL.LU R46, [R1+0x61c] ;  /* 0x00061c00012e7983 */ /* 0x000ee80000300800 */
[----:B------:R-:W4:Y:S01]  /*77030*/  LDL.LU R60, [R1+0x600] ;  /* 0x00060000013c7983 */ /* 0x000f220000300800 */
[----:B------:R-:W-:-:S03]  /*77040*/  F2FP.SATFINITE.E4M3.F32.PACK_AB_MERGE_C R17, R17, R48, RZ ;  /* 0x000000301111723e */ /* 0x000fc600048070ff */
[----:B------:R-:W4:Y:S01]  /*77050*/  LDL.LU R48, [R1+0x604] ;  /* 0x0006040001307983 */ /* 0x000f220000300800 */
[----:B------:R-:W-:-:S03]  /*77060*/  F2FP.SATFINITE.E4M3.F32.PACK_AB_MERGE_C R16, R55, R16, RZ ;  /* 0x000000103710723e */ /* 0x000fc600048070ff */
[----:B------:R-:W4:Y:S04]  /*77070*/  LDL.LU R55, [R1+0xd40] ;  /* 0x000d400001377983 */ /* 0x000f280000300800 */
[----:B------:R0:W-:Y:S02]  /*77080*/  STL.64 [R1+0x488], R10 ;  /* 0x0004880a01007387 */ /* 0x0001e40000100a00 */
[----:B0-----:R-:W-:-:S05]  /*77090*/  IADD3 R10, P3, PT, R43, R7, RZ ;  /* 0x000000072b0a7210 */ /* 0x001fca0007f7e0ff */
[----:B------:R-:W-:-:S05]  /*770a0*/  IMAD.X R11, R12, 0x1, R8, P3 ;  /* 0x000000010c0b7824 */ /* 0x000fca00018e0608 */
[----:B------:R0:W-:Y:S04]  /*770b0*/  STL.64 [R1+0x4b0], R10 ;  /* 0x0004b00a01007387 */ /* 0x0001e80000100a00 */
[----:B------:R-:W4:Y:S04]  /*770c0*/  LDL.LU R56, [R1+0x608] ;  /* 0x0006080001387983 */ /* 0x000f280000300800 */
[----:B------:R-:W4:Y:S01]  /*770d0*/  LDL.LU R57, [R1+0x60c] ;  /* 0x00060c0001397983 */ /* 0x000f220000300800 */
[----:B------:R-:W-:Y:S02]  /*770e0*/  F2FP.SATFINITE.E4M3.F32.PACK_AB_MERGE_C R20, R20, R42, RZ ;  /* 0x0000002a1414723e */ /* 0x000fe400048070ff */
[----:B------:R-:W-:-:S05]  /*770f0*/  F2FP.SATFINITE.E4M3.F32.PACK_AB_MERGE_C R9, R47, R40, RZ ;  /* 0x000000282f09723e */ /* 0x000fca00048070ff */
[----:B------:R1:W-:Y:S04]  /*77100*/  STL [R1+0x624], R9 ;  /* 0x0006240901007387 */ /* 0x0003e80000100800 */
[----:B0-----:R-:W4:Y:S04]  /*77110*/  LDL.LU R10, [R1+0x5f0] ;  /* 0x0005f000010a7983 */ /* 0x001f280000300800 */
[----:B------:R-:W4:Y:S04]  /*77120*/  LDL.LU R11, [R1+0x5f4] ;  /* 0x0005f400010b7983 */ /* 0x000f280000300800 */
[----:B------:R-:W4:Y:S04]  /*77130*/  LDL.LU R53, [R1+0x5f8] ;  /* 0x0005f80001357983 */ /* 0x000f280000300800 */
[----:B-1----:R-:W4:Y:S04]  /*77140*/  LDL.LU R9, [R1+0x5fc] ;  /* 0x0005fc0001097983 */ /* 0x002f280000300800 */
[----:B------:R-:W4:Y:S04]  /*77150*/  LDL.LU R33, [R1+0x5e0] ;  /* 0x0005e00001217983 */ /* 0x000f280000300800 */
[----:B------:R-:W4:Y:S04]  /*77160*/  LDL.LU R37, [R1+0x5e4] ;  /* 0x0005e40001257983 */ /* 0x000f280000300800 */
[----:B------:R-:W4:Y:S04]  /*77170*/  LDL.LU R42, [R1+0x5e8] ;  /* 0x0005e800012a7983 */ /* 0x000f280000300800 */
[----:B------:R-:W4:Y:S01]  /*77180*/  LDL.LU R43, [R1+0x5ec] ;  /* 0x0005ec00012b7983 */ /* 0x000f220000300800 */
[----:B------:R-:W-:-:S02]  /*77190*/  F2FP.SATFINITE.E4M3.F32.PACK_AB_MERGE_C R14, R14, R44, RZ ;  /* 0x0000002c0e0e723e */ /* 0x000fc400048070ff */
[----:B------:R-:W-:Y:S01]  /*771a0*/  F2FP.SATFINITE.E4M3.F32.PACK_AB_MERGE_C R15, R15, R45, RZ ;  /* 0x0000002d0f0f723e */ /* 0x000fe200048070ff */
[----:B------:R-:W4:Y:S04]  /*771b0*/  LDL.LU R44, [R1+0x5d0] ;  /* 0x0005d000012c7983 */ /* 0x000f280000300800 */
[----:B------:R-:W4:Y:S04]  /*771c0*/  LDL.LU R45, [R1+0x5d4] ;  /* 0x0005d400012d7983 */ /* 0x000f280000300800 */
[----:B------:R-:W4:Y:S04]  /*771d0*/  LDL.LU R40, [R1+0x5d8] ;  /* 0x0005d80001287983 */ /* 0x000f280000300800 */
[----:B------:R-:W4:Y:S01]  /*771e0*/  LDL.LU R47, [R1+0x5dc] ;  /* 0x0005dc00012f7983 */ /* 0x000f220000300800 */
[----:B------:R-:W-:-:S02]  /*771f0*/  SHF.R.S32.HI R12, RZ, 0x1f, R31 ;  /* 0x0000001fff0c7819 */ /* 0x000fc4000001141f */
[----:B------:R-:W-:-:S05]  /*77200*/  IADD3 R22, P3, PT, R31, R0, RZ ;  /* 0x000000001f167210 */ /* 0x000fca0007f7e0ff */
[----:B------:R-:W-:Y:S01]  /*77210*/  IMAD.X R23, R12, 0x1, R2, P3 ;  /* 0x000000010c177824 */ /* 0x000fe200018e0602 */
[----:B------:R-:W-:-:S04]  /*77220*/  F2FP.SATFINITE.E4M3.F32.PACK_AB_MERGE_C R27, R59, R30, RZ ;  /* 0x0000001e3b1b723e */ /* 0x000fc800048070ff */
[----:B------:R0:W-:Y:S04]  /*77230*/  STL.64 [R1+0x428], R22 ;  /* 0x0004281601007387 */ /* 0x0001e80000100a00 */
[----:B------:R-:W-:Y:S01]  /*77240*/  STL [R1+0x620], R27 ;  /* 0x0006201b01007387 */ /* 0x000fe20000100800 */
[----:B0-----:R-:W-:-:S05]  /*77250*/  IADD3 R22, P3, PT, R31, R3, RZ ;  /* 0x000000031f167210 */ /* 0x001fca0007f7e0ff */
[----:B------:R-:W-:Y:S01]  /*77260*/  IMAD.X R23, R12, 0x1, R4, P3 ;  /* 0x000000010c177824 */ /* 0x000fe200018e0604 */
[----:B--2---:R-:W-:-:S05]  /*77270*/  F2FP.SATFINITE.E4M3.F32.PACK_AB_MERGE_C R26, R39, R38, RZ ;  /* 0x00000026271a723e */ /* 0x004fca00048070ff */
[----:B------:R-:W-:Y:S04]  /*77280*/  STL [R1+0x614], R26 ;  /* 0x0006141a01007387 */ /* 0x000fe80000100800 */
[----:B------:R3:W-:Y:S04]  /*77290*/  STL.64 [R1+0x420], R22 ;  /* 0x0004201601007387 */ /* 0x0007e80000100a00 */
[----:B------:R-:W2:Y:S01]  /*772a0*/  LDL.LU R38, [R1+0x5c0] ;  /* 0x0005c00001267983 */ /* 0x000ea20000300800 */
[----:B---3--:R-:W-:-:S05]  /*772b0*/  F2FP.SATFINITE.E4M3.F32.PACK_AB_MERGE_C R23, R46, R41, RZ ;  /* 0x000000292e17723e */ /* 0x008fca00048070ff */
[----:B------:R-:W-:Y:S01]  /*772c0*/  STL [R1+0x610], R23 ;  /* 0x0006101701007387 */ /* 0x000fe20000100800 */
[----:B----4-:R-:W-:-:S03]  /*772d0*/  F2FP.SATFINITE.E4M3.F32.PACK_AB_MERGE_C R22, R48, R60, RZ ;  /* 0x0000003c3016723e */ /* 0x010fc600048070ff */
[----:B------:R-:W2:Y:S04]  /*772e0*/  LDL.LU R39, [R1+0x5c4] ;  /* 0x0005c40001277983 */ /* 0x000ea80000300800 */
[----:B------:R0:W-:Y:S04]  /*772f0*/  STL [R1+0x604], R22 ;  /* 0x0006041601007387 */ /* 0x0001e80000100800 */
[----:B------:R-:W3:Y:S04]  /*77300*/  LDL.LU R41, [R1+0x5c8] ;  /* 0x0005c80001297983 */ /* 0x000ee80000300800 */
[----:B------:R-:W3:Y:S01]  /*77310*/  LDL.LU R46, [R1+0x5cc] ;  /* 0x0005cc00012e7983 */ /* 0x000ee20000300800 */
[----:B0-----:R-:W-:-:S03]  /*77320*/  IADD3 R22, P3, PT, R31, R5, RZ ;  /* 0x000000051f167210 */ /* 0x001fc60007f7e0ff */
[----:B------:R-:W4:Y:S04]  /*77330*/  LDL.LU R60, [R1+0x5b0] ;  /* 0x0005b000013c7983 */ /* 0x000f280000300800 */
[----:B------:R-:W4:Y:S01]  /*77340*/  LDL.LU R48, [R1+0x5b4] ;  /* 0x0005b40001307983 */ /* 0x000f220000300800 */
[----:B------:R-:W-:-:S03]  /*77350*/  IMAD.X R23, R12, 0x1, R6, P3 ;  /* 0x000000010c177824 */ /* 0x000fc600018e0606 */
[----:B------:R-:W4:Y:S04]  /*77360*/  LDL.LU R59, [R1+0xd44] ;  /* 0x000d4400013b7983 */ /* 0x000f280000300800 */
[----:B------:R0:W-:Y:S02]  /*77370*/  STL.64 [R1+0x400], R22 ;  /* 0x0004001601007387 */ /* 0x0001e40000100a00 */
[----:B0-----:R-:W-:-:S05]  /*77380*/  IADD3 R22, P3, PT, R31, R7, RZ ;  /* 0x000000071f167210 */ /* 0x001fca0007f7e0ff */
[----:B------:R-:W-:Y:S01]  /*77390*/  IMAD.X R23, R12, 0x1, R8, P3 ;  /* 0x000000010c177824 */ /* 0x000fe200018e0608 */
[----:B------:R-:W-:-:S04]  /*773a0*/  F2FP.SATFINITE.E4M3.F32.PACK_AB_MERGE_C R12, R57, R56, RZ ;  /* 0x00000038390c723e */ /* 0x000fc800048070ff */
[----:B------:R-:W-:Y:S04]  /*773b0*/  STL.64 [R1+0x4f0], R22 ;  /* 0x0004f01601007387 */ /* 0x000fe80000100a00 */
[----:B------:R0:W-:Y:S02]  /*773c0*/  STL [R1+0x600], R12 ;  /* 0x0006000c01007387 */ /* 0x0001e40000100800 */
[----:B0-----:R-:W-:Y:S02]  /*773d0*/  SHF.R.S32.HI R12, RZ, 0x1f, R55 ;  /* 0x0000001fff0c7819 */ /* 0x001fe40000011437 */
[----:B------:R-:W-:-:S05]  /*773e0*/  F2FP.SATFINITE.E4M3.F32.PACK_AB_MERGE_C R10, R11, R10, RZ ;  /* 0x0000000a0b0a723e */ /* 0x000fca00048070ff */
[----:B------:R0:W-:Y:S01]  /*773f0*/  STL [R1+0x5f4], R10 ;  /* 0x0005f40a01007387 */ /* 0x0001e20000100800 */
[----:B------:R-:W-:Y:S02]  /*77400*/  F2FP.SATFINITE.E4M3.F32.PACK_AB_MERGE_C R9, R9, R53, RZ ;  /* 0x000000350909723e */ /* 0x000fe400048070ff */
[----:B0-----:R-:W-:-:S03]  /*77410*/  IADD3 R10, P3, PT, R55, R0, RZ ;  /* 0x00000000370a7210 */ /* 0x001fc60007f7e0ff */
[----:B------:R0:W-:Y:S02]  /*77420*/  STL [R1+0x5f0], R9 ;  /* 0x0005f00901007387 */ /* 0x0001e40000100800 */
[----:B------:R-:W-:Y:S01]  /*77430*/  IMAD.X R11, R12, 0x1, R2, P3 ;  /* 0x000000010c0b7824 */ /* 0x000fe200018e0602 */
[----:B------:R-:W-:-:S04]  /*77440*/  F2FP.SATFINITE.E4M3.F32.PACK_AB_MERGE_C R22, R37, R33, RZ ;  /* 0x000000212516723e */ /* 0x000fc800048070ff */
[----:B------:R1:W-:Y:S01]  /*77450*/  STL.64 [R1+0x498], R10 ;  /* 0x0004980a01007387 */ /* 0x0003e20000100a00 */
[----:B0-----:R-:W-:-:S03]  /*77460*/  F2FP.SATFINITE.E4M3.F32.PACK_AB_MERGE_C R9, R43, R42, RZ ;  /* 0x0000002a2b09723e */ /* 0x001fc600048070ff */
[----:B------:R-:W-:Y:S01]  /*77470*/  STL [R1+0x5f8], R22 ;  /* 0x0005f81601007387 */ /* 0x000fe20000100800 */
[----:B-1----:R-:W-:-:S03]  /*77480*/  IADD3 R10, P3, PT, R55, R3, RZ ;  /* 0x00000003370a7210 */ /* 0x002fc60007f7e0ff */
[----:B------:R0:W-:Y:S02]  /*77490*/  STL [R1+0x5e4], R9 ;  /* 0x0005e40901007387 */ /* 0x0001e40000100800 */
[----:B------:R-:W-:-:S05]  /*774a0*/  IMAD.X R11, R12, 0x1, R4, P3 ;  /* 0x000000010c0b7824 */ /* 0x000fca00018e0604 */
[----:B------:R1:W-:Y:S01]  /*774b0*/  STL.64 [R1+0x480], R10 ;  /* 0x0004800a01007387 */ /* 0x0003e20000100a00 */
[----:B0-----:R-:W-:-:S03]  /*774c0*/  F2FP.SATFINITE.E4M3.F32.PACK_AB_MERGE_C R9, R47, R40, RZ ;  /* 0x000000282f09723e */ /* 0x001fc600048070ff */
[----:B------:R-:W4:Y:S01]  /*774d0*/  LDL.LU R30, [R1+0x5b8] ;  /* 0x0005b800011e7983 */ /* 0x000f220000300800 */
[----:B-1----:R-:W-:-:S05]  /*774e0*/  F2FP.SATFINITE.E4M3.F32.PACK_AB_MERGE_C R10, R45, R44, RZ ;  /* 0x0000002c2d0a723e */ /* 0x002fca00048070ff */
[----:B------:R0:W-:Y:S04]  /*774f0*/  STL [R1+0x608], R10 ;  /* 0x0006080a01007387 */ /* 0x0001e80000100800 */
[----:B------:R-:W4:Y:S04]  /*77500*/  LDL.LU R31, [R1+0x5bc] ;  /* 0x0005bc00011f7983 */ /* 0x000f280000300800 */
[----:B------:R-:W-:Y:S04]  /*77510*/  STL [R1+0x5fc], R9 ;  /* 0x0005fc0901007387 */ /* 0x000fe80000100800 */
        /* <DEDUP_REMOVED lines=9> */
[----:B0-----:R-:W-:-:S03]  /*775b0*/  IADD3 R10, P3, PT, R55, R7, RZ ;  /* 0x00000007370a7210 */ /* 0x001fc60007f7e0ff */
[----:B------:R-:W4:Y:S02]  /*775c0*/  LDL.LU R55, [R1+0x594] ;  /* 0x0005940001377983 */ /* 0x000f240000300800 */
[----:B------:R-:W-:-:S05]  /*775d0*/  IMAD.X R11, R12, 0x1, R8, P3 ;  /* 0x000000010c0b7824 */ /* 0x000fca00018e0608 */
[----:B------:R2:W-:Y:S02]  /*775e0*/  STL.64 [R1+0x468], R10 ;  /* 0x0004680a01007387 */ /* 0x0005e40000100a00 */
[----:B--2---:R-:W-:-:S05]  /*775f0*/  F2FP.SATFINITE.E4M3.F32.PACK_AB_MERGE_C R11, R39, R38, RZ ;  /* 0x00000026270b723e */ /* 0x004fca00048070ff */
[----:B------:R-:W-:Y:S04]  /*77600*/  STL [R1+0x628], R11 ;  /* 0x0006280b01007387 */ /* 0x000fe80000100800 */
[----:B------:R-:W2:Y:S01]  /*77610*/  LDL.LU R56, [R1+0x598] ;  /* 0x0005980001387983 */ /* 0x000ea20000300800 */
[----:B---3--:R-:W-:-:S05]  /*77620*/  F2FP.SATFINITE.E4M3.F32.PACK_AB_MERGE_C R10, R46, R41, RZ ;  /* 0x000000292e0a723e */ /* 0x008fca00048070ff */
[----:B------:R0:W-:Y:S01]  /*77630*/  STL [R1+0x61c], R10 ;  /* 0x00061c0a01007387 */ /* 0x0001e20000100800 */
[----:B----4-:R-:W-:-:S03]  /*77640*/  F2FP.SATFINITE.E4M3.F32.PACK_AB_MERGE_C R9, R48, R60, RZ ;  /* 0x0000003c3009723e */ /* 0x010fc600048070ff */
[----:B------:R-:W2:Y:S04]  /*77650*/  LDL.LU R57, [R1+0x59c] ;  /* 0x00059c0001397983 */ /* 0x000ea80000300800 */
[----:B------:R1:W-:Y:S04]  /*77660*/  STL [R1+0x780], R9 ;  /* 0x0007800901007387 */ /* 0x0003e80000100800 */
[----:B0-----:R-:W3:Y:S04]  /*77670*/  LDL.LU R10, [R1+0x510] ;  /* 0x00051000010a7983 */ /* 0x001ee80000300800 */
[----:B------:R-:W3:Y:S04]  /*77680*/  LDL.LU R11, [R1+0x514] ;  /* 0x00051400010b7983 */ /* 0x000ee80000300800 */
[----:B------:R-:W4:Y:S04]  /*77690*/  LDL.LU R60, [R1+0x518] ;  /* 0x00051800013c7983 */ /* 0x000f280000300800 */
[----:B------:R-:W4:Y:S01]  /*776a0*/  LDL.LU R48, [R1+0x51c] ;  /* 0x00051c0001307983 */ /* 0x000f220000300800 */
[----:B------:R-:W-:-:S02]  /*776b0*/  SHF.R.S32.HI R12, RZ, 0x1f, R59 ;  /* 0x0000001fff0c7819 */ /* 0x000fc4000001143b */
[C---:B------:R-:W-:Y:S01]  /*776c0*/  IADD3 R22, P3, PT, R59.reuse, R0, RZ ;  /* 0x000000003b167210 */ /* 0x040fe20007f7e0ff */
[----:B------:R-:W4:Y:S04]  /*776d0*/  LDL.LU R53, [R1+0x250] ;  /* 0x0002500001357983 */ /* 0x000f280000300800 */
[----:B------:R-:W-:Y:S01]  /*776e0*/  IMAD.X R23, R12, 0x1, R2, P3 ;  /* 0x000000010c177824 */ /* 0x000fe200018e0602 */
[----:B-1----:R-:W4:Y:S04]  /*776f0*/  LDL.LU R9, [R1+0x254] ;  /* 0x0002540001097983 */ /* 0x002f280000300800 */
[----:B------:R-:W4:Y:S04]  /*77700*/  LDL.LU R33, [R1+0x258] ;  /* 0x0002580001217983 */ /* 0x000f280000300800 */
[----:B------:R0:W-:Y:S04]  /*77710*/  STL.64 [R1+0x408], R22 ;  /* 0x0004081601007387 */ /* 0x0001e80000100a00 */
[----:B------:R-:W4:Y:S04]  /*77720*/  LDL.LU R37, [R1+0x25c] ;  /* 0x00025c0001257983 */ /* 0x000f280000300800 */
[----:B------:R-:W4:Y:S04]  /*77730*/  LDL.LU R38, [R1+0x230] ;  /* 0x0002300001267983 */ /* 0x000f280000300800 */
[----:B------:R-:W4:Y:S04]  /*77740*/  LDL.LU R39, [R1+0x234] ;  /* 0x0002340001277983 */ /* 0x000f280000300800 */
[----:B------:R-:W4:Y:S04]  /*77750*/  LDL.LU R41, [R1+0x238] ;  /* 0x0002380001297983 */ /* 0x000f280000300800 */
[----:B------:R-:W4:Y:S01]  /*77760*/  LDL.LU R46, [R1+0x23c] ;  /* 0x00023c00012e7983 */ /* 0x000f220000300800 */
[----:B0-----:R-:W-:-:S05]  /*77770*/  IADD3 R22, P3, PT, R59, R3, RZ ;  /* 0x000000033b167210 */ /* 0x001fca0007f7e0ff */
[----:B------:R-:W-:Y:S01]  /*77780*/  IMAD.X R23, R12, 0x1, R4, P3 ;  /* 0x000000010c177824 */ /* 0x000fe200018e0604 */
[----:B------:R-:W-:-:S05]  /*77790*/  F2FP.SATFINITE.E4M3.F32.PACK_AB_MERGE_C R27, R31, R30, RZ ;  /* 0x0000001e1f1b723e */ /* 0x000fca00048070ff */
[----:B------:R-:W-:Y:S01]  /*777a0*/  STL [R1+0x62c], R27 ;  /* 0x00062c1b01007387 */ /* 0x000fe20000100800 */
[----:B------:R-:W-:-:S05]  /*777b0*/  F2FP.SATFINITE.E4M3.F32.PACK_AB_MERGE_C R26, R44, R43, RZ ;  /* 0x0000002b2c1a723e */ /* 0x000fca00048070ff */
[----:B------:R-:W-:Y:S04]  /*777c0*/  STL [R1+0x788], R26 ;  /* 0x0007881a01007387 */ /* 0x000fe80000100800 */
[----:B------:R0:W-:Y:S04]  /*777d0*/  STL.64 [R1+0x3e8], R22 ;  /* 0x0003e81601007387 */ /* 0x0001e80000100a00 */
[----:B------:R-:W4:Y:S04]  /*777e0*/  LDL.LU R43, [R1+0x210] ;  /* 0x00021000012b7983 */ /* 0x000f280000300800 */
[----:B------:R-:W4:Y:S01]  /*777f0*/  LDL.LU R44, [R1+0x214] ;  /* 0x00021400012c7983 */ /* 0x000f220000300800 */
[----:B0-----:R-:W-:-:S05]  /*77800*/  F2FP.SATFINITE.E4M3.F32.PACK_AB_MERGE_C R22, R40, R45, RZ ;  /* 0x0000002d2816723e */ /* 0x001fca00048070ff */
[----:B------:R0:W-:Y:S04]  /*77810*/  STL [R1+0x784], R22 ;  /* 0x0007841601007387 */ /* 0x0001e80000100800 */
[----:B------:R-:W4:Y:S04]  /*77820*/  LDL.LU R45, [R1+0x218] ;  /* 0x00021800012d7983 */ /* 0x000f280000300800 */
[----:B------:R-:W4:Y:S01]  /*77830*/  LDL.LU R40, [R1+0x21c] ;  /* 0x00021c0001287983 */ /* 0x000f220000300800 */
[----:B0-----:R-:W-:-:S03]  /*77840*/  F2FP.SATFINITE.E4M3.F32.PACK_AB_MERGE_C R22, R55, R47, RZ ;  /* 0x0000002f3716723e */ /* 0x001fc600048070ff */
[----:B------:R-:W4:Y:S04]  /*77850*/  LDL.LU R47, [R1+0x1f0] ;  /* 0x0001f000012f7983 */ /* 0x000f280000300800 */
[----:B------:R-:W4:Y:S04]  /*77860*/  LDL.LU R55, [R1+0x1f4] ;  /* 0x0001f40001377983 */ /* 0x000f280000300800 */
[----:B------:R0:W-:Y:S04]  /*77870*/  STL [R1+0x790], R22 ;  /* 0x0007901601007387 */ /* 0x0001e80000100800 */
[----:B------:R-:W4:Y:S01]  /*77880*/  LDL.LU R27, [R1+0xd4c] ;  /* 0x000d4c00011b7983 */ /* 0x000f220000300800 */
[----:B0-----:R-:W-:-:S05]  /*77890*/  IADD3 R22, P3, PT, R59, R5, RZ ;  /* 0x000000053b167210 */ /* 0x001fca0007f7e0ff */
[----:B------:R-:W-:-:S05]  /*778a0*/  IMAD.X R23, R12, 0x1, R6, P3 ;  /* 0x000000010c177824 */ /* 0x000fca00018e0606 */
[----:B------:R0:W-:Y:S02]  /*778b0*/  STL.64 [R1+0x3c0], R22 ;  /* 0x0003c01601007387 */ /* 0x0001e40000100a00 */
[----:B0-----:R-:W-:-:S05]  /*778c0*/  IADD3 R22, P3, PT, R59, R7, RZ ;  /* 0x000000073b167210 */ /* 0x001fca0007f7e0ff */
[----:B------:R-:W-:-:S05]  /*778d0*/  IMAD.X R23, R12, 0x1, R8, P3 ;  /* 0x000000010c177824 */ /* 0x000fca00018e0608 */
[----:B------:R-:W-:Y:S01]  /*778e0*/  STL.64 [R1+0x3e0], R22 ;  /* 0x0003e01601007387 */ /* 0x000fe20000100a00 */
[----:B--2---:R-:W-:-:S05]  /*778f0*/  F2FP.SATFINITE.E4M3.F32.PACK_AB_MERGE_C R12, R57, R56, RZ ;  /* 0x00000038390c723e */ /* 0x004fca00048070ff */
[----:B------:R0:W-:Y:S01]  /*77900*/  STL [R1+0x78c], R12 ;  /* 0x00078c0c01007387 */ /* 0x0001e20000100800 */
[----:B---3--:R-:W-:Y:S02]  /*77910*/  F2FP.SATFINITE.E4M3.F32.PACK_AB_MERGE_C R11, R11, R10, RZ ;  /* 0x0000000a0b0b723e */ /* 0x008fe400048070ff */
[----:B----4-:R-:W-:Y:S02]  /*77920*/  F2FP.SATFINITE.E4M3.F32.PACK_AB_MERGE_C R10, R48, R60, RZ ;  /* 0x0000003c300a723e */ /* 0x010fe400048070ff */
[----:B------:R-:W2:Y:S01]  /*77930*/  LDL.LU R60, [R1+0x1f8] ;  /* 0x0001f800013c7983 */ /* 0x000ea20000300800 */
[----:B0-----:R-:W-:-:S03]  /*77940*/  SHF.R.S32.HI R12, RZ, 0x1f, R42 ;  /* 0x0000001fff0c7819 */ /* 0x001fc6000001142a */
[----:B------:R-:W-:Y:S04]  /*77950*/  STL [R1+0x798], R11 ;  /* 0x0007980b01007387 */ /* 0x000fe80000100800 */
[----:B------:R-:W2:Y:S04]  /*77960*/  LDL.LU R48, [R1+0x1fc] ;  /* 0x0001fc0001307983 */ /* 0x000ea80000300800 */
[----:B------:R0:W-:Y:S02]  /*77970*/  STL [R1+0x794], R10 ;  /* 0x0007940a01007387 */ /* 0x0001e40000100800 */
[----:B0-----:R-:W-:-:S05]  /*77980*/  IADD3 R10, P3, PT, R42, R0, RZ ;  /* 0x000000002a0a7210 */ /* 0x001fca0007f7e0ff */
[----:B------:R-:W-:Y:S01]  /*77990*/  IMAD.X R11, R12, 0x1, R2, P3 ;  /* 0x000000010c0b7824 */ /* 0x000fe200018e0602 */
[----:B------:R-:W-:-:S04]  /*779a0*/  F2FP.SATFINITE.E4M3.F32.PACK_AB_MERGE_C R22, R9, R53, RZ ;  /* 0x000000350916723e */ /* 0x000fc800048070ff */
[----:B------:R0:W-:Y:S01]  /*779b0*/  STL.64 [R1+0x368], R10 ;  /* 0x0003680a01007387 */ /* 0x0001e20000100a00 */
[----:B------:R-:W-:-:S03]  /*779c0*/  F2FP.SATFINITE.E4M3.F32.PACK_AB_MERGE_C R9, R37, R33, RZ ;  /* 0x000000212509723e */ /* 0x000fc600048070ff */
[----:B------:R-:W-:Y:S01]  /*779d0*/  STL [R1+0x88], R22 ;  /* 0x0000881601007387 */ /* 0x000fe20000100800 */
[----:B0-----:R-:W-:-:S03]  /*779e0*/  IADD3 R10, P3, PT, R42, R3, RZ ;  /* 0x000000032a0a7210 */ /* 0x001fc60007f7e0ff */
[----:B------:R0:W-:Y:S02]  /*779f0*/  STL [R1+0x80], R9 ;  /* 0x0000800901007387 */ /* 0x0001e40000100800 */
[----:B------:R-:W-:-:S05]  /*77a00*/  IMAD.X R11, R12, 0x1, R4, P3 ;  /* 0x000000010c0b7824 */ /* 0x000fca00018e0604 */
[----:B------:R1:W-:Y:S01]  /*77a10*/  STL.64 [R1+0x350], R10 ;  /* 0x0003500a01007387 */ /* 0x0003e20000100a00 */
[----:B0-----:R-:W-:-:S03]  /*77a20*/  F2FP.SATFINITE.E4M3.F32.PACK_AB_MERGE_C R9, R46, R41, RZ ;  /* 0x000000292e09723e */ /* 0x001fc600048070ff */
[----:B------:R-:W3:Y:S01]  /*77a30*/  LDL.LU R41, [R1+0x1d0] ;  /* 0x0001d00001297983 */ /* 0x000ee20000300800 */
[----:B-1----:R-:W-:-:S05]  /*77a40*/  F2FP.SATFINITE.E4M3.F32.PACK_AB_MERGE_C R10, R39, R38, RZ ;  /* 0x00000026270a723e */ /* 0x002fca00048070ff */
[----:B------:R0:W-:Y:S04]  /*77a50*/  STL [R1+0xb0], R10 ;  /* 0x0000b00a01007387 */ /* 0x0001e80000100800 */
[----:B------:R-:W3:Y:S01]  /*77a60*/  LDL.LU R46, [R1+0x1d4] ;  /* 0x0001d400012e7983 */ /* 0x000ee20000300800 */
[----:B0-----:R-:W-:-:S03]  /*77a70*/  IADD3 R10, P3, PT, R42, R5, RZ ;  /* 0x000000052a0a7210 */ /* 0x001fc60007f7e0ff */
[----:B------:R-:W-:Y:S02]  /*77a80*/  STL [R1+0xa8], R9 ;  /* 0x0000a80901007387 */ /* 0x000fe40000100800 */
[----:B------:R-:W-:-:S05]  /*77a90*/  IMAD.X R11, R12, 0x1, R6, P3 ;  /* 0x000000010c0b7824 */ /* 0x000fca00018e0606 */
[----:B------:R0:W-:Y:S04]  /*77aa0*/  STL.64 [R1+0x328], R10 ;  /* 0x0003280a01007387 */ /* 0x0001e80000100a00 */
[----:B------:R-:W4:Y:S01]  /*77ab0*/  LDL.LU R39, [R1+0xf20] ;  /* 0x000f200001277983 */ /* 0x000f220000300800 */
[----:B0-----:R-:W-:-:S05]  /*77ac0*/  IADD3 R10, P3, PT, R42, R7, RZ ;  /* 0x000000072a0a7210 */ /* 0x001fca0007f7e0ff */
[----:B------:R-:W-:-:S05]  /*77ad0*/  IMAD.X R11, R12, 0x1, R8, P3 ;  /* 0x000000010c0b7824 */ /* 0x000fca00018e0608 */
[----:B------:R0:W-:Y:S02]  /*77ae0*/  STL.64 [R1+0x348], R10 ;  /* 0x0003480a01007387 */ /* 0x0001e40000100a00 */
[----:B0-----:R-:W-:Y:S02]  /*77af0*/  F2FP.SATFINITE.E4M3.F32.PACK_AB_MERGE_C R10, R44, R43, RZ ;  /* 0x0000002b2c0a723e */ /* 0x001fe400048070ff */
[----:B------:R-:W4:Y:S04]  /*77b00*/  LDL.LU R44, [R1+0x1d8] ;  /* 0x0001d800012c7983 */ /* 0x000f280000300800 */
[----:B------:R-:W-:Y:S01]  /*77b10*/  STL [R1+0x5b0], R10 ;  /* 0x0005b00a01007387 */ /* 0x000fe20000100800 */
[----:B------:R-:W-:-:S03]  /*77b20*/  F2FP.SATFINITE.E4M3.F32.PACK_AB_MERGE_C R9, R40, R45, RZ ;  /* 0x0000002d2809723e */ /* 0x000fc600048070ff */
[----:B------:R-:W4:Y:S04]  /*77b30*/  LDL.LU R45, [R1+0x1dc] ;  /* 0x0001dc00012d7983 */ /* 0x000f280000300800 */
[----:B------:R0:W-:Y:S04]  /*77b40*/  STL [R1+0x5ac], R9 ;  /* 0x0005ac0901007387 */ /* 0x0001e80000100800 */
[----:B------:R-:W4:Y:S04]  /*77b50*/  LDL.LU R23, [R1+0x1b0] ;  /* 0x0001b00001177983 */ /* 0x000f280000300800 */
[----:B------:R-:W4:Y:S01]  /*77b60*/  LDL.LU R26, [R1+0x1b4] ;  /* 0x0001b400011a7983 */ /* 0x000f220000300800 */
[----:B0-----:R-:W-:-:S02]  /*77b70*/  F2FP.SATFINITE.E4M3.F32.PACK_AB_MERGE_C R9, R55, R47, RZ ;  /* 0x0000002f3709723e */ /* 0x001fc400048070ff */
[----:B------:R-:W-:Y:S02]  /*77b80*/  SHF.R.S32.HI R12, RZ, 0x1f, R27 ;  /* 0x0000001fff0c7819 */ /* 0x000fe4000001141b */
[----:B------:R-:W-:Y:S01]  /*77b90*/  IADD3 R10, P3, PT, R27, R0, RZ ;  /* 0x000000001b0a7210 */ /* 0x000fe20007f7e0ff */
[----:B------:R2:W-:Y:S04]  /*77ba0*/  STL [R1+0x5b8], R9 ;  /* 0x0005b80901007387 */ /* 0x0005e80000100800 */
[----:B------:R-:W4:Y:S01]  /*77bb0*/  LDL.LU R59, [R1+0x1b8] ;  /* 0x0001b800013b7983 */ /* 0x000f220000300800 */
[----:B------:R-:W-:-:S03]  /*77bc0*/  IMAD.X R11, R12, 0x1, R2, P3 ;  /* 0x000000010c0b7824 */ /* 0x000fc600018e0602 */
[----:B------:R-:W4:Y:S04]  /*77bd0*/  LDL.LU R33, [R1+0x1bc] ;  /* 0x0001bc0001217983 */ /* 0x000f280000300800 */
[----:B------:R-:W4:Y:S04]  /*77be0*/  LDL.LU R30, [R1+0x174] ;  /* 0x00017400011e7983 */ /* 0x000f280000300800 */
[----:B------:R-:W4:Y:S04]  /*77bf0*/  LDL.LU R31, [R1+0x178] ;  /* 0x00017800011f7983 */ /* 0x000f280000300800 */
[----:B------:R-:W4:Y:S04]  /*77c00*/  LDL.LU R47, [R1+0x17c] ;  /* 0x00017c00012f7983 */ /* 0x000f280000300800 */
[----:B------:R-:W4:Y:S04]  /*77c10*/  LDL.LU R55, [R1+0xf24] ;  /* 0x000f240001377983 */ /* 0x000f280000300800 */
[----:B------:R-:W4:Y:S01]  /*77c20*/  LDL.LU R37, [R1+0x140] ;  /* 0x0001400001257983 */ /* 0x000f220000300800 */
[----:B------:R-:W-:-:S05]  /*77c30*/  IADD3 R34, P3, PT, R27, R3, RZ ;  /* 0x000000031b227210 */ /* 0x000fca0007f7e0ff */
[----:B------:R-:W-:Y:S01]  /*77c40*/  IMAD.X R35, R12, 0x1, R4, P3 ;  /* 0x000000010c237824 */ /* 0x000fe200018e0604 */
[----:B--2---:R-:W-:Y:S02]  /*77c50*/  F2FP.SATFINITE.E4M3.F32.PACK_AB_MERGE_C R9, R48, R60, RZ ;  /* 0x0000003c3009723e */ /* 0x004fe400048070ff */
[----:B------:R-:W2:Y:S04]  /*77c60*/  LDL.LU R60, [R1+0x144] ;  /* 0x00014400013c7983 */ /* 0x000ea80000300800 */
[----:B------:R0:W-:Y:S04]  /*77c70*/  STL.64 [R1+0x2f8], R10 ;  /* 0x0002f80a01007387 */ /* 0x0001e80000100a00 */
[----:B------:R1:W-:Y:S04]  /*77c80*/  STL [R1+0x5b4], R9 ;  /* 0x0005b40901007387 */ /* 0x0003e80000100800 */
[----:B------:R-:W2:Y:S04]  /*77c90*/  LDL.LU R56, [R1+0x148] ;  /* 0x0001480001387983 */ /* 0x000ea80000300800 */
[----:B------:R-:W2:Y:S04]  /*77ca0*/  LDL.LU R57, [R1+0x14c] ;  /* 0x00014c0001397983 */ /* 0x000ea80000300800 */
[----:B------:R-:W2:Y:S04]  /*77cb0*/  LDL.LU R48, [R1+0x110] ;  /* 0x0001100001307983 */ /* 0x000ea80000300800 */
[----:B0-----:R-:W2:Y:S04]  /*77cc0*/  LDL.LU R10, [R1+0x114] ;  /* 0x00011400010a7983 */ /* 0x001ea80000300800 */
[----:B------:R-:W2:Y:S04]  /*77cd0*/  LDL.LU R11, [R1+0x118] ;  /* 0x00011800010b7983 */ /* 0x000ea80000300800 */
[----:B------:R-:W2:Y:S04]  /*77ce0*/  LDL.LU R38, [R1+0x11c] ;  /* 0x00011c0001267983 */ /* 0x000ea80000300800 */
[----:B------:R-:W2:Y:S04]  /*77cf0*/  LDL.LU R53, [R1+0xf0] ;  /* 0x0000f00001357983 */ /* 0x000ea80000300800 */
[----:B-1----:R-:W2:Y:S01]  /*77d00*/  LDL.LU R9, [R1+0xf4] ;  /* 0x0000f40001097983 */ /* 0x002ea20000300800 */
[----:B---3--:R-:W-:-:S05]  /*77d10*/  F2FP.SATFINITE.E4M3.F32.PACK_AB_MERGE_C R22, R46, R41, RZ ;  /* 0x000000292e16723e */ /* 0x008fca00048070ff */
[----:B------:R-:W-:Y:S04]  /*77d20*/  STL [R1+0x5c0], R22 ;  /* 0x0005c01601007387 */ /* 0x000fe80000100800 */
[----:B------:R-:W3:Y:S04]  /*77d30*/  LDL.LU R42, [R1+0xf8] ;  /* 0x0000f800012a7983 */ /* 0x000ee80000300800 */
[----:B------:R-:W3:Y:S04]  /*77d40*/  LDL.LU R40, [R1+0xfc] ;  /* 0x0000fc0001287983 */ /* 0x000ee80000300800 */
[----:B------:R-:W3:Y:S04]  /*77d50*/  LDL.LU R41, [R1+0xc0] ;  /* 0x0000c00001297983 */ /* 0x000ee80000300800 */
[----:B------:R-:W3:Y:S04]  /*77d60*/  LDL.LU R46, [R1+0xc4] ;  /* 0x0000c400012e7983 */ /* 0x000ee80000300800 */
[----:B------:R0:W-:Y:S04]  /*77d70*/  STL.64 [R1+0x2d8], R34 ;  /* 0x0002d82201007387 */ /* 0x0001e80000100a00 */
[----:B0-----:R-:W3:Y:S04]  /*77d80*/  LDL.LU.64 R34, [R1+0x2cd0] ;  /* 0x002cd00001227983 */ /* 0x001ee80000300a00 */
[----:B------:R-:W3:Y:S01]  /*77d90*/  LDL.LU R43, [R1+0xc8] ;  /* 0x0000c800012b7983 */ /* 0x000ee20000300800 */
[----:B----4-:R-:W-:-:S03]  /*77da0*/  F2FP.SATFINITE.E4M3.F32.PACK_AB_MERGE_C R22, R45, R44, RZ ;  /* 0x0000002c2d16723e */ /* 0x010fc600048070ff */
[----:B------:R-:W4:Y:S04]  /*77db0*/  LDL.LU R44, [R1+0xcc] ;  /* 0x0000cc00012c7983 */ /* 0x000f280000300800 */
[----:B------:R0:W-:Y:S04]  /*77dc0*/  STL [R1+0x5bc], R22 ;  /* 0x0005bc1601007387 */ /* 0x0001e80000100800 */
[----:B------:R-:W4:Y:S01]  /*77dd0*/  LDL.LU R45, [R1+0xc] ;  /* 0x00000c00012d7983 */ /* 0x000f220000300800 */
[----:B------:R-:W-:Y:S02]  /*77de0*/  F2FP.SATFINITE.E4M3.F32.PACK_AB_MERGE_C R26, R26, R23, RZ ;  /* 0x000000171a1a723e */ /* 0x000fe400048070ff */
[----:B0-----:R-:W-:-:S03]  /*77df0*/  IADD3 R22, P3, PT, R27, R5, RZ ;  /* 0x000000051b167210 */ /* 0x001fc60007f7e0ff */
[----:B------:R0:W-:Y:S02]  /*77e00*/  STL [R1+0x5c8], R26 ;  /* 0x0005c81a01007387 */ /* 0x0001e40000100800 */
[----:B------:R-:W-:Y:S01]  /*77e10*/  IMAD.X R23, R12, 0x1, R6, P3 ;  /* 0x000000010c177824 */ /* 0x000fe200018e0606 */
[----:B0-----:R-:W-:-:S04]  /*77e20*/  IADD3 R26, P3, PT, R27, R7, RZ ;  /* 0x000000071b1a7210 */ /* 0x001fc80007f7e0ff */
[----:B------:R0:W-:Y:S01]  /*77e30*/  STL.64 [R1+0x2b0], R22 ;  /* 0x0002b01601007387 */ /* 0x0001e20000100a00 */
[----:B------:R-:W-:-:S03]  /*77e40*/  IMAD.X R27, R12, 0x1, R8, P3 ;  /* 0x000000010c1b7824 */ /* 0x000fc600018e0608 */
[----:B0-----:R-:W4:Y:S04]  /*77e50*/  LDL.LU.64 R22, [R1+0x2cc8] ;  /* 0x002cc80001167983 */ /* 0x001f280000300a00 */
[----:B------:R0:W-:Y:S04]  /*77e60*/  STL.64 [R1+0x2d0], R26 ;  /* 0x0002d01a01007387 */ /* 0x0001e80000100a00 */
[----:B0-----:R-:W4:Y:S04]  /*77e70*/  LDL.LU.64 R26, [R1+0x2cc0] ;  /* 0x002cc000011a7983 */ /* 0x001f280000300a00 */
[----:B------:R-:W4:Y:S01]  /*77e80*/  LDL.LU R12, [R1+0x170] ;  /* 0x00017000010c7983 */ /* 0x000f220000300800 */
[----:B------:R-:W-:-:S03]  /*77e90*/  F2FP.SATFINITE.E4M3.F32.PACK_AB_MERGE_C R33, R33, R59, RZ ;  /* 0x0000003b2121723e */ /* 0x000fc600048070ff */
[----:B------:R-:W4:Y:S04]  /*77ea0*/  LDL.LU R59, [R1+0x2cbc] ;  /* 0x002cbc00013b7983 */ /* 0x000f280000300800 */
[----:B------:R0:W-:Y:S04]  /*77eb0*/  STL [R1+0x5c4], R33 ;  /* 0x0005c42101007387 */ /* 0x0001e80000100800 */
[----:B0-----:R-:W4:Y:S01]  /*77ec0*/  LDL.LU R33, [R1+0x2cb8] ;  /* 0x002cb80001217983 */ /* 0x001f220000300800 */
[----:B--2---:R-:W-:Y:S02]  /*77ed0*/  F2FP.SATFINITE.E4M3.F32.PACK_AB_MERGE_C R60, R60, R37, RZ ;  /* 0x000000253c3c723e */ /* 0x004fe400048070ff */
[----:B------:R-:W-:-:S02]  /*77ee0*/  F2FP.SATFINITE.E4M3.F32.PACK_AB_MERGE_C R57, R57, R56, RZ ;  /* 0x000000383939723e */ /* 0x000fc400048070ff */
[----:B------:R-:W-:Y:S02]  /*77ef0*/  F2FP.SATFINITE.E4M3.F32.PACK_AB_MERGE_C R10, R10, R48, RZ ;  /* 0x000000300a0a723e */ /* 0x000fe400048070ff */
[----:B------:R-:W-:Y:S02]  /*77f00*/  F2FP.SATFINITE.E4M3.F32.PACK_AB_MERGE_C R38, R38, R11, RZ ;  /* 0x0000000b2626723e */ /* 0x000fe400048070ff */
[----:B------:R-:W-:Y:S02]  /*77f10*/  F2FP.SATFINITE.E4M3.F32.PACK_AB_MERGE_C R53, R9, R53, RZ ;  /* 0x000000350935723e */ /* 0x000fe400048070ff */
[----:B---3--:R-:W-:Y:S02]  /*77f20*/  F2FP.SATFINITE.E4M3.F32.PACK_AB_MERGE_C R9, R46, R41, RZ ;  /* 0x000000292e09723e */ /* 0x008fe400048070ff */
[----:B----4-:R-:W-:Y:S02]  /*77f30*/  F2FP.SATFINITE.E4M3.F32.PACK_AB_MERGE_C R12, R30, R12, RZ ;  /* 0x0000000c1e0c723e */ /* 0x010fe400048070ff */
[----:B------:R-:W-:-:S02]  /*77f40*/  F2FP.SATFINITE.E4M3.F32.PACK_AB_MERGE_C R30, R47, R31, RZ ;  /* 0x0000001f2f1e723e */ /* 0x000fc400048070ff */
[----:B------:R-:W2:Y:S04]  /*77f50*/  LDL.LU R47, [R1+0x8] ;  /* 0x00000800012f7983 */ /* 0x000ea80000300800 */
[----:B------:R0:W-:Y:S04]  /*77f60*/  STL [R1+0x5d0], R12 ;  /* 0x0005d00c01007387 */ /* 0x0001e80000100800 */
[----:B------:R1:W-:Y:S01]  /*77f70*/  STL [R1+0x5cc], R30 ;  /* 0x0005cc1e01007387 */ /* 0x0003e20000100800 */
[----:B0-----:R-:W-:Y:S02]  /*77f80*/  SHF.R.S32.HI R12, RZ, 0x1f, R39 ;  /* 0x0000001fff0c7819 */ /* 0x001fe40000011427 */
[----:B-1----:R-:W-:-:S05]  /*77f90*/  IADD3 R30, P3, PT, R39, R0, RZ ;  /* 0x00000000271e7210 */ /* 0x002fca0007f7e0ff */
[----:B------:R-:W-:Y:S01]  /*77fa0*/  IMAD.X R31, R12, 0x1, R2, P3 ;  /* 0x000000010c1f7824 */ /* 0x000fe200018e0602 */
[----:B------:R-:W-:-:S04]  /*77fb0*/  IADD3 R56, P3, PT, R39, R3, RZ ;  /* 0x0000000327387210 */ /* 0x000fc80007f7e0ff */
[----:B------:R0:W-:Y:S04]  /*77fc0*/  STL.64 [R1+0x290], R30 ;  /* 0x0002901e01007387 */ /* 0x0001e80000100a00 */
[----:B0-----:R-:W3:Y:S04]  /*77fd0*/  LDL.LU.64 R30, [R1+0x2cb0] ;  /* 0x002cb000011e7983 */ /* 0x001ee80000300a00 */
[----:B------:R-:W4:Y:S04]  /*77fe0*/  LDL.LU R37, [R1+0x2cac] ;  /* 0x002cac0001257983 */ /* 0x000f280000300800 */
[----:B------:R0:W-:Y:S04]  /*77ff0*/  STL [R1+0x5d8], R60 ;  /* 0x0005d83c01007387 */ /* 0x0001e80000100800 */
[----:B0-----:R-:W2:Y:S04]  /*78000*/  LDL.LU R60, [R1+0x2ca8] ;  /* 0x002ca800013c7983 */ /* 0x001ea80000300800 */
[----:B------:R0:W-:Y:S02]  /*78010*/  STL [R1+0x5d4], R57 ;  /* 0x0005d43901007387 */ /* 0x0001e40000100800 */
[----:B0-----:R-:W-:-:S05]  /*78020*/  IMAD.X R57, R12, 0x1, R4, P3 ;  /* 0x000000010c397824 */ /* 0x001fca00018e0604 */
[----:B------:R0:W-:Y:S04]  /*78030*/  STL.64 [R1+0x270], R56 ;  /* 0x0002703801007387 */ /* 0x0001e80000100a00 */
[----:B0-----:R-:W2:Y:S04]  /*78040*/  LDL.LU.64 R56, [R1+0x2ca0] ;  /* 0x002ca00001387983 */ /* 0x001ea80000300a00 */
[----:B------:R-:W2:Y:S04]  /*78050*/  LDL.LU R48, [R1+0x2c98] ;  /* 0x002c980001307983 */ /* 0x000ea80000300800 */
[----:B------:R0:W-:Y:S04]  /*78060*/  STL [R1+0x5e0], R10 ;  /* 0x0005e00a01007387 */ /* 0x0001e80000100800 */
[----:B------:R1:W-:Y:S01]  /*78070*/  STL [R1+0x5dc], R38 ;  /* 0x0005dc2601007387 */ /* 0x0003e20000100800 */
[----:B0-----:R-:W-:-:S05]  /*78080*/  IADD3 R10, P3, PT, R39, R5, RZ ;  /* 0x00000005270a7210 */ /* 0x001fca0007f7e0ff */
[----:B------:R-:W-:Y:S01]  /*78090*/  IMAD.X R11, R12, 0x1, R6, P3 ;  /* 0x000000010c0b7824 */ /* 0x000fe200018e0606 */
[----:B-1----:R-:W-:-:S05]  /*780a0*/  IADD3 R38, P3, PT, R39, R7, RZ ;  /* 0x0000000727267210 */ /* 0x002fca0007f7e0ff */
[----:B------:R-:W-:Y:S01]  /*780b0*/  IMAD.X R39, R12, 0x1, R8, P3 ;  /* 0x000000010c277824 */ /* 0x000fe200018e0608 */
[----:B------:R0:W-:Y:S01]  /*780c0*/  STL.64 [R1+0x320], R10 ;  /* 0x0003200a01007387 */ /* 0x0001e20000100a00 */
[----:B------:R-:W-:Y:S02]  /*780d0*/  F2FP.SATFINITE.E4M3.F32.PACK_AB_MERGE_C R12, R40, R42, RZ ;  /* 0x0000002a280c723e */ /* 0x000fe400048070ff */
[----:B------:R-:W-:Y:S01]  /*780e0*/  IADD3 R40, P3, PT, R55, R0, RZ ;  /* 0x0000000037287210 */ /* 0x000fe20007f7e0ff */
[----:B0-----:R-:W2:Y:S04]  /*780f0*/  LDL.LU.64 R10, [R1+0x2c90] ;  /* 0x002c9000010a7983 */ /* 0x001ea80000300a00 */
[----:B------:R0:W-:Y:S04]  /*78100*/  STL.64 [R1+0x340], R38 ;  /* 0x0003402601007387 */ /* 0x0001e80000100a00 */
[----:B0-----:R-:W2:Y:S04]  /*78110*/  LDL.LU.64 R38, [R1+0x2c88] ;  /* 0x002c880001267983 */ /* 0x001ea80000300a00 */
[----:B------:R-:W-:Y:S04]  /*78120*/  STL [R1+0x5ec], R53 ;  /* 0x0005ec3501007387 */ /* 0x000fe80000100800 */
[----:B------:R-:W2:Y:S04]  /*78130*/  LDL.LU R46, [R1] ;  /* 0x00000000012e7983 */ /* 0x000ea80000300800 */
[----:B------:R0:W-:Y:S02]  /*78140*/  STL [R1+0x5e8], R12 ;  /* 0x0005e80c01007387 */ /* 0x0001e40000100800 */
[----:B0-----:R-:W-:-:S02]  /*78150*/  SHF.R.S32.HI R12, RZ, 0x1f, R55 ;  /* 0x0000001fff0c7819 */ /* 0x001fc40000011437 */
[----:B------:R-:W-:Y:S03]  /*78160*/  STL [R1+0x618], R9 ;  /* 0x0006180901007387 */ /* 0x000fe60000100800 */
[----:B------:R-:W-:-:S05]  /*78170*/  IMAD.X R41, R12, 0x1, R2, P3 ;  /* 0x000000010c297824 */ /* 0x000fca00018e0602 */
[----:B------:R0:W-:Y:S04]  /*78180*/  STL.64 [R1+0x2f0], R40 ;  /* 0x0002f02801007387 */ /* 0x0001e80000100a00 */
[----:B0-----:R-:W2:Y:S01]  /*78190*/  LDL.LU.64 R40, [R1+0x2c80] ;  /* 0x002c800001287983 */ /* 0x001ea20000300a00 */
[----:B------:R-:W-:Y:S02]  /*781a0*/  F2FP.SATFINITE.E4M3.F32.PACK_AB_MERGE_C R9, R44, R43, RZ ;  /* 0x0000002b2c09723e */ /* 0x000fe400048070ff */
[----:B------:R-:W-:Y:S02]  /*781b0*/  LOP3.LUT R44, R45, 0xffff, RZ, 0xc0, !PT ;  /* 0x0000ffff2d2c7812 */ /* 0x000fe400078ec0ff */
[----:B------:R-:W-:Y:S01]  /*781c0*/  LOP3.LUT R42, R13, 0xffff, RZ, 0xc0, !PT ;  /* 0x0000ffff0d2a7812 */ /* 0x000fe200078ec0ff */
[----:B------:R0:W-:Y:S03]  /*781d0*/  STL [R1+0x60c], R9 ;  /* 0x00060c0901007387 */ /* 0x0001e60000100800 */
[----:B------:R-:W-:-:S02]  /*781e0*/  PRMT R13, R42, 0x3340, R0 ;  /* 0x000033402a0d7816 */ /* 0x000fc40000000000 */
[----:B0-----:R-:W-:-:S04]  /*781f0*/  SHF.R.U32.HI R9, RZ, 0x8, R44 ;  /* 0x00000008ff097819 */ /* 0x001fc8000001162c */
[----:B------:R-:W-:Y:S01]  /*78200*/  LOP3.LUT R9, R9, 0xffff, RZ, 0xc0, !PT ;  /* 0x0000ffff09097812 */ /* 0x000fe200078ec0ff */
[----:B------:R-:W-:Y:S01]  /*78210*/  NOP ;  /* 0x0000000000007918 */ /* 0x000fe20000000000 */
[----:B--2---:R-:W-:-:S04]  /*78220*/  LOP3.LUT R43, R41, 0xffff, RZ, 0xc0, !PT ;  /* 0x0000ffff292b7812 */ /* 0x004fc800078ec0ff */
[--C-:B------:R-:W-:Y:S02]  /*78230*/  PRMT R41, R44, 0x3340, R43.reuse ;  /* 0x000033402c297816 */ /* 0x100fe4000000002b */
[----:B------:R-:W-:-:S04]  /*78240*/  SHF.R.U32.HI R43, RZ, 0x8, R43 ;  /* 0x00000008ff2b7819 */ /* 0x000fc8000001162b */
[----:B------:R-:W-:Y:S02]  /*78250*/  LOP3.LUT R43, R43, 0xffff, RZ, 0xc0, !PT ;  /* 0x0000ffff2b2b7812 */ /* 0x000fe400078ec0ff */
[----:B------:R-:W-:Y:S02]  /*78260*/  PRMT R44, R41, 0x5410, R13 ;  /* 0x00005410292c7816 */ /* 0x000fe4000000000d */
[----:B------:R-:W-:Y:S02]  /*78270*/  PRMT R13, R9, 0x3340, R43 ;  /* 0x00003340090d7816 */ /* 0x000fe4000000002b */
[----:B------:R-:W-:Y:S02]  /*78280*/  LOP3.LUT R41, R47, 0xffff, RZ, 0xc0, !PT ;  /* 0x0000ffff2f297812 */ /* 0x000fe400078ec0ff */
[----:B------:R-:W-:Y:S02]  /*78290*/  LOP3.LUT R9, R19, 0xffff, RZ, 0xc0, !PT ;  /* 0x0000ffff13097812 */ /* 0x000fe400078ec0ff */
[----:B------:R-:W-:Y:S01]  /*782a0*/  LOP3.LUT R40, R40, 0xffff, RZ, 0xc0, !PT ;  /* 0x0000ffff28287812 */ /* 0x000fe200078ec0ff */
[----:B------:R0:W-:Y:S03]  /*782b0*/  STL [R1+0x98c], R44 ;  /* 0x00098c2c01007387 */ /* 0x0001e60000100800 */
[----:B------:R-:W-:Y:S01]  /*782c0*/  PRMT R19, R41, 0x3340, R40 ;  /* 0x0000334029137816 */ /* 0x000fe20000000028 */
[----:B------:R1:W-:Y:S01]  /*782d0*/  STL [R1+0x598], R13 ;  /* 0x0005980d01007387 */ /* 0x0003e20000100800 */
[----:B0-----:R-:W-:-:S02]  /*782e0*/  IADD3 R44, P3, PT, R55, R3, RZ ;  /* 0x00000003372c7210 */ /* 0x001fc40007f7e0ff */
[----:B-1----:R-:W-:-:S04]  /*782f0*/  PRMT R13, R9, 0x3340, R0 ;  /* 0x00003340090d7816 */ /* 0x002fc80000000000 */
[----:B------:R-:W-:Y:S01]  /*78300*/  PRMT R13, R19, 0x5410, R13 ;  /* 0x00005410130d7816 */ /* 0x000fe2000000000d */
[----:B------:R-:W-:-:S04]  /*78310*/  IMAD.X R45, R12, 0x1, R4, P3 ;  /* 0x000000010c2d7824 */ /* 0x000fc800018e0604 */
[----:B------:R0:W-:Y:S01]  /*78320*/  STL [R1+0x988], R13 ;  /* 0x0009880d01007387 */ /* 0x0001e20000100800 */
[----:B------:R-:W-:-:S03]  /*78330*/  SHF.R.U32.HI R41, RZ, 0x8, R41 ;  /* 0x00000008ff297819 */ /* 0x000fc60000011629 */
[----:B------:R1:W-:Y:S01]  /*78340*/  STL.64 [R1+0x2b8], R44 ;  /* 0x0002b82c01007387 */ /* 0x0003e20000100a00 */
[----:B0-----:R-:W-:Y:S02]  /*78350*/  SHF.R.U32.HI R13, RZ, 0x8, R42 ;  /* 0x00000008ff0d7819 */ /* 0x001fe4000001162a */
[----:B------:R-:W-:Y:S02]  /*78360*/  SHF.R.U32.HI R19, RZ, 0x8, R40 ;  /* 0x00000008ff137819 */ /* 0x000fe40000011628 */
[----:B------:R-:W-:Y:S01]  /*78370*/  LOP3.LUT R13, R13, 0xffff, RZ, 0xc0, !PT ;  /* 0x0000ffff0d0d7812 */ /* 0x000fe200078ec0ff */
[----:B-1----:R-:W2:Y:S01]  /*78380*/  LDL.LU.64 R44, [R1+0x2c78] ;  /* 0x002c7800012c7983 */ /* 0x002ea20000300a00 */
[----:B------:R-:W-:-:S03]  /*78390*/  LOP3.LUT R40, R41, 0xffff, RZ, 0xc0, !PT ;  /* 0x0000ffff29287812 */ /* 0x000fc600078ec0ff */
[----:B------:R-:W4:Y:S01]  /*783a0*/  LDL.LU R47, [R1+0x304] ;  /* 0x00030400012f7983 */ /* 0x000f220000300800 */
[----:B------:R-:W-:-:S05]  /*783b0*/  PRMT R41, R13, 0x3340, R0 ;  /* 0x000033400d297816 */ /* 0x000fca0000000000 */
[----:B------:R0:W-:Y:S04]  /*783c0*/  STL [R1+0x18], R41 ;  /* 0x0000182901007387 */ /* 0x0001e80000100800 */
[----:B0-----:R-:W4:Y:S01]  /*783d0*/  LDL.LU R41, [R1+0xf28] ;  /* 0x000f280001297983 */ /* 0x001f220000300800 */
[----:B------:R-:W-:Y:S02]  /*783e0*/  LOP3.LUT R19, R19, 0xffff, RZ, 0xc0, !PT ;  /* 0x0000ffff13137812 */ /* 0x000fe400078ec0ff */
[----:B---3--:R-:W-:Y:S02]  /*783f0*/  LOP3.LUT R30, R30, 0xffff, RZ, 0xc0, !PT ;  /* 0x0000ffff1e1e7812 */ /* 0x008fe400078ec0ff */
[----:B------:R-:W-:Y:S02]  /*78400*/  PRMT R13, R40, 0x3340, R19 ;  /* 0x00003340280d7816 */ /* 0x000fe40000000013 */
[----:B------:R-:W-:-:S02]  /*78410*/  LOP3.LUT R19, R46, 0xffff, RZ, 0xc0, !PT ;  /* 0x0000ffff2e137812 */ /* 0x000fc400078ec0ff */
[----:B------:R-:W-:Y:S01]  /*78420*/  LOP3.LUT R40, R14, 0xffff, RZ, 0xc0, !PT ;  /* 0x0000ffff0e287812 */ /* 0x000fe200078ec0ff */
[----:B------:R0:W-:Y:S01]  /*78430*/  STL [R1+0x594], R13 ;  /* 0x0005940d01007387 */ /* 0x0001e20000100800 */
[----:B------:R-:W-:Y:S02]  /*78440*/  PRMT R14, R19, 0x3340, R30 ;  /* 0x00003340130e7816 */ /* 0x000fe4000000001e */
[----:B------:R-:W-:Y:S02]  /*78450*/  IADD3 R42, P3, PT, R55, R5, RZ ;  /* 0x00000005372a7210 */ /* 0x000fe40007f7e0ff */
[----:B0-----:R-:W-:-:S03]  /*78460*/  PRMT R13, R40, 0x3340, R0 ;  /* 0x00003340280d7816 */ /* 0x001fc60000000000 */
[----:B------:R-:W-:Y:S01]  /*78470*/  IMAD.X R43, R12, 0x1, R6, P3 ;  /* 0x000000010c2b7824 */ /* 0x000fe200018e0606 */
[----:B------:R-:W-:-:S05]  /*78480*/  PRMT R13, R14, 0x5410, R13 ;  /* 0x000054100e0d7816 */ /* 0x000fca000000000d */
[----:B------:R0:W-:Y:S04]  /*78490*/  STL [R1+0x984], R13 ;  /* 0x0009840d01007387 */ /* 0x0001e80000100800 */
[----:B------:R1:W-:Y:S01]  /*784a0*/  STL.64 [R1+0x308], R42 ;  /* 0x0003082a01007387 */ /* 0x0003e20000100a00 */
[----:B0-----:R-:W-:Y:S02]  /*784b0*/  SHF.R.U32.HI R13, RZ, 0x8, R19 ;  /* 0x00000008ff0d7819 */ /* 0x001fe40000011613 */
[----:B-1----:R-:W-:-:S05]  /*784c0*/  IADD3 R42, P3, PT, R55, R7, RZ ;  /* 0x00000007372a7210 */ /* 0x002fca0007f7e0ff */
[----:B------:R-:W-:Y:S01]  /*784d0*/  IMAD.X R43, R12, 0x1, R8, P3 ;  /* 0x000000010c2b7824 */ /* 0x000fe200018e0608 */
[----:B------:R-:W-:Y:S02]  /*784e0*/  SHF.R.U32.HI R12, RZ, 0x8, R30 ;  /* 0x00000008ff0c7819 */ /* 0x000fe4000001161e */
[----:B------:R-:W-:Y:S02]  /*784f0*/  LOP3.LUT R13, R13, 0xffff, RZ, 0xc0, !PT ;  /* 0x0000ffff0d0d7812 */ /* 0x000fe400078ec0ff */
[----:B------:R-:W-:-:S04]  /*78500*/  LOP3.LUT R12, R12, 0xffff, RZ, 0xc0, !PT ;  /* 0x0000ffff0c0c7812 */ /* 0x000fc800078ec0ff */
[----:B------:R-:W-:Y:S02]  /*78510*/  PRMT R55, R13, 0x3340, R12 ;  /* 0x000033400d377816 */ /* 0x000fe4000000000c */
[----:B------:R-:W-:Y:S02]  /*78520*/  SHF.R.U32.HI R12, RZ, 0x8, R40 ;  /* 0x00000008ff0c7819 */ /* 0x000fe40000011628 */
[----:B------:R-:W-:Y:S02]  /*78530*/  SHF.R.U32.HI R13, RZ, 0x8, R9 ;  /* 0x00000008ff0d7819 */ /* 0x000fe40000011609 */
[----:B------:R-:W-:Y:S01]  /*78540*/  LOP3.LUT R12, R12, 0xffff, RZ, 0xc0, !PT ;  /* 0x0000ffff0c0c7812 */ /* 0x000fe200078ec0ff */
[----:B------:R0:W-:Y:S01]  /*78550*/  STL.64 [R1+0x318], R42 ;  /* 0x0003182a01007387 */ /* 0x0001e20000100a00 */
[----:B------:R-:W-:Y:S02]  /*78560*/  LOP3.LUT R13, R13, 0xffff, RZ, 0xc0, !PT ;  /* 0x0000ffff0d0d7812 */ /* 0x000fe400078ec0ff */
[----:B------:R-:W-:Y:S01]  /*78570*/  PRMT R12, R12, 0x3340, R0 ;  /* 0x000033400c0c7816 */ /* 0x000fe20000000000 */
[----:B------:R1:W-:Y:S01]  /*78580*/  STL [R1+0x2bd0], R55 ;  /* 0x002bd03701007387 */ /* 0x0003e20000100800 */
[----:B------:R-:W-:-:S02]  /*78590*/  LOP3.LUT R19, R48, 0xffff, RZ, 0xc0, !PT ;  /* 0x0000ffff30137812 */ /* 0x000fc400078ec0ff */
[----:B------:R-:W-:Y:S02]  /*785a0*/  LOP3.LUT R33, R33, 0xffff, RZ, 0xc0, !PT ;  /* 0x0000ffff21217812 */ /* 0x000fe400078ec0ff */
[----:B------:R-:W-:Y:S01]  /*785b0*/  PRMT R9, R13, 0x3340, R0 ;  /* 0x000033400d097816 */ /* 0x000fe20000000000 */
[----:B0-----:R-:W3:Y:S01]  /*785c0*/  LDL.LU R43, [R1+0x330] ;  /* 0x00033000012b7983 */ /* 0x001ee20000300800 */
[----:B-1----:R-:W-:-:S03]  /*785d0*/  LOP3.LUT R55, R15, 0xffff, RZ, 0xc0, !PT ;  /* 0x0000ffff0f377812 */ /* 0x002fc600078ec0ff */
[----:B------:R0:W-:Y:S01]  /*785e0*/  STL [R1+0x14], R12 ;  /* 0x0000140c01007387 */ /* 0x0001e20000100800 */
[----:B------:R-:W-:Y:S02]  /*785f0*/  PRMT R13, R19, 0x3340, R33 ;  /* 0x00003340130d7816 */ /* 0x000fe40000000021 */
[----:B------:R-:W-:Y:S01]  /*78600*/  LOP3.LUT R22, R22, 0xffff, RZ, 0xc0, !PT ;  /* 0x0000ffff16167812 */ /* 0x000fe200078ec0ff */
[----:B------:R-:W3:Y:S01]  /*78610*/  LDL.LU R48, [R1+0x2c70] ;  /* 0x002c700001307983 */ /* 0x000ee20000300800 */
[----:B0-----:R-:W-:-:S03]  /*78620*/  PRMT R12, R55, 0x3340, R0 ;  /* 0x00003340370c7816 */ /* 0x001fc60000000000 */
[----:B------:R0:W-:Y:S04]  /*78630*/  STL [R1+0x10], R9 ;  /* 0x0000100901007387 */ /* 0x0001e80000100800 */
[----:B------:R-:W-:Y:S01]  /*78640*/  STL [R1+0x2bd4], R55 ;  /* 0x002bd43701007387 */ /* 0x000fe20000100800 */
[----:B0-----:R-:W-:Y:S02]  /*78650*/  PRMT R9, R13, 0x5410, R12 ;  /* 0x000054100d097816 */ /* 0x001fe4000000000c */
[----:B------:R-:W-:-:S03]  /*78660*/  PRMT R12, R22, 0x3340, R0 ;  /* 0x00003340160c7816 */ /* 0x000fc60000000000 */
[----:B------:R0:W-:Y:S01]  /*78670*/  STL [R1+0x980], R9 ;  /* 0x0009800901007387 */ /* 0x0001e20000100800 */
[----:B--2---:R-:W-:Y:S02]  /*78680*/  LOP3.LUT R45, R45, 0xffff, RZ, 0xc0, !PT ;  /* 0x0000ffff2d2d7812 */ /* 0x004fe400078ec0ff */
[----:B----4-:R-:W-:-:S04]  /*78690*/  LOP3.LUT R14, R47, 0xffff, RZ, 0xc0, !PT ;  /* 0x0000ffff2f0e7812 */ /* 0x010fc800078ec0ff */
[----:B------:R-:W-:-:S04]  /*786a0*/  PRMT R13, R14, 0x3340, R45 ;  /* 0x000033400e0d7816 */ /* 0x000fc8000000002d */
[----:B0-----:R-:W-:Y:S02]  /*786b0*/  PRMT R9, R13, 0x5410, R12 ;  /* 0x000054100d097816 */ /* 0x001fe4000000000c */
[----:B------:R-:W-:Y:S02]  /*786c0*/  SHF.R.S32.HI R12, RZ, 0x1f, R41 ;  /* 0x0000001fff0c7819 */ /* 0x000fe40000011429 */
[----:B------:R-:W-:Y:S01]  /*786d0*/  IADD3 R46, P3, PT, R41, R0, RZ ;  /* 0x00000000292e7210 */ /* 0x000fe20007f7e0ff */
[----:B------:R-:W-:Y:S04]  /*786e0*/  STL [R1+0x97c], R9 ;  /* 0x00097c0901007387 */ /* 0x000fe80000100800 */
[----:B------:R-:W-:-:S05]  /*786f0*/  IMAD.X R47, R12, 0x1, R2, P3 ;  /* 0x000000010c2f7824 */ /* 0x000fca00018e0602 */
[----:B------:R0:W-:Y:S04]  /*78700*/  STL.64 [R1+0x310], R46 ;  /* 0x0003102e01007387 */ /* 0x0001e80000100a00 */
[----:B0-----:R-:W2:Y:S04]  /*78710*/  LDL.LU.64 R46, [R1+0x2c68] ;  /* 0x002c6800012e7983 */ /* 0x001ea80000300a00 */
[----:B------:R-:W4:Y:S01]  /*78720*/  LDL.LU R9, [R1+0xa0] ;  /* 0x0000a00001097983 */ /* 0x000f220000300800 */
[----:B------:R-:W-:Y:S02]  /*78730*/  SHF.R.U32.HI R19, RZ, 0x8, R19 ;  /* 0x00000008ff137819 */ /* 0x000fe40000011613 */
[----:B------:R-:W-:-:S02]  /*78740*/  SHF.R.U32.HI R13, RZ, 0x8, R33 ;  /* 0x00000008ff0d7819 */ /* 0x000fc40000011621 */
[----:B------:R-:W-:Y:S02]  /*78750*/  SHF.R.U32.HI R30, RZ, 0x8, R14 ;  /* 0x00000008ff1e7819 */ /* 0x000fe4000001160e */
[----:B------:R-:W-:Y:S02]  /*78760*/  SHF.R.U32.HI R15, RZ, 0x8, R45 ;  /* 0x00000008ff0f7819 */ /* 0x000fe4000001162d */
[----:B------:R-:W-:Y:S02]  /*78770*/  LOP3.LUT R14, R19, 0xffff, RZ, 0xc0, !PT ;  /* 0x0000ffff130e7812 */ /* 0x000fe400078ec0ff */
[----:B------:R-:W-:Y:S02]  /*78780*/  LOP3.LUT R13, R13, 0xffff, RZ, 0xc0, !PT ;  /* 0x0000ffff0d0d7812 */ /* 0x000fe400078ec0ff */
[----:B------:R-:W-:Y:S02]  /*78790*/  LOP3.LUT R19, R30, 0xffff, RZ, 0xc0, !PT ;  /* 0x0000ffff1e137812 */ /* 0x000fe400078ec0ff */
[----:B------:R-:W-:-:S02]  /*787a0*/  LOP3.LUT R15, R15, 0xffff, RZ, 0xc0, !PT ;  /* 0x0000ffff0f0f7812 */ /* 0x000fc400078ec0ff */
[----:B------:R-:W-:Y:S02]  /*787b0*/  PRMT R14, R14, 0x3340, R13 ;  /* 0x000033400e0e7816 */ /* 0x000fe4000000000d */
[----:B------:R-:W-:Y:S02]  /*787c0*/  PRMT R13, R19, 0x3340, R15 ;  /* 0x00003340130d7816 */ /* 0x000fe4000000000f */
[----:B------:R-:W-:Y:S01]  /*787d0*/  LOP3.LUT R23, R23, 0xffff, RZ, 0xc0, !PT ;  /* 0x0000ffff17177812 */ /* 0x000fe200078ec0ff */
[----:B------:R-:W-:Y:S04]  /*787e0*/  STL [R1+0x7cc], R14 ;  /* 0x0007cc0e01007387 */ /* 0x000fe80000100800 */
[----:B------:R0:W-:Y:S02]  /*787f0*/  STL [R1+0x52c], R13 ;  /* 0x00052c0d01007387 */ /* 0x0001e40000100800 */
[----:B0-----:R-:W-:-:S02]  /*78800*/  PRMT R13, R23, 0x3340, R0 ;  /* 0x00003340170d7816 */ /* 0x001fc40000000000 */
[----:B---3--:R-:W-:Y:S02]  /*78810*/  LOP3.LUT R15, R43, 0xffff, RZ, 0xc0, !PT ;  /* 0x0000ffff2b0f7812 */ /* 0x008fe400078ec0ff */
[----:B------:R-:W-:-:S05]  /*78820*/  IADD3 R42, P3, PT, R41, R3, RZ ;  /* 0x00000003292a7210 */ /* 0x000fca0007f7e0ff */
[----:B------:R-:W-:Y:S01]  /*78830*/  IMAD.X R43, R12, 0x1, R4, P3 ;  /* 0x000000010c2b7824 */ /* 0x000fe200018e0604 */
[----:B--2---:R-:W-:-:S04]  /*78840*/  LOP3.LUT R46, R46, 0xffff, RZ, 0xc0, !PT ;  /* 0x0000ffff2e2e7812 */ /* 0x004fc800078ec0ff */
[----:B------:R-:W-:-:S04]  /*78850*/  PRMT R14, R15, 0x3340, R46 ;  /* 0x000033400f0e7816 */ /* 0x000fc8000000002e */
[----:B------:R-:W-:Y:S02]  /*78860*/  PRMT R13, R14, 0x5410, R13 ;  /* 0x000054100e0d7816 */ /* 0x000fe4000000000d */
[----:B------:R-:W-:-:S03]  /*78870*/  SHF.R.U32.HI R15, RZ, 0x8, R15 ;  /* 0x00000008ff0f7819 */ /* 0x000fc6000001160f */
[----:B------:R0:W-:Y:S01]  /*78880*/  STL [R1+0x978], R13 ;  /* 0x0009780d01007387 */ /* 0x0001e20000100800 */
[----:B------:R-:W-:Y:S02]  /*78890*/  SHF.R.U32.HI R14, RZ, 0x8, R46 ;  /* 0x00000008ff0e7819 */ /* 0x000fe4000001162e */
[----:B------:R-:W-:Y:S02]  /*788a0*/  LOP3.LUT R15, R15, 0xffff, RZ, 0xc0, !PT ;  /* 0x0000ffff0f0f7812 */ /* 0x000fe400078ec0ff */
[----:B------:R-:W-:Y:S02]  /*788b0*/  LOP3.LUT R14, R14, 0xffff, RZ, 0xc0, !PT ;  /* 0x0000ffff0e0e7812 */ /* 0x000fe400078ec0ff */
[----:B0-----:R-:W-:-:S04]  /*788c0*/  SHF.R.U32.HI R13, RZ, 0x8, R22 ;  /* 0x00000008ff0d7819 */ /* 0x001fc80000011616 */
[----:B------:R-:W-:Y:S01]  /*788d0*/  LOP3.LUT R13, R13, 0xffff, RZ, 0xc0, !PT ;  /* 0x0000ffff0d0d7812 */ /* 0x000fe200078ec0ff */
[----:B------:R0:W-:Y:S03]  /*788e0*/  STL.64 [R1+0x338], R42 ;  /* 0x0003382a01007387 */ /* 0x0001e60000100a00 */
[----:B------:R-:W-:Y:S02]  /*788f0*/  PRMT R19, R13, 0x3340, R0 ;  /* 0x000033400d137816 */ /* 0x000fe40000000000 */
[----:B------:R-:W-:Y:S02]  /*78900*/  PRMT R13, R15, 0x3340, R14 ;  /* 0x000033400f0d7816 */ /* 0x000fe4000000000e */
[C---:B------:R-:W-:Y:S01]  /*78910*/  IADD3 R14, P3, PT, R41.reuse, R5, RZ ;  /* 0x00000005290e7210 */ /* 0x040fe20007f7e0ff */
[----:B0-----:R-:W2:Y:S04]  /*78920*/  LDL.LU.64 R42, [R1+0x2c60] ;  /* 0x002c6000012a7983 */ /* 0x001ea80000300a00 */
[----:B------:R-:W-:Y:S01]  /*78930*/  IMAD.X R15, R12, 0x1, R6, P3 ;  /* 0x000000010c0f7824 */ /* 0x000fe200018e0606 */
[----:B------:R-:W3:Y:S04]  /*78940*/  LDL.LU R53, [R1+0x358] ;  /* 0x0003580001357983 */ /* 0x000ee80000300800 */
[----:B------:R-:W-:Y:S04]  /*78950*/  STL [R1+0xc], R19 ;  /* 0x00000c1301007387 */ /* 0x000fe80000100800 */
[----:B------:R-:W-:Y:S04]  /*78960*/  STL [R1+0x528], R13 ;  /* 0x0005280d01007387 */ /* 0x000fe80000100800 */
[----:B------:R0:W-:Y:S02]  /*78970*/  STL.64 [R1+0x360], R14 ;  /* 0x0003600e01007387 */ /* 0x0001e40000100a00 */
[----:B0-----:R-:W-:-:S02]  /*78980*/  IADD3 R14, P3, PT, R41, R7, RZ ;  /* 0x00000007290e7210 */ /* 0x001fc40007f7e0ff */
[----:B------:R-:W2:Y:S03]  /*78990*/  LDL.LU R41, [R1+0xf2c] ;  /* 0x000f2c0001297983 */ /* 0x000ea60000300800 */
[----:B------:R-:W-:Y:S01]  /*789a0*/  IMAD.X R15, R12, 0x1, R8, P3 ;  /* 0x000000010c0f7824 */ /* 0x000fe200018e0608 */
[----:B------:R-:W-:-:S04]  /*789b0*/  SHF.R.U32.HI R12, RZ, 0x8, R23 ;  /* 0x00000008ff0c7819 */ /* 0x000fc80000011617 */
[----:B------:R-:W-:-:S04]  /*789c0*/  LOP3.LUT R12, R12, 0xffff, RZ, 0xc0, !PT ;  /* 0x0000ffff0c0c7812 */ /* 0x000fc800078ec0ff */
[----:B------:R-:W-:Y:S01]  /*789d0*/  PRMT R12, R12, 0x3340, R0 ;  /* 0x000033400c0c7816 */ /* 0x000fe20000000000 */
[----:B------:R4:W-:Y:S04]  /*789e0*/  STL.64 [R1+0x388], R14 ;  /* 0x0003880e01007387 */ /* 0x0009e80000100a00 */
[----:B------:R0:W-:Y:S01]  /*789f0*/  STL [R1+0x8], R12 ;  /* 0x0000080c01007387 */ /* 0x0001e20000100800 */
[----:B----4-:R-:W-:-:S03]  /*78a00*/  LOP3.LUT R14, R9, 0xffff, RZ, 0xc0, !PT ;  /* 0x0000ffff090e7812 */ /* 0x010fc600078ec0ff */
[----:B------:R-:W4:Y:S01]  /*78a10*/  LDL.LU R9, [R1+0x35c] ;  /* 0x00035c0001097983 */ /* 0x000f220000300800 */
[----:B------:R-:W-:Y:S02]  /*78a20*/  LOP3.LUT R17, R17, 0xffff, RZ, 0xc0, !PT ;  /* 0x0000ffff11117812 */ /* 0x000fe400078ec0ff */
[----:B------:R-:W-:Y:S02]  /*78a30*/  LOP3.LUT R38, R38, 0xffff, RZ, 0xc0, !PT ;  /* 0x0000ffff26267812 */ /* 0x000fe400078ec0ff */
[----:B0-----:R-:W-:Y:S02]  /*78a40*/  PRMT R12, R17, 0x3340, R0 ;  /* 0x00003340110c7816 */ /* 0x001fe40000000000 */
[----:B------:R-:W-:-:S04]  /*78a50*/  PRMT R13, R14, 0x3340, R38 ;  /* 0x000033400e0d7816 */ /* 0x000fc80000000026 */
[----:B------:R-:W-:Y:S02]  /*78a60*/  PRMT R12, R13, 0x5410, R12 ;  /* 0x000054100d0c7816 */ /* 0x000fe4000000000c */
[----:B------:R-:W-:-:S03]  /*78a70*/  SHF.R.U32.HI R13, RZ, 0x8, R14 ;  /* 0x00000008ff0d7819 */ /* 0x000fc6000001160e */
[----:B------:R0:W-:Y:S01]  /*78a80*/  STL [R1+0x974], R12 ;  /* 0x0009740c01007387 */ /* 0x0001e20000100800 */
[----:B------:R-:W-:Y:S02]  /*78a90*/  SHF.R.U32.HI R14, RZ, 0x8, R17 ;  /* 0x00000008ff0e7819 */ /* 0x000fe40000011611 */
[----:B------:R-:W-:Y:S02]  /*78aa0*/  LOP3.LUT R13, R13, 0xffff, RZ, 0xc0, !PT ;  /* 0x0000ffff0d0d7812 */ /* 0x000fe400078ec0ff */
[----:B0-----:R-:W-:Y:S02]  /*78ab0*/  SHF.R.U32.HI R12, RZ, 0x8, R38 ;  /* 0x00000008ff0c7819 */ /* 0x001fe40000011626 */
[----:B------:R-:W-:Y:S02]  /*78ac0*/  LOP3.LUT R14, R14, 0xffff, RZ, 0xc0, !PT ;  /* 0x0000ffff0e0e7812 */ /* 0x000fe400078ec0ff */
[----:B------:R-:W-:-:S04]  /*78ad0*/  LOP3.LUT R12, R12, 0xffff, RZ, 0xc0, !PT ;  /* 0x0000ffff0c0c7812 */ /* 0x000fc800078ec0ff */
[----:B------:R-:W-:Y:S02]  /*78ae0*/  PRMT R13, R13, 0x3340, R12 ;  /* 0x000033400d0d7816 */ /* 0x000fe4000000000c */
[----:B------:R-:W-:Y:S02]  /*78af0*/  PRMT R12, R14, 0x3340, R0 ;  /* 0x000033400e0c7816 */ /* 0x000fe40000000000 */
[----:B------:R-:W-:Y:S01]  /*78b00*/  LOP3.LUT R15, R48, 0xffff, RZ, 0xc0, !PT ;  /* 0x0000ffff300f7812 */ /* 0x000fe200078ec0ff */
[----:B------:R0:W-:Y:S01]  /*78b10*/  STL [R1+0x524], R13 ;  /* 0x0005240d01007387 */ /* 0x0001e20000100800 */
[----:B------:R-:W-:Y:S02]  /*78b20*/  LOP3.LUT R55, R16, 0xffff, RZ, 0xc0, !PT ;  /* 0x0000ffff10377812 */ /* 0x000fe400078ec0ff */
[----:B------:R-:W-:Y:S01]  /*78b30*/  LOP3.LUT R37, R37, 0xffff, RZ, 0xc0, !PT ;  /* 0x0000ffff25257812 */ /* 0x000fe200078ec0ff */
[----:B------:R-:W4:Y:S01]  /*78b40*/  LDL.LU R48, [R1+0x2c58] ;  /* 0x002c580001307983 */ /* 0x000f220000300800 */
[----:B------:R-:W-:-:S03]  /*78b50*/  LOP3.LUT R26, R26, 0xffff, RZ, 0xc0, !PT ;  /* 0x0000ffff1a1a7812 */ /* 0x000fc600078ec0ff */
[----:B------:R1:W-:Y:S01]  /*78b60*/  STL [R1+0x4], R12 ;  /* 0x0000040c01007387 */ /* 0x0003e20000100800 */
[----:B------:R-:W-:Y:S02]  /*78b70*/  LOP3.LUT R47, R47, 0xffff, RZ, 0xc0, !PT ;  /* 0x0000ffff2f2f7812 */ /* 0x000fe400078ec0ff */
[----:B0-----:R-:W-:Y:S02]  /*78b80*/  PRMT R13, R15, 0x3340, R37 ;  /* 0x000033400f0d7816 */ /* 0x001fe40000000025 */
[----:B-1----:R-:W-:-:S04]  /*78b90*/  PRMT R12, R55, 0x3340, R0 ;  /* 0x00003340370c7816 */ /* 0x002fc80000000000 */
[----:B------:R-:W-:Y:S02]  /*78ba0*/  PRMT R16, R13, 0x5410, R12 ;  /* 0x000054100d107816 */ /* 0x000fe4000000000c */
[----:B------:R-:W-:-:S03]  /*78bb0*/  PRMT R12, R26, 0x3340, R0 ;  /* 0x000033401a0c7816 */ /* 0x000fc60000000000 */
[----:B------:R0:W-:Y:S04]  /*78bc0*/  STL [R1+0x970], R16 ;  /* 0x0009701001007387 */ /* 0x0001e80000100800 */
[----:B------:R-:W4:Y:S01]  /*78bd0*/  LDL.LU R40, [R1+0x278] ;  /* 0x0002780001287983 */ /* 0x000f220000300800 */
[----:B------:R-:W-:Y:S02]  /*78be0*/  LOP3.LUT R27, R27, 0xffff, RZ, 0xc0, !PT ;  /* 0x0000ffff1b1b7812 */ /* 0x000fe400078ec0ff */
[----:B------:R-:W-:Y:S02]  /*78bf0*/  LOP3.LUT R60, R60, 0xffff, RZ, 0xc0, !PT ;  /* 0x0000ffff3c3c7812 */ /* 0x000fe400078ec0ff */
[----:B---3--:R-:W-:-:S04]  /*78c00*/  LOP3.LUT R14, R53, 0xffff, RZ, 0xc0, !PT ;  /* 0x0000ffff350e7812 */ /* 0x008fc800078ec0ff */
[----:B------:R-:W-:-:S04]  /*78c10*/  PRMT R13, R14, 0x3340, R47 ;  /* 0x000033400e0d7816 */ /* 0x000fc8000000002f */
[----:B------:R-:W-:-:S05]  /*78c20*/  PRMT R13, R13, 0x5410, R12 ;  /* 0x000054100d0d7816 */ /* 0x000fca000000000c */
[----:B------:R1:W-:Y:S01]  /*78c30*/  STL [R1+0x81c], R13 ;  /* 0x00081c0d01007387 */ /* 0x0003e20000100800 */
[----:B--2---:R-:W-:Y:S02]  /*78c40*/  SHF.R.S32.HI R12, RZ, 0x1f, R41 ;  /* 0x0000001fff0c7819 */ /* 0x004fe40000011429 */
[----:B0-----:R-:W-:-:S05]  /*78c50*/  IADD3 R16, P3, PT, R41, R0, RZ ;  /* 0x0000000029107210 */ /* 0x001fca0007f7e0ff */
[----:B------:R-:W-:Y:S01]  /*78c60*/  IMAD.X R17, R12, 0x1, R2, P3 ;  /* 0x000000010c117824 */ /* 0x000fe200018e0602 */
[----:B-1----:R-:W-:-:S04]  /*78c70*/  SHF.R.U32.HI R13, RZ, 0x8, R37 ;  /* 0x00000008ff0d7819 */ /* 0x002fc80000011625 */
[----:B------:R0:W-:Y:S01]  /*78c80*/  STL.64 [R1+0x380], R16 ;  /* 0x0003801001007387 */ /* 0x0001e20000100a00 */
[----:B------:R-:W-:Y:S02]  /*78c90*/  LOP3.LUT R13, R13, 0xffff, RZ, 0xc0, !PT ;  /* 0x0000ffff0d0d7812 */ /* 0x000fe400078ec0ff */
[----:B0-----:R-:W-:Y:S02]  /*78ca0*/  SHF.R.U32.HI R16, RZ, 0x8, R15 ;  /* 0x00000008ff107819 */ /* 0x001fe4000001160f */
[----:B------:R-:W-:Y:S02]  /*78cb0*/  SHF.R.U32.HI R17, RZ, 0x8, R14 ;  /* 0x00000008ff117819 */ /* 0x000fe4000001160e */
[----:B------:R-:W-:Y:S02]  /*78cc0*/  SHF.R.U32.HI R15, RZ, 0x8, R47 ;  /* 0x00000008ff0f7819 */ /* 0x000fe4000001162f */
[----:B------:R-:W-:Y:S02]  /*78cd0*/  LOP3.LUT R14, R16, 0xffff, RZ, 0xc0, !PT ;  /* 0x0000ffff100e7812 */ /* 0x000fe400078ec0ff */
[----:B------:R-:W-:-:S02]  /*78ce0*/  LOP3.LUT R16, R17, 0xffff, RZ, 0xc0, !PT ;  /* 0x0000ffff11107812 */ /* 0x000fc400078ec0ff */
[----:B------:R-:W-:Y:S02]  /*78cf0*/  LOP3.LUT R15, R15, 0xffff, RZ, 0xc0, !PT ;  /* 0x0000ffff0f0f7812 */ /* 0x000fe400078ec0ff */
[----:B------:R-:W-:Y:S02]  /*78d00*/  PRMT R14, R14, 0x3340, R13 ;  /* 0x000033400e0e7816 */ /* 0x000fe4000000000d */
[----:B------:R-:W-:Y:S02]  /*78d10*/  PRMT R13, R16, 0x3340, R15 ;  /* 0x00003340100d7816 */ /* 0x000fe4000000000f */
[----:B----4-:R-:W-:Y:S01]  /*78d20*/  LOP3.LUT R15, R9, 0xffff, RZ, 0xc0, !PT ;  /* 0x0000ffff090f7812 */ /* 0x010fe200078ec0ff */
[----:B------:R0:W-:Y:S04]  /*78d30*/  STL [R1+0x7c0], R14 ;  /* 0x0007c00e01007387 */ /* 0x0001e80000100800 */
[----:B------:R1:W-:Y:S01]  /*78d40*/  STL [R1+0x520], R13 ;  /* 0x0005200d01007387 */ /* 0x0003e20000100800 */
[----:B0-----:R-:W-:-:S02]  /*78d50*/  PRMT R14, R15, 0x3340, R60 ;  /* 0x000033400f0e7816 */ /* 0x001fc4000000003c */
[----:B-1----:R-:W-:-:S04]  /*78d60*/  PRMT R13, R27, 0x3340, R0 ;  /* 0x000033401b0d7816 */ /* 0x002fc80000000000 */
[----:B------:R-:W-:-:S05]  /*78d70*/  PRMT R9, R14, 0x5410, R13 ;  /* 0x000054100e097816 */ /* 0x000fca000000000d */
[----:B------:R0:W-:Y:S04]  /*78d80*/  STL [R1+0x818], R9 ;  /* 0x0008180901007387 */ /* 0x0001e80000100800 */
[----:B------:R-:W2:Y:S04]  /*78d90*/  LDL.LU R53, [R1+0x444] ;  /* 0x0004440001357983 */ /* 0x000ea80000300800 */
[----:B0-----:R-:W3:Y:S01]  /*78da0*/  LDL.LU R9, [R1+0x7c] ;  /* 0x00007c0001097983 */ /* 0x001ee20000300800 */
[----:B------:R-:W-:Y:S02]  /*78db0*/  IADD3 R16, P3, PT, R41, R3, RZ ;  /* 0x0000000329107210 */ /* 0x000fe40007f7e0ff */
[----:B------:R-:W-:-:S02]  /*78dc0*/  SHF.R.U32.HI R13, RZ, 0x8, R26 ;  /* 0x00000008ff0d7819 */ /* 0x000fc4000001161a */
[----:B------:R-:W-:Y:S01]  /*78dd0*/  SHF.R.U32.HI R15, RZ, 0x8, R15 ;  /* 0x00000008ff0f7819 */ /* 0x000fe2000001160f */
[----:B------:R-:W-:Y:S01]  /*78de0*/  IMAD.X R17, R12, 0x1, R4, P3 ;  /* 0x000000010c117824 */ /* 0x000fe200018e0604 */
[----:B------:R-:W-:Y:S02]  /*78df0*/  SHF.R.U32.HI R14, RZ, 0x8, R60 ;  /* 0x00000008ff0e7819 */ /* 0x000fe4000001163c */
[----:B------:R-:W-:Y:S02]  /*78e00*/  LOP3.LUT R13, R13, 0xffff, RZ, 0xc0, !PT ;  /* 0x0000ffff0d0d7812 */ /* 0x000fe400078ec0ff */
[----:B------:R-:W-:Y:S02]  /*78e10*/  LOP3.LUT R15, R15, 0xffff, RZ, 0xc0, !PT ;  /* 0x0000ffff0f0f7812 */ /* 0x000fe400078ec0ff */
[----:B------:R-:W-:Y:S01]  /*78e20*/  LOP3.LUT R14, R14, 0xffff, RZ, 0xc0, !PT ;  /* 0x0000ffff0e0e7812 */ /* 0x000fe200078ec0ff */
[----:B------:R0:W-:Y:S01]  /*78e30*/  STL.64 [R1+0x3a8], R16 ;  /* 0x0003a81001007387 */ /* 0x0001e20000100a00 */
[----:B------:R-:W-:-:S02]  /*78e40*/  LOP3.LUT R18, R18, 0xffff, RZ, 0xc0, !PT ;  /* 0x0000ffff12127812 */ /* 0x000fc400078ec0ff */
[----:B------:R-:W-:Y:S02]  /*78e50*/  LOP3.LUT R39, R39, 0xffff, RZ, 0xc0, !PT ;  /* 0x0000ffff27277812 */ /* 0x000fe400078ec0ff */
[----:B0-----:R-:W-:Y:S02]  /*78e60*/  PRMT R16, R13, 0x3340, R0 ;  /* 0x000033400d107816 */ /* 0x001fe40000000000 */
[----:B------:R-:W-:Y:S02]  /*78e70*/  PRMT R13, R15, 0x3340, R14 ;  /* 0x000033400f0d7816 */ /* 0x000fe4000000000e */
[----:B------:R-:W-:Y:S01]  /*78e80*/  LOP3.LUT R15, R40, 0xffff, RZ, 0xc0, !PT ;  /* 0x0000ffff280f7812 */ /* 0x000fe200078ec0ff */
[----:B------:R0:W-:Y:S03]  /*78e90*/  STL [R1], R16 ;  /* 0x0000001001007387 */ /* 0x0001e60000100800 */
[----:B------:R-:W-:Y:S01]  /*78ea0*/  PRMT R14, R15, 0x3340, R39 ;  /* 0x000033400f0e7816 */ /* 0x000fe20000000027 */
[----:B------:R1:W-:Y:S01]  /*78eb0*/  STL [R1+0x51c], R13 ;  /* 0x00051c0d01007387 */ /* 0x0003e20000100800 */
[----:B0-----:R-:W-:-:S02]  /*78ec0*/  IADD3 R16, P3, PT, R41, R5, RZ ;  /* 0x0000000529107210 */ /* 0x001fc40007f7e0ff */
[----:B-1----:R-:W-:-:S03]  /*78ed0*/  PRMT R13, R18, 0x3340, R0 ;  /* 0x00003340120d7816 */ /* 0x002fc60000000000 */
[----:B------:R-:W-:Y:S01]  /*78ee0*/  IMAD.X R17, R12, 0x1, R6, P3 ;  /* 0x000000010c117824 */ /* 0x000fe200018e0606 */
[----:B------:R-:W-:-:S05]  /*78ef0*/  PRMT R13, R14, 0x5410, R13 ;  /* 0x000054100e0d7816 */ /* 0x000fca000000000d */
[----:B------:R0:W-:Y:S04]  /*78f00*/  STL [R1+0x814], R13 ;  /* 0x0008140d01007387 */ /* 0x0001e80000100800 */
[----:B------:R1:W-:Y:S01]  /*78f10*/  STL.64 [R1+0x3c8], R16 ;  /* 0x0003c81001007387 */ /* 0x0003e20000100a00 */
[----:B------:R-:W-:-:S03]  /*78f20*/  SHF.R.U32.HI R60, RZ, 0x8, R18 ;  /* 0x00000008ff3c7819 */ /* 0x000fc60000011612 */
[----:B------:R-:W4:Y:S01]  /*78f30*/  LDL.LU R40, [R1+0x440] ;  /* 0x0004400001287983 */ /* 0x000f220000300800 */
[----:B0-----:R-:W-:Y:S02]  /*78f40*/  SHF.R.U32.HI R13, RZ, 0x8, R15 ;  /* 0x00000008ff0d7819 */ /* 0x001fe4000001160f */
[----:B-1----:R-:W-:-:S05]  /*78f50*/  IADD3 R16, P3, PT, R41, R7, RZ ;  /* 0x0000000729107210 */ /* 0x002fca0007f7e0ff */
[----:B------:R-:W-:Y:S01]  /*78f60*/  IMAD.X R17, R12, 0x1, R8, P3 ;  /* 0x000000010c117824 */ /* 0x000fe200018e0608 */
[----:B------:R-:W-:Y:S02]  /*78f70*/  SHF.R.U32.HI R12, RZ, 0x8, R39 ;  /* 0x00000008ff0c7819 */ /* 0x000fe40000011627 */
[----:B------:R-:W-:Y:S02]  /*78f80*/  LOP3.LUT R13, R13, 0xffff, RZ, 0xc0, !PT ;  /* 0x0000ffff0d0d7812 */ /* 0x000fe400078ec0ff */
[----:B------:R-:W-:Y:S02]  /*78f90*/  LOP3.LUT R12, R12, 0xffff, RZ, 0xc0, !PT ;  /* 0x0000ffff0c0c7812 */ /* 0x000fe400078ec0ff */
[----:B------:R-:W-:Y:S02]  /*78fa0*/  SHF.R.U32.HI R47, RZ, 0x8, R27 ;  /* 0x00000008ff2f7819 */ /* 0x000fe4000001161b */
[----:B------:R-:W-:Y:S01]  /*78fb0*/  PRMT R12, R13, 0x3340, R12 ;  /* 0x000033400d0c7816 */ /* 0x000fe2000000000c */
[----:B------:R-:W-:Y:S01]  /*78fc0*/  STL.64 [R1+0x3a0], R16 ;  /* 0x0003a01001007387 */ /* 0x000fe20000100a00 */
[----:B------:R-:W-:-:S02]  /*78fd0*/  LOP3.LUT R31, R31, 0xffff, RZ, 0xc0, !PT ;  /* 0x0000ffff1f1f7812 */ /* 0x000fc400078ec0ff */
[----:B------:R-:W-:Y:S01]  /*78fe0*/  LOP3.LUT R60, R60, 0xffff, RZ, 0xc0, !PT ;  /* 0x0000ffff3c3c7812 */ /* 0x000fe200078ec0ff */
[----:B------:R-:W4:Y:S01]  /*78ff0*/  LDL.LU R22, [R1+0xf30] ;  /* 0x000f300001167983 */ /* 0x000f220000300800 */
[----:B------:R-:W-:-:S03]  /*79000*/  LOP3.LUT R47, R47, 0xffff, RZ, 0xc0, !PT ;  /* 0x0000ffff2f2f7812 */ /* 0x000fc600078ec0ff */
[----:B------:R0:W-:Y:S01]  /*79010*/  STL [R1+0x518], R12 ;  /* 0x0005180c01007387 */ /* 0x0001e20000100800 */
[--C-:B------:R-:W-:Y:S02]  /*79020*/  PRMT R60, R60, 0x3340, R0.reuse ;  /* 0x000033403c3c7816 */ /* 0x100fe40000000000 */
[--C-:B------:R-:W-:Y:S02]  /*79030*/  PRMT R47, R47, 0x3340, R0.reuse ;  /* 0x000033402f2f7816 */ /* 0x100fe40000000000 */
[----:B0-----:R-:W-:Y:S01]  /*79040*/  PRMT R12, R31, 0x3340, R0 ;  /* 0x000033401f0c7816 */ /* 0x001fe20000000000 */
[----:B------:R-:W-:Y:S04]  /*79050*/  STL [R1+0x2bc0], R60 ;  /* 0x002bc03c01007387 */ /* 0x000fe80000100800 */
[----:B------:R-:W-:Y:S01]  /*79060*/  STL [R1+0x2bbc], R47 ;  /* 0x002bbc2f01007387 */ /* 0x000fe20000100800 */
[----:B--2---:R-:W-:-:S02]  /*79070*/  LOP3.LUT R15, R53, 0xffff, RZ, 0xc0, !PT ;  /* 0x0000ffff350f7812 */ /* 0x004fc400078ec0ff */
[----:B---3--:R-:W-:-:S04]  /*79080*/  LOP3.LUT R14, R9, 0xffff, RZ, 0xc0, !PT ;  /* 0x0000ffff090e7812 */ /* 0x008fc800078ec0ff */
[----:B------:R-:W-:-:S04]  /*79090*/  PRMT R13, R15, 0x3340, R14 ;  /* 0x000033400f0d7816 */ /* 0x000fc8000000000e */
[----:B------:R-:W-:Y:S02]  /*790a0*/  PRMT R12, R13, 0x5410, R12 ;  /* 0x000054100d0c7816 */ /* 0x000fe4000000000c */
[----:B------:R-:W-:Y:S02]  /*790b0*/  LOP3.LUT R9, R48, 0xffff, RZ, 0xc0, !PT ;  /* 0x0000ffff30097812 */ /* 0x000fe400078ec0ff */
[----:B------:R-:W2:Y:S04]  /*790c0*/  LDL.LU R48, [R1+0x2c54] ;  /* 0x002c540001307983 */ /* 0x000ea80000300800 */
[----:B------:R0:W-:Y:S04]  /*790d0*/  STL [R1+0x810], R12 ;  /* 0x0008100c01007387 */ /* 0x0001e80000100800 */
[----:B------:R-:W3:Y:S01]  /*790e0*/  LDL.LU R41, [R1+0x29c] ;  /* 0x00029c0001297983 */ /* 0x000ee20000300800 */
[----:B------:R-:W-:-:S02]  /*790f0*/  LOP3.LUT R53, R42, 0xffff, RZ, 0xc0, !PT ;  /* 0x0000ffff2a357812 */ /* 0x000fc400078ec0ff */
[----:B------:R-:W-:Y:S02]  /*79100*/  SHF.R.U32.HI R13, RZ, 0x8, R9 ;  /* 0x00000008ff0d7819 */ /* 0x000fe40000011609 */
[----:B------:R-:W-:Y:S02]  /*79110*/  SHF.R.U32.HI R15, RZ, 0x8, R15 ;  /* 0x00000008ff0f7819 */ /* 0x000fe4000001160f */
[----:B0-----:R-:W-:Y:S02]  /*79120*/  SHF.R.U32.HI R12, RZ, 0x8, R53 ;  /* 0x00000008ff0c7819 */ /* 0x001fe40000011635 */
[----:B------:R-:W-:Y:S02]  /*79130*/  SHF.R.U32.HI R14, RZ, 0x8, R14 ;  /* 0x00000008ff0e7819 */ /* 0x000fe4000001160e */
[----:B------:R-:W-:Y:S02]  /*79140*/  LOP3.LUT R13, R13, 0xffff, RZ, 0xc0, !PT ;  /* 0x0000ffff0d0d7812 */ /* 0x000fe400078ec0ff */
[----:B------:R-:W-:-:S02]  /*79150*/  LOP3.LUT R12, R12, 0xffff, RZ, 0xc0, !PT ;  /* 0x0000ffff0c0c7812 */ /* 0x000fc400078ec0ff */
[----:B------:R-:W-:Y:S02]  /*79160*/  LOP3.LUT R15, R15, 0xffff, RZ, 0xc0, !PT ;  /* 0x0000ffff0f0f7812 */ /* 0x000fe400078ec0ff */
[----:B------:R-:W-:Y:S02]  /*79170*/  LOP3.LUT R14, R14, 0xffff, RZ, 0xc0, !PT ;  /* 0x0000ffff0e0e7812 */ /* 0x000fe400078ec0ff */
[----:B------:R-:W-:Y:S02]  /*79180*/  PRMT R13, R13, 0x3340, R12 ;  /* 0x000033400d0d7816 */ /* 0x000fe4000000000c */
[----:B------:R-:W-:Y:S02]  /*79190*/  PRMT R12, R15, 0x3340, R14 ;  /* 0x000033400f0c7816 */ /* 0x000fe4000000000e */
[----:B------:R-:W-:Y:S02]  /*791a0*/  LOP3.LUT R29, R29, 0xffff, RZ, 0xc0, !PT ;  /* 0x0000ffff1d1d7812 */ /* 0x000fe400078ec0ff */
[----:B------:R-:W-:Y:S01]  /*791b0*/  LOP3.LUT R14, R56, 0xffff, RZ, 0xc0, !PT ;  /* 0x0000ffff380e7812 */ /* 0x000fe200078ec0ff */
[----:B------:R-:W-:Y:S04]  /*791c0*/  STL [R1+0x7b0], R13 ;  /* 0x0007b00d01007387 */ /* 0x000fe80000100800 */
[----:B------:R0:W-:Y:S01]  /*791d0*/  STL [R1+0x514], R12 ;  /* 0x0005140c01007387 */ /* 0x0001e20000100800 */
[----:B----4-:R-:W-:-:S02]  /*791e0*/  LOP3.LUT R15, R40, 0xffff, RZ, 0xc0, !PT ;  /* 0x0000ffff280f7812 */ /* 0x010fc400078ec0ff */
[----:B0-----:R-:W-:Y:S02]  /*791f0*/  PRMT R12, R29, 0x3340, R0 ;  /* 0x000033401d0c7816 */ /* 0x001fe40000000000 */
[----:B------:R-:W-:-:S04]  /*79200*/  PRMT R13, R15, 0x3340, R14 ;  /* 0x000033400f0d7816 */ /* 0x000fc8000000000e */
[----:B------:R-:W-:Y:S02]  /*79210*/  PRMT R13, R13, 0x5410, R12 ;  /* 0x000054100d0d7816 */ /* 0x000fe4000000000c */
[----:B------:R-:W-:-:S03]  /*79220*/  SHF.R.U32.HI R15, RZ, 0x8, R15 ;  /* 0x00000008ff0f7819 */ /* 0x000fc6000001160f */
[----:B------:R0:W-:Y:S01]  /*79230*/  STL [R1+0x80c], R13 ;  /* 0x00080c0d01007387 */ /* 0x0001e20000100800 */
[----:B------:R-:W-:Y:S02]  /*79240*/  SHF.R.U32.HI R46, RZ, 0x8, R29 ;  /* 0x00000008ff2e7819 */ /* 0x000fe4000001161d */
[----:B------:R-:W-:Y:S02]  /*79250*/  LOP3.LUT R20, R20, 0xffff, RZ, 0xc0, !PT ;  /* 0x0000ffff14147812 */ /* 0x000fe400078ec0ff */
[----:B------:R-:W-:Y:S02]  /*79260*/  LOP3.LUT R44, R44, 0xffff, RZ, 0xc0, !PT ;  /* 0x0000ffff2c2c7812 */ /* 0x000fe400078ec0ff */
[----:B0-----:R-:W-:Y:S02]  /*79270*/  SHF.R.U32.HI R13, RZ, 0x8, R14 ;  /* 0x00000008ff0d7819 */ /* 0x001fe4000001160e */
[----:B------:R-:W-:Y:S02]  /*79280*/  LOP3.LUT R14, R15, 0xffff, RZ, 0xc0, !PT ;  /* 0x0000ffff0f0e7812 */ /* 0x000fe400078ec0ff */
[----:B------:R-:W-:-:S02]  /*79290*/  LOP3.LUT R13, R13, 0xffff, RZ, 0xc0, !PT ;  /* 0x0000ffff0d0d7812 */ /* 0x000fc400078ec0ff */
[----:B------:R-:W-:Y:S02]  /*792a0*/  SHF.R.S32.HI R12, RZ, 0x1f, R22 ;  /* 0x0000001fff0c7819 */ /* 0x000fe40000011416 */
[----:B------:R-:W-:Y:S02]  /*792b0*/  IADD3 R16, P3, PT, R22, R0, RZ ;  /* 0x0000000016107210 */ /* 0x000fe40007f7e0ff */
[----:B------:R-:W-:Y:S02]  /*792c0*/  LOP3.LUT R46, R46, 0xffff, RZ, 0xc0, !PT ;  /* 0x0000ffff2e2e7812 */ /* 0x000fe400078ec0ff */
[----:B------:R-:W-:Y:S01]  /*792d0*/  PRMT R56, R14, 0x3340, R13 ;  /* 0x000033400e387816 */ /* 0x000fe2000000000d */
[----:B------:R-:W-:Y:S01]  /*792e0*/  IMAD.X R17, R12, 0x1, R2, P3 ;  /* 0x000000010c117824 */ /* 0x000fe200018e0602 */
[--C-:B------:R-:W-:Y:S02]  /*792f0*/  PRMT R13, R20, 0x3340, R0.reuse ;  /* 0x00003340140d7816 */ /* 0x100fe40000000000 */
[----:B------:R-:W-:-:S02]  /*79300*/  PRMT R46, R46, 0x3340, R0 ;  /* 0x000033402e2e7816 */ /* 0x000fc40000000000 */
[----:B------:R0:W-:Y:S04]  /*79310*/  STL.64 [R1+0x440], R16 ;  /* 0x0004401001007387 */ /* 0x0001e80000100a00 */
[----:B------:R-:W-:Y:S04]  /*79320*/  STL [R1+0x2bb8], R56 ;  /* 0x002bb83801007387 */ /* 0x000fe80000100800 */
[----:B------:R-:W-:Y:S01]  /*79330*/  STL [R1+0x2bc4], R46 ;  /* 0x002bc42e01007387 */ /* 0x000fe20000100800 */
[----:B------:R-:W-:Y:S02]  /*79340*/  SHF.R.U32.HI R45, RZ, 0x8, R31 ;  /* 0x00000008ff2d7819 */ /* 0x000fe4000001161f */
[----:B0-----:R-:W-:-:S02]  /*79350*/  IADD3 R16, P3, PT, R22, R3, RZ ;  /* 0x0000000316107210 */ /* 0x001fc40007f7e0ff */
[----:B------:R-:W-:-:S03]  /*79360*/  LOP3.LUT R45, R45, 0xffff, RZ, 0xc0, !PT ;  /* 0x0000ffff2d2d7812 */ /* 0x000fc600078ec0ff */
[----:B------:R-:W-:Y:S01]  /*79370*/  IMAD.X R17, R12, 0x1, R4, P3 ;  /* 0x000000010c117824 */ /* 0x000fe200018e0604 */
[----:B------:R-:W-:Y:S02]  /*79380*/  PRMT R45, R45, 0x3340, R0 ;  /* 0x000033402d2d7816 */ /* 0x000fe40000000000 */
[----:B---3--:R-:W-:-:S04]  /*79390*/  LOP3.LUT R15, R41, 0xffff, RZ, 0xc0, !PT ;  /* 0x0000ffff290f7812 */ /* 0x008fc800078ec0ff */
[----:B------:R-:W-:-:S04]  /*793a0*/  PRMT R14, R15, 0x3340, R44 ;  /* 0x000033400f0e7816 */ /* 0x000fc8000000002c */
[----:B------:R-:W-:-:S05]  /*793b0*/  PRMT R13, R14, 0x5410, R13 ;  /* 0x000054100e0d7816 */ /* 0x000fca000000000d */
[----:B------:R0:W-:Y:S04]  /*793c0*/  STL [R1+0x808], R13 ;  /* 0x0008080d01007387 */ /* 0x0001e80000100800 */
[----:B------:R-:W3:Y:S04]  /*793d0*/  LDL.LU R19, [R1+0xdf4] ;  /* 0x000df40001137983 */ /* 0x000ee80000300800 */
[----:B------:R-:W4:Y:S04]  /*793e0*/  LDL.LU R40, [R1+0x98] ;  /* 0x0000980001287983 */ /* 0x000f280000300800 */
[----:B------:R1:W-:Y:S04]  /*793f0*/  STL.64 [R1+0x460], R16 ;  /* 0x0004601001007387 */ /* 0x0003e80000100a00 */
[----:B------:R-:W-:Y:S04]  /*79400*/  STL [R1+0x2bc8], R45 ;  /* 0x002bc82d01007387 */ /* 0x000fe80000100800 */
[----:B------:R-:W4:Y:S01]  /*79410*/  LDL.LU R30, [R1+0xdf0] ;  /* 0x000df000011e7983 */ /* 0x000f220000300800 */
[----:B------:R-:W-:-:S02]  /*79420*/  SHF.R.U32.HI R14, RZ, 0x8, R15 ;  /* 0x00000008ff0e7819 */ /* 0x000fc4000001160f */
[----:B0-----:R-:W-:Y:S02]  /*79430*/  SHF.R.U32.HI R13, RZ, 0x8, R44 ;  /* 0x00000008ff0d7819 */ /* 0x001fe4000001162c */
[----:B------:R-:W-:Y:S02]  /*79440*/  LOP3.LUT R14, R14, 0xffff, RZ, 0xc0, !PT ;  /* 0x0000ffff0e0e7812 */ /* 0x000fe400078ec0ff */
[----:B------:R-:W-:-:S04]  /*79450*/  LOP3.LUT R13, R13, 0xffff, RZ, 0xc0, !PT ;  /* 0x0000ffff0d0d7812 */ /* 0x000fc800078ec0ff */
[----:B------:R-:W-:Y:S02]  /*79460*/  PRMT R14, R14, 0x3340, R13 ;  /* 0x000033400e0e7816 */ /* 0x000fe4000000000d */
[----:B--2---:R-:W-:Y:S02]  /*79470*/  LOP3.LUT R13, R48, 0xffff, RZ, 0xc0, !PT ;  /* 0x0000ffff300d7812 */ /* 0x004fe400078ec0ff */
[----:B------:R-:W-:Y:S01]  /*79480*/  LOP3.LUT R43, R43, 0xffff, RZ, 0xc0, !PT ;  /* 0x0000ffff2b2b7812 */ /* 0x000fe200078ec0ff */
[----:B------:R0:W-:Y:S03]  /*79490*/  STL [R1+0xfc], R14 ;  /* 0x0000fc0e01007387 */ /* 0x0001e60000100800 */
[----:B------:R-:W-:Y:S01]  /*794a0*/  PRMT R60, R13, 0x3340, R43 ;  /* 0x000033400d3c7816 */ /* 0x000fe2000000002b */
[----:B------:R-:W2:Y:S01]  /*794b0*/  LDL.LU R41, [R1+0x94] ;  /* 0x0000940001297983 */ /* 0x000ea20000300800 */
[----:B-1----:R-:W-:-:S03]  /*794c0*/  IADD3 R16, P3, PT, R22, R5, RZ ;  /* 0x0000000516107210 */ /* 0x002fc60007f7e0ff */
[----:B------:R-:W2:Y:S01]  /*794d0*/  LDL.LU R48, [R1+0xf34] ;  /* 0x000f340001307983 */ /* 0x000ea20000300800 */
[----:B0-----:R-:W-:Y:S02]  /*794e0*/  SHF.R.U32.HI R14, RZ, 0x8, R13 ;  /* 0x00000008ff0e7819 */ /* 0x001fe4000001160d */
[----:B------:R-:W-:Y:S02]  /*794f0*/  SHF.R.U32.HI R13, RZ, 0x8, R43 ;  /* 0x00000008ff0d7819 */ /* 0x000fe4000001162b */
[----:B------:R-:W-:Y:S02]  /*79500*/  LOP3.LUT R14, R14, 0xffff, RZ, 0xc0, !PT ;  /* 0x0000ffff0e0e7812 */ /* 0x000fe400078ec0ff */
[----:B------:R-:W-:Y:S01]  /*79510*/  LOP3.LUT R13, R13, 0xffff, RZ, 0xc0, !PT ;  /* 0x0000ffff0d0d7812 */ /* 0x000fe200078ec0ff */
[----:B------:R-:W-:-:S03]  /*79520*/  IMAD.X R17, R12, 0x1, R6, P3 ;  /* 0x000000010c117824 */ /* 0x000fc600018e0606 */
[----:B------:R-:W-:Y:S02]  /*79530*/  PRMT R13, R14, 0x3340, R13 ;  /* 0x000033400e0d7816 */ /* 0x000fe4000000000d */
[----:B------:R-:W-:-:S05]  /*79540*/  IADD3 R14, P3, PT, R22, R7, RZ ;  /* 0x00000007160e7210 */ /* 0x000fca0007f7e0ff */
[----:B------:R-:W-:Y:S01]  /*79550*/  IMAD.X R15, R12, 0x1, R8, P3 ;  /* 0x000000010c0f7824 */ /* 0x000fe200018e0608 */
[----:B------:R-:W-:Y:S04]  /*79560*/  STL [R1+0xf8], R13 ;  /* 0x0000f80d01007387 */ /* 0x000fe80000100800 */
[----:B------:R-:W-:Y:S04]  /*79570*/  STL.64 [R1+0x490], R16 ;  /* 0x0004901001007387 */ /* 0x000fe80000100a00 */
[----:B------:R3:W-:Y:S01]  /*79580*/  STL.64 [R1+0x4d0], R14 ;  /* 0x0004d00e01007387 */ /* 0x0007e20000100a00 */
[----:B------:R-:W-:-:S04]  /*79590*/  LOP3.LUT R36, R36, 0xffff, RZ, 0xc0, !PT ;  /* 0x0000ffff24247812 */ /* 0x000fc800078ec0ff */
[----:B------:R-:W-:Y:S02]  /*795a0*/  PRMT R12, R36, 0x3340, R0 ;  /* 0x00003340240c7816 */ /* 0x000fe40000000000 */
[----:B---3--:R-:W-:Y:S02]  /*795b0*/  LOP3.LUT R15, R19, 0xffff, RZ, 0xc0, !PT ;  /* 0x0000ffff130f7812 */ /* 0x008fe400078ec0ff */
[----:B------:R-:W3:Y:S01]  /*795c0*/  LDL.LU R19, [R1+0x334] ;  /* 0x0003340001137983 */ /* 0x000ee20000300800 */
[----:B----4-:R-:W-:-:S03]  /*795d0*/  LOP3.LUT R14, R40, 0xffff, RZ, 0xc0, !PT ;  /* 0x0000ffff280e7812 */ /* 0x010fc600078ec0ff */
[----:B------:R-:W4:Y:S01]  /*795e0*/  LDL.LU R40, [R1+0x4c] ;  /* 0x00004c0001287983 */ /* 0x000f220000300800 */
[----:B------:R-:W-:-:S04]  /*795f0*/  PRMT R13, R15, 0x3340, R14 ;  /* 0x000033400f0d7816 */ /* 0x000fc8000000000e */
[----:B------:R-:W-:Y:S02]  /*79600*/  PRMT R16, R13, 0x5410, R12 ;  /* 0x000054100d107816 */ /* 0x000fe4000000000c */
[----:B------:R-:W-:Y:S02]  /*79610*/  SHF.R.U32.HI R13, RZ, 0x8, R15 ;  /* 0x00000008ff0d7819 */ /* 0x000fe4000001160f */
[----:B------:R-:W-:Y:S02]  /*79620*/  SHF.R.U32.HI R12, RZ, 0x8, R14 ;  /* 0x00000008ff0c7819 */ /* 0x000fe4000001160e */
[----:B------:R-:W-:Y:S02]  /*79630*/  LOP3.LUT R13, R13, 0xffff, RZ, 0xc0, !PT ;  /* 0x0000ffff0d0d7812 */ /* 0x000fe400078ec0ff */
[----:B------:R-:W-:-:S04]  /*79640*/  LOP3.LUT R12, R12, 0xffff, RZ, 0xc0, !PT ;  /* 0x0000ffff0c0c7812 */ /* 0x000fc800078ec0ff */
[----:B------:R-:W-:Y:S01]  /*79650*/  PRMT R12, R13, 0x3340, R12 ;  /* 0x000033400d0c7816 */ /* 0x000fe2000000000c */
[----:B------:R-:W-:Y:S01]  /*79660*/  STL [R1+0x804], R16 ;  /* 0x0008041001007387 */ /* 0x000fe20000100800 */
[----:B------:R-:W-:-:S03]  /*79670*/  LOP3.LUT R15, R30, 0xffff, RZ, 0xc0, !PT ;  /* 0x0000ffff1e0f7812 */ /* 0x000fc600078ec0ff */
[----:B------:R0:W-:Y:S04]  /*79680*/  STL [R1+0xf0], R12 ;  /* 0x0000f00c01007387 */ /* 0x0001e80000100800 */
[----:B------:R-:W4:Y:S01]  /*79690*/  LDL.LU R30, [R1+0xc0c] ;  /* 0x000c0c00011e7983 */ /* 0x000f220000300800 */
[----:B------:R-:W-:Y:S02]  /*796a0*/  LOP3.LUT R34, R34, 0xffff, RZ, 0xc0, !PT ;  /* 0x0000ffff22227812 */ /* 0x000fe400078ec0ff */
[----:B--2---:R-:W-:Y:S02]  /*796b0*/  LOP3.LUT R14, R41, 0xffff, RZ, 0xc0, !PT ;  /* 0x0000ffff290e7812 */ /* 0x004fe400078ec0ff */
[----:B0-----:R-:W-:Y:S02]  /*796c0*/  PRMT R12, R34, 0x3340, R0 ;  /* 0x00003340220c7816 */ /* 0x001fe40000000000 */
[----:B------:R-:W-:-:S04]  /*796d0*/  PRMT R13, R15, 0x3340, R14 ;  /* 0x000033400f0d7816 */ /* 0x000fc8000000000e */
[----:B------:R-:W-:Y:S02]  /*796e0*/  PRMT R13, R13, 0x5410, R12 ;  /* 0x000054100d0d7816 */ /* 0x000fe4000000000c */
[----:B------:R-:W-:Y:S02]  /*796f0*/  SHF.R.S32.HI R12, RZ, 0x1f, R48 ;  /* 0x0000001fff0c7819 */ /* 0x000fe40000011430 */
[----:B------:R-:W-:Y:S01]  /*79700*/  IADD3 R16, P3, PT, R48, R0, RZ ;  /* 0x0000000030107210 */ /* 0x000fe20007f7e0ff */
[----:B------:R0:W-:Y:S01]  /*79710*/  STL [R1+0x800], R13 ;  /* 0x0008000d01007387 */ /* 0x0001e20000100800 */
[----:B------:R-:W-:-:S03]  /*79720*/  SHF.R.U32.HI R15, RZ, 0x8, R15 ;  /* 0x00000008ff0f7819 */ /* 0x000fc6000001160f */
[----:B------:R-:W-:Y:S01]  /*79730*/  IMAD.X R17, R12, 0x1, R2, P3 ;  /* 0x000000010c117824 */ /* 0x000fe200018e0602 */
[----:B0-----:R-:W-:Y:S02]  /*79740*/  SHF.R.U32.HI R13, RZ, 0x8, R14 ;  /* 0x00000008ff0d7819 */ /* 0x001fe4000001160e */
[----:B------:R-:W-:Y:S02]  /*79750*/  LOP3.LUT R14, R15, 0xffff, RZ, 0xc0, !PT ;  /* 0x0000ffff0f0e7812 */ /* 0x000fe400078ec0ff */
[----:B------:R-:W-:Y:S01]  /*79760*/  LOP3.LUT R13, R13, 0xffff, RZ, 0xc0, !PT ;  /* 0x0000ffff0d0d7812 */ /* 0x000fe200078ec0ff */
[----:B------:R-:W-:Y:S01]  /*79770*/  STL.64 [R1+0x358], R16 ;  /* 0x0003581001007387 */ /* 0x000fe20000100a00 */
[----:B------:R-:W-:Y:S02]  /*79780*/  LOP3.LUT R25, R25, 0xffff, RZ, 0xc0, !PT ;  /* 0x0000ffff19197812 */ /* 0x000fe400078ec0ff */
[----:B------:R-:W-:-:S05]  /*79790*/  PRMT R13, R14, 0x3340, R13 ;  /* 0x000033400e0d7816 */ /* 0x000fca000000000d */
[----:B------:R0:W-:Y:S04]  /*797a0*/  STL [R1+0xcc], R13 ;  /* 0x0000cc0d01007387 */ /* 0x0001e80000100800 */
[----:B------:R-:W2:Y:S01]  /*797b0*/  LDL.LU R38, [R1+0xe08] ;  /* 0x000e080001267983 */ /* 0x000ea20000300800 */
[----:B0-----:R-:W-:Y:S02]  /*797c0*/  PRMT R13, R25, 0x3340, R0 ;  /* 0x00003340190d7816 */ /* 0x001fe40000000000 */
[----:B------:R-:W-:Y:S02]  /*797d0*/  IADD3 R18, P3, PT, R48, R3, RZ ;  /* 0x0000000330127210 */ /* 0x000fe40007f7e0ff */
[----:B------:R-:W-:Y:S02]  /*797e0*/  LOP3.LUT R45, R24, 0xffff, RZ, 0xc0, !PT ;  /* 0x0000ffff182d7812 */ /* 0x000fe400078ec0ff */
[----:B------:R-:W-:-:S02]  /*797f0*/  SHF.R.U32.HI R43, RZ, 0x8, R20 ;  /* 0x00000008ff2b7819 */ /* 0x000fc40000011614 */
[----:B------:R-:W-:Y:S02]  /*79800*/  LOP3.LUT R33, R21, 0xffff, RZ, 0xc0, !PT ;  /* 0x0000ffff15217812 */ /* 0x000fe400078ec0ff */
[----:B---3--:R-:W-:Y:S02]  /*79810*/  LOP3.LUT R16, R19, 0xffff, RZ, 0xc0, !PT ;  /* 0x0000ffff13107812 */ /* 0x008fe400078ec0ff */
[----:B----4-:R-:W-:-:S04]  /*79820*/  LOP3.LUT R15, R40, 0xffff, RZ, 0xc0, !PT ;  /* 0x0000ffff280f7812 */ /* 0x010fc800078ec0ff */
[----:B------:R-:W-:-:S04]  /*79830*/  PRMT R14, R16, 0x3340, R15 ;  /* 0x00003340100e7816 */ /* 0x000fc8000000000f */
[----:B------:R-:W-:Y:S02]  /*79840*/  PRMT R13, R14, 0x5410, R13 ;  /* 0x000054100e0d7816 */ /* 0x000fe4000000000d */
[----:B------:R-:W-:-:S03]  /*79850*/  SHF.R.U32.HI R14, RZ, 0x8, R16 ;  /* 0x00000008ff0e7819 */ /* 0x000fc60000011610 */
[----:B------:R0:W-:Y:S01]  /*79860*/  STL [R1+0x7fc], R13 ;  /* 0x0007fc0d01007387 */ /* 0x0001e20000100800 */
[----:B------:R-:W-:Y:S01]  /*79870*/  LOP3.LUT R14, R14, 0xffff, RZ, 0xc0, !PT ;  /* 0x0000ffff0e0e7812 */ /* 0x000fe200078ec0ff */
[----:B------:R-:W-:Y:S02]  /*79880*/  IMAD.X R19, R12, 0x1, R4, P3 ;  /* 0x000000010c137824 */ /* 0x000fe400018e0604 */
[----:B------:R-:W3:Y:S01]  /*79890*/  LDL.LU R23, [R1+0xa10] ;  /* 0x000a100001177983 */ /* 0x000ee20000300800 */
[----:B0-----:R-:W-:-:S04]  /*798a0*/  SHF.R.U32.HI R13, RZ, 0x8, R15 ;  /* 0x00000008ff0d7819 */ /* 0x001fc8000001160f */
[----:B------:R-:W-:Y:S02]  /*798b0*/  LOP3.LUT R13, R13, 0xffff, RZ, 0xc0, !PT ;  /* 0x0000ffff0d0d7812 */ /* 0x000fe400078ec0ff */
[----:B------:R-:W-:Y:S02]  /*798c0*/  LOP3.LUT R16, R30, 0xffff, RZ, 0xc0, !PT ;  /* 0x0000ffff1e107812 */ /* 0x000fe400078ec0ff */
[----:B------:R-:W-:Y:S02]  /*798d0*/  PRMT R13, R14, 0x3340, R13 ;  /* 0x000033400e0d7816 */ /* 0x000fe4000000000d */
[----:B------:R-:W-:Y:S01]  /*798e0*/  LOP3.LUT R15, R10, 0xffff, RZ, 0xc0, !PT ;  /* 0x0000ffff0a0f7812 */ /* 0x000fe200078ec0ff */
[----:B------:R0:W-:Y:S01]  /*798f0*/  STL.64 [R1+0x330], R18 ;  /* 0x0003301201007387 */ /* 0x0001e20000100a00 */
[----:B------:R-:W-:Y:S02]  /*79900*/  IADD3 R20, P3, PT, R48, R5, RZ ;  /* 0x0000000530147210 */ /* 0x000fe40007f7e0ff */
[----:B------:R-:W-:Y:S01]  /*79910*/  PRMT R14, R16, 0x3340, R15 ;  /* 0x00003340100e7816 */ /* 0x000fe2000000000f */
[----:B------:R1:W-:Y:S02]  /*79920*/  STL [R1+0xc8], R13 ;  /* 0x0000c80d01007387 */ /* 0x0003e40000100800 */
[----:B------:R-:W-:-:S02]  /*79930*/  IMAD.X R21, R12, 0x1, R6, P3 ;  /* 0x000000010c157824 */ /* 0x000fc400018e0606 */
[----:B------:R-:W4:Y:S04]  /*79940*/  LDL.LU R22, [R1+0xe04] ;  /* 0x000e040001167983 */ /* 0x000f280000300800 */
[----:B0-----:R-:W4:Y:S01]  /*79950*/  LDL.LU R19, [R1+0x27c] ;  /* 0x00027c0001137983 */ /* 0x001f220000300800 */
[----:B-1----:R-:W-:-:S03]  /*79960*/  PRMT R13, R45, 0x3340, R0 ;  /* 0x000033402d0d7816 */ /* 0x002fc60000000000 */
[----:B------:R-:W4:Y:S01]  /*79970*/  LDL.LU R30, [R1+0xc10] ;  /* 0x000c1000011e7983 */ /* 0x000f220000300800 */
[----:B------:R-:W-:-:S05]  /*79980*/  PRMT R10, R14, 0x5410, R13 ;  /* 0x000054100e0a7816 */ /* 0x000fca000000000d */
[----:B------:R-:W-:Y:S04]  /*79990*/  STL [R1+0x7f8], R10 ;  /* 0x0007f80a01007387 */ /* 0x000fe80000100800 */
[----:B------:R0:W-:Y:S01]  /*799a0*/  STL.64 [R1+0x300], R20 ;  /* 0x0003001401007387 */ /* 0x0001e20000100a00 */
[----:B------:R-:W-:Y:S02]  /*799b0*/  SHF.R.U32.HI R13, RZ, 0x8, R16 ;  /* 0x00000008ff0d7819 */ /* 0x000fe40000011610 */
[----:B0-----:R-:W-:Y:S01]  /*799c0*/  IADD3 R20, P3, PT, R48, R7, RZ ;  /* 0x0000000730147210 */ /* 0x001fe20007f7e0ff */
[----:B------:R-:W4:Y:S04]  /*799d0*/  LDL.LU R10, [R1+0xf38] ;  /* 0x000f3800010a7983 */ /* 0x000f280000300800 */
[----:B------:R-:W-:Y:S01]  /*799e0*/  IMAD.X R21, R12, 0x1, R8, P3 ;  /* 0x000000010c157824 */ /* 0x000fe200018e0608 */
[----:B------:R-:W-:-:S02]  /*799f0*/  SHF.R.U32.HI R12, RZ, 0x8, R15 ;  /* 0x00000008ff0c7819 */ /* 0x000fc4000001160f */
[----:B------:R-:W-:Y:S02]  /*79a00*/  LOP3.LUT R13, R13, 0xffff, RZ, 0xc0, !PT ;  /* 0x0000ffff0d0d7812 */ /* 0x000fe400078ec0ff */
[----:B------:R-:W-:-:S04]  /*79a10*/  LOP3.LUT R12, R12, 0xffff, RZ, 0xc0, !PT ;  /* 0x0000ffff0c0c7812 */ /* 0x000fc800078ec0ff */
[----:B------:R-:W-:Y:S01]  /*79a20*/  PRMT R48, R13, 0x3340, R12 ;  /* 0x000033400d307816 */ /* 0x000fe2000000000c */
[----:B------:R-:W-:Y:S01]  /*79a30*/  STL.64 [R1+0x298], R20 ;  /* 0x0002981401007387 */ /* 0x000fe20000100a00 */
[----:B------:R-:W-:-:S03]  /*79a40*/  LOP3.LUT R15, R57, 0xffff, RZ, 0xc0, !PT ;  /* 0x0000ffff390f7812 */ /* 0x000fc600078ec0ff */
[----:B------:R-:W-:Y:S04]  /*79a50*/  STL [R1+0x2b94], R48 ;  /* 0x002b943001007387 */ /* 0x000fe80000100800 */
[----:B------:R-:W4:Y:S01]  /*79a60*/  LDL.LU R57, [R1+0x2c50] ;  /* 0x002c500001397983 */ /* 0x000f220000300800 */
[----:B--2---:R-:W-:Y:S02]  /*79a70*/  LOP3.LUT R16, R38, 0xffff, RZ, 0xc0, !PT ;  /* 0x0000ffff26107812 */ /* 0x004fe400078ec0ff */
[----:B------:R-:W-:Y:S02]  /*79a80*/  PRMT R12, R15, 0x3340, R0 ;  /* 0x000033400f0c7816 */ /* 0x000fe40000000000 */
[----:B------:R-:W-:Y:S02]  /*79a90*/  LOP3.LUT R18, R59, 0xffff, RZ, 0xc0, !PT ;  /* 0x0000ffff3b127812 */ /* 0x000fe400078ec0ff */
[----:B------:R-:W-:-:S02]  /*79aa0*/  SHF.R.U32.HI R39, RZ, 0x8, R15 ;  /* 0x00000008ff277819 */ /* 0x000fc4000001160f */
[----:B------:R-:W-:Y:S02]  /*79ab0*/  LOP3.LUT R28, R28, 0xffff, RZ, 0xc0, !PT ;  /* 0x0000ffff1c1c7812 */ /* 0x000fe400078ec0ff */
[----:B---3--:R-:W-:-:S04]  /*79ac0*/  LOP3.LUT R14, R23, 0xffff, RZ, 0xc0, !PT ;  /* 0x0000ffff170e7812 */ /* 0x008fc800078ec0ff */
[----:B------:R-:W-:-:S04]  /*79ad0*/  PRMT R13, R16, 0x3340, R14 ;  /* 0x00003340100d7816 */ /* 0x000fc8000000000e */
[----:B------:R-:W-:Y:S02]  /*79ae0*/  PRMT R17, R13, 0x5410, R12 ;  /* 0x000054100d117816 */ /* 0x000fe4000000000c */
[----:B------:R-:W-:Y:S02]  /*79af0*/  SHF.R.U32.HI R13, RZ, 0x8, R16 ;  /* 0x00000008ff0d7819 */ /* 0x000fe40000011610 */
[----:B------:R-:W-:Y:S02]  /*79b00*/  SHF.R.U32.HI R12, RZ, 0x8, R14 ;  /* 0x00000008ff0c7819 */ /* 0x000fe4000001160e */
[----:B------:R-:W-:Y:S02]  /*79b10*/  LOP3.LUT R13, R13, 0xffff, RZ, 0xc0, !PT ;  /* 0x0000ffff0d0d7812 */ /* 0x000fe400078ec0ff */
[----:B------:R-:W-:-:S04]  /*79b20*/  LOP3.LUT R12, R12, 0xffff, RZ, 0xc0, !PT ;  /* 0x0000ffff0c0c7812 */ /* 0x000fc800078ec0ff */
[----:B------:R-:W-:Y:S01]  /*79b30*/  PRMT R12, R13, 0x3340, R12 ;  /* 0x000033400d0c7816 */ /* 0x000fe2000000000c */
[----:B------:R4:W-:Y:S04]  /*79b40*/  STL [R1+0x7f4], R17 ;  /* 0x0007f41101007387 */ /* 0x0009e80000100800 */
[----:B------:R0:W-:Y:S04]  /*79b50*/  STL [R1+0xc4], R12 ;  /* 0x0000c40c01007387 */ /* 0x0001e80000100800 */
[----:B------:R-:W2:Y:S01]  /*79b60*/  LDL.LU R59, [R1+0x2c4c] ;  /* 0x002c4c00013b7983 */ /* 0x000ea20000300800 */
[----:B----4-:R-:W-:-:S03]  /*79b70*/  LOP3.LUT R17, R22, 0xffff, RZ, 0xc0, !PT ;  /* 0x0000ffff16117812 */ /* 0x010fc600078ec0ff */
[----:B------:R-:W3:Y:S01]  /*79b80*/  LDL.LU R22, [R1+0xc1c] ;  /* 0x000c1c0001167983 */ /* 0x000ee20000300800 */
[----:B------:R-:W-:Y:S02]  /*79b90*/  LOP3.LUT R15, R30, 0xffff, RZ, 0xc0, !PT ;  /* 0x0000ffff1e0f7812 */ /* 0x000fe400078ec0ff */
[----:B------:R-:W-:Y:S01]  /*79ba0*/  LOP3.LUT R16, R19, 0xffff, RZ, 0xc0, !PT ;  /* 0x0000ffff13107812 */ /* 0x000fe200078ec0ff */
[----:B------:R-:W4:Y:S01]  /*79bb0*/  LDL.LU R30, [R1+0x74] ;  /* 0x00007400011e7983 */ /* 0x000f220000300800 */
[----:B0-----:R-:W-:Y:S02]  /*79bc0*/  PRMT R12, R18, 0x3340, R0 ;  /* 0x00003340120c7816 */ /* 0x001fe40000000000 */
[----:B------:R-:W-:-:S04]  /*79bd0*/  PRMT R13, R17, 0x3340, R16 ;  /* 0x00003340110d7816 */ /* 0x000fc80000000010 */
[----:B------:R-:W-:Y:S02]  /*79be0*/  PRMT R19, R13, 0x5410, R12 ;  /* 0x000054100d137816 */ /* 0x000fe4000000000c */
[----:B------:R-:W-:-:S03]  /*79bf0*/  PRMT R12, R28, 0x3340, R0 ;  /* 0x000033401c0c7816 */ /* 0x000fc60000000000 */
[----:B------:R0:W-:Y:S01]  /*79c00*/  STL [R1+0x7f0], R19 ;  /* 0x0007f01301007387 */ /* 0x0001e20000100800 */
[----:B------:R-:W-:Y:S02]  /*79c10*/  SHF.R.U32.HI R17, RZ, 0x8, R17 ;  /* 0x00000008ff117819 */ /* 0x000fe40000011611 */
[----:B------:R-:W-:Y:S02]  /*79c20*/  IADD3 R20, P3, PT, R10, R0, RZ ;  /* 0x000000000a147210 */ /* 0x000fe40007f7e0ff */
[----:B0-----:R-:W-:Y:S02]  /*79c30*/  SHF.R.U32.HI R19, RZ, 0x8, R15 ;  /* 0x00000008ff137819 */ /* 0x001fe4000001160f */
[----:B------:R-:W-:-:S04]  /*79c40*/  LOP3.LUT R14, R57, 0xffff, RZ, 0xc0, !PT ;  /* 0x0000ffff390e7812 */ /* 0x000fc800078ec0ff */
[----:B------:R-:W-:-:S04]  /*79c50*/  PRMT R13, R15, 0x3340, R14 ;  /* 0x000033400f0d7816 */ /* 0x000fc8000000000e */
[----:B------:R-:W-:Y:S02]  /*79c60*/  PRMT R13, R13, 0x5410, R12 ;  /* 0x000054100d0d7816 */ /* 0x000fe4000000000c */
[----:B------:R-:W-:-:S03]  /*79c70*/  SHF.R.S32.HI R12, RZ, 0x1f, R10 ;  /* 0x0000001fff0c7819 */ /* 0x000fc6000001140a */
[----:B------:R0:W-:Y:S01]  /*79c80*/  STL [R1+0x7ec], R13 ;  /* 0x0007ec0d01007387 */ /* 0x0001e20000100800 */
[----:B------:R-:W-:Y:S01]  /*79c90*/  SHF.R.U32.HI R15, RZ, 0x8, R14 ;  /* 0x00000008ff0f7819 */ /* 0x000fe2000001160e */
[----:B------:R-:W-:Y:S01]  /*79ca0*/  IMAD.X R21, R12, 0x1, R2, P3 ;  /* 0x000000010c157824 */ /* 0x000fe200018e0602 */
[----:B------:R-:W-:Y:S02]  /*79cb0*/  LOP3.LUT R14, R17, 0xffff, RZ, 0xc0, !PT ;  /* 0x0000ffff110e7812 */ /* 0x000fe400078ec0ff */
[----:B0-----:R-:W-:-:S04]  /*79cc0*/  SHF.R.U32.HI R13, RZ, 0x8, R16 ;  /* 0x00000008ff0d7819 */ /* 0x001fc80000011610 */
[----:B------:R-:W-:Y:S01]  /*79cd0*/  LOP3.LUT R13, R13, 0xffff, RZ, 0xc0, !PT ;  /* 0x0000ffff0d0d7812 */ /* 0x000fe200078ec0ff */
[----:B------:R0:W-:Y:S03]  /*79ce0*/  STL.64 [R1+0x278], R20 ;  /* 0x0002781401007387 */ /* 0x0001e60000100a00 */
[----:B------:R-:W-:Y:S01]  /*79cf0*/  PRMT R13, R14, 0x3340, R13 ;  /* 0x000033400e0d7816 */ /* 0x000fe2000000000d */
[----:B------:R-:W2:Y:S04]  /*79d00*/  LDL.LU R56, [R1+0xe18] ;  /* 0x000e180001387983 */ /* 0x000ea80000300800 */
[----:B------:R-:W2:Y:S04]  /*79d10*/  LDL.LU R29, [R1+0x3c] ;  /* 0x00003c00011d7983 */ /* 0x000ea80000300800 */
[----:B------:R1:W-:Y:S04]  /*79d20*/  STL [R1+0xc0], R13 ;  /* 0x0000c00d01007387 */ /* 0x0003e80000100800 */
[----:B------:R-:W2:Y:S01]  /*79d30*/  LDL.LU R47, [R1+0xc00] ;  /* 0x000c0000012f7983 */ /* 0x000ea20000300800 */
[----:B0-----:R-:W-:-:S05]  /*79d40*/  IADD3 R20, P3, PT, R10, R3, RZ ;  /* 0x000000030a147210 */ /* 0x001fca0007f7e0ff */
[----:B------:R-:W-:-:S05]  /*79d50*/  IMAD.X R21, R12, 0x1, R4, P3 ;  /* 0x000000010c157824 */ /* 0x000fca00018e0604 */
[----:B------:R-:W-:Y:S04]  /*79d60*/  STL.64 [R1+0x258], R20 ;  /* 0x0002581401007387 */ /* 0x000fe80000100a00 */
[----:B------:R-:W2:Y:S04]  /*79d70*/  LDL.LU R27, [R1+0xe14] ;  /* 0x000e1400011b7983 */ /* 0x000ea80000300800 */
[----:B------:R-:W2:Y:S01]  /*79d80*/  LDL.LU R23, [R1+0xa1c] ;  /* 0x000a1c0001177983 */ /* 0x000ea20000300800 */
[----:B------:R-:W-:Y:S02]  /*79d90*/  LOP3.LUT R16, R19, 0xffff, RZ, 0xc0, !PT ;  /* 0x0000ffff13107812 */ /* 0x000fe400078ec0ff */
[----:B------:R-:W-:-:S04]  /*79da0*/  LOP3.LUT R15, R15, 0xffff, RZ, 0xc0, !PT ;  /* 0x0000ffff0f0f7812 */ /* 0x000fc800078ec0ff */
[----:B------:R-:W-:Y:S02]  /*79db0*/  PRMT R57, R16, 0x3340, R15 ;  /* 0x0000334010397816 */ /* 0x000fe4000000000f */
[----:B------:R-:W-:-:S04]  /*79dc0*/  LOP3.LUT R46, R32, 0xffff, RZ, 0xc0, !PT ;  /* 0x0000ffff202e7812 */ /* 0x000fc800078ec0ff */
[----:B-1----:R-:W-:Y:S02]  /*79dd0*/  PRMT R13, R46, 0x3340, R0 ;  /* 0x000033402e0d7816 */ /* 0x002fe40000000000 */
[----:B------:R-:W-:Y:S02]  /*79de0*/  SHF.R.U32.HI R37, RZ, 0x8, R18 ;  /* 0x00000008ff257819 */ /* 0x000fe40000011612 */
[----:B------:R-:W-:-:S05]  /*79df0*/  IADD3 R18, P3, PT, R10, R5, RZ ;  /* 0x000000050a127210 */ /* 0x000fca0007f7e0ff */
[----:B------:R-:W-:Y:S01]  /*79e00*/  IMAD.X R19, R12, 0x1, R6, P3 ;  /* 0x000000010c137824 */ /* 0x000fe200018e0606 */
[----:B---3--:R-:W-:Y:S02]  /*79e10*/  LOP3.LUT R16, R22, 0xffff, RZ, 0xc0, !PT ;  /* 0x0000ffff16107812 */ /* 0x008fe400078ec0ff */
[----:B------:R-:W3:Y:S01]  /*79e20*/  LDL.LU R22, [R1+0xc28] ;  /* 0x000c280001167983 */ /* 0x000ee20000300800 */
[----:B----4-:R-:W-:-:S04]  /*79e30*/  LOP3.LUT R15, R30, 0xffff, RZ, 0xc0, !PT ;  /* 0x0000ffff1e0f7812 */ /* 0x010fc800078ec0ff */
[----:B------:R-:W-:-:S04]  /*79e40*/  PRMT R14, R16, 0x3340, R15 ;  /* 0x00003340100e7816 */ /* 0x000fc8000000000f */
[----:B------:R-:W-:-:S05]  /*79e50*/  PRMT R13, R14, 0x5410, R13 ;  /* 0x000054100e0d7816 */ /* 0x000fca000000000d */
[----:B------:R0:W-:Y:S04]  /*79e60*/  STL [R1+0x7e8], R13 ;  /* 0x0007e80d01007387 */ /* 0x0001e80000100800 */
[----:B------:R-:W4:Y:S04]  /*79e70*/  LDL.LU R30, [R1+0x84] ;  /* 0x00008400011e7983 */ /* 0x000f280000300800 */
[----:B------:R1:W-:Y:S04]  /*79e80*/  STL.64 [R1+0x250], R18 ;  /* 0x0002501201007387 */ /* 0x0003e80000100a00 */
[----:B------:R-:W4:Y:S01]  /*79e90*/  LDL.LU R26, [R1+0xf3c] ;  /* 0x000f3c00011a7983 */ /* 0x000f220000300800 */
[----:B0-----:R-:W-:-:S02]  /*79ea0*/  SHF.R.U32.HI R13, RZ, 0x8, R16 ;  /* 0x00000008ff0d7819 */ /* 0x001fc40000011610 */
[----:B-1----:R-:W-:-:S05]  /*79eb0*/  IADD3 R18, P3, PT, R10, R7, RZ ;  /* 0x000000070a127210 */ /* 0x002fca0007f7e0ff */
[----:B------:R-:W-:Y:S01]  /*79ec0*/  IMAD.X R19, R12, 0x1, R8, P3 ;  /* 0x000000010c137824 */ /* 0x000fe200018e0608 */
[----:B------:R-:W-:Y:S02]  /*79ed0*/  SHF.R.U32.HI R12, RZ, 0x8, R15 ;  /* 0x00000008ff0c7819 */ /* 0x000fe4000001160f */
[----:B------:R-:W-:Y:S02]  /*79ee0*/  LOP3.LUT R13, R13, 0xffff, RZ, 0xc0, !PT ;  /* 0x0000ffff0d0d7812 */ /* 0x000fe400078ec0ff */
[----:B------:R-:W-:-:S04]  /*79ef0*/  LOP3.LUT R12, R12, 0xffff, RZ, 0xc0, !PT ;  /* 0x0000ffff0c0c7812 */ /* 0x000fc800078ec0ff */
[----:B------:R-:W-:Y:S01]  /*79f00*/  PRMT R10, R13, 0x3340, R12 ;  /* 0x000033400d0a7816 */ /* 0x000fe2000000000c */
[----:B------:R-:W-:Y:S04]  /*79f10*/  STL.64 [R1+0x238], R18 ;  /* 0x0002381201007387 */ /* 0x000fe80000100a00 */
[----:B------:R0:W-:Y:S01]  /*79f20*/  STL [R1+0x2b98], R10 ;  /* 0x002b980a01007387 */ /* 0x0001e20000100800 */
[----:B--2---:R-:W-:Y:S02]  /*79f30*/  LOP3.LUT R16, R56, 0xffff, RZ, 0xc0, !PT ;  /* 0x0000ffff38107812 */ /* 0x004fe400078ec0ff */
[----:B------:R-:W-:-:S04]  /*79f40*/  LOP3.LUT R15, R29, 0xffff, RZ, 0xc0, !PT ;  /* 0x0000ffff1d0f7812 */ /* 0x000fc800078ec0ff */
[----:B------:R-:W-:Y:S02]  /*79f50*/  PRMT R12, R15, 0x3340, R0 ;  /* 0x000033400f0c7816 */ /* 0x000fe40000000000 */
[----:B------:R-:W-:-:S04]  /*79f60*/  LOP3.LUT R14, R47, 0xffff, RZ, 0xc0, !PT ;  /* 0x0000ffff2f0e7812 */ /* 0x000fc800078ec0ff */
[----:B------:R-:W-:-:S04]  /*79f70*/  PRMT R13, R16, 0x3340, R14 ;  /* 0x00003340100d7816 */ /* 0x000fc8000000000e */
[----:B0-----:R-:W-:Y:S02]  /*79f80*/  PRMT R10, R13, 0x5410, R12 ;  /* 0x000054100d0a7816 */ /* 0x001fe4000000000c */
[----:B------:R-:W-:Y:S02]  /*79f90*/  SHF.R.U32.HI R13, RZ, 0x8, R16 ;  /* 0x00000008ff0d7819 */ /* 0x000fe40000011610 */
[----:B------:R-:W-:Y:S02]  /*79fa0*/  SHF.R.U32.HI R12, RZ, 0x8, R14 ;  /* 0x00000008ff0c7819 */ /* 0x000fe4000001160e */
[----:B------:R-:W-:Y:S02]  /*79fb0*/  LOP3.LUT R13, R13, 0xffff, RZ, 0xc0, !PT ;  /* 0x0000ffff0d0d7812 */ /* 0x000fe400078ec0ff */
[----:B------:R-:W-:Y:S01]  /*79fc0*/  LOP3.LUT R12, R12, 0xffff, RZ, 0xc0, !PT ;  /* 0x0000ffff0c0c7812 */ /* 0x000fe200078ec0ff */
[----:B------:R0:W-:Y:S01]  /*79fd0*/  STL [R1+0x7e4], R10 ;  /* 0x0007e40a01007387 */ /* 0x0001e20000100800 */
[----:B------:R-:W-:-:S02]  /*79fe0*/  LOP3.LUT R18, R11, 0xffff, RZ, 0xc0, !PT ;  /* 0x0000ffff0b127812 */ /* 0x000fc400078ec0ff */
[----:B0-----:R-:W-:Y:S02]  /*79ff0*/  PRMT R10, R13, 0x3340, R12 ;  /* 0x000033400d0a7816 */ /* 0x001fe4000000000c */
[----:B------:R-:W-:-:S03]  /*7a000*/  LOP3.LUT R16, R23, 0xffff, RZ, 0xc0, !PT ;  /* 0x0000ffff17107812 */ /* 0x000fc600078ec0ff */
[----:B------:R0:W-:Y:S04]  /*7a010*/  STL [R1+0x9c], R10 ;  /* 0x00009c0a01007387 */ /* 0x0001e80000100800 */
[----:B------:R-:W2:Y:S04]  /*7a020*/  LDL.LU R11, [R1+0x2c48] ;  /* 0x002c4800010b7983 */ /* 0x000ea80000300800 */
[----:B------:R-:W2:Y:S04]  /*7a030*/  LDL.LU R56, [R1+0xe20] ;  /* 0x000e200001387983 */ /* 0x000ea80000300800 */
[----:B------:R-:W2:Y:S04]  /*7a040*/  LDL.LU R29, [R1+0x48] ;  /* 0x00004800011d7983 */ /* 0x000ea80000300800 */
[----:B------:R-:W2:Y:S01]  /*7a050*/  LDL.LU R23, [R1+0xc08] ;  /* 0x000c080001177983 */ /* 0x000ea20000300800 */
[----:B------:R-:W-:-:S02]  /*7a060*/  SHF.R.U32.HI R41, RZ, 0x8, R34 ;  /* 0x00000008ff297819 */ /* 0x000fc40000011622 */
[----:B------:R-:W-:Y:S02]  /*7a070*/  SHF.R.U32.HI R34, RZ, 0x8, R15 ;  /* 0x00000008ff227819 */ /* 0x000fe4000001160f */
[----:B------:R-:W-:Y:S02]  /*7a080*/  LOP3.LUT R17, R27, 0xffff, RZ, 0xc0, !PT ;  /* 0x0000ffff1b117812 */ /* 0x000fe400078ec0ff */
[----:B------:R-:W-:Y:S02]  /*7a090*/  PRMT R12, R18, 0x3340, R0 ;  /* 0x00003340120c7816 */ /* 0x000fe40000000000 */
[----:B------:R-:W-:Y:S02]  /*7a0a0*/  PRMT R13, R17, 0x3340, R16 ;  /* 0x00003340110d7816 */ /* 0x000fe40000000010 */
[----:B------:R-:W-:Y:S02]  /*7a0b0*/  LOP3.LUT R35, R35, 0xffff, RZ, 0xc0, !PT ;  /* 0x0000ffff23237812 */ /* 0x000fe400078ec0ff */
[----:B0-----:R-:W-:-:S02]  /*7a0c0*/  PRMT R10, R13, 0x5410, R12 ;  /* 0x000054100d0a7816 */ /* 0x001fc4000000000c */
[----:B------:R-:W-:Y:S02]  /*7a0d0*/  PRMT R12, R35, 0x3340, R0 ;  /* 0x00003340230c7816 */ /* 0x000fe40000000000 */
[----:B------:R-:W-:Y:S02]  /*7a0e0*/  SHF.R.U32.HI R17, RZ, 0x8, R17 ;  /* 0x00000008ff117819 */ /* 0x000fe40000011611 */
[----:B---3--:R-:W-:Y:S02]  /*7a0f0*/  LOP3.LUT R15, R22, 0xffff, RZ, 0xc0, !PT ;  /* 0x0000ffff160f7812 */ /* 0x008fe400078ec0ff */
[----:B------:R-:W3:Y:S04]  /*7a100*/  LDL.LU R22, [R1+0xdf8] ;  /* 0x000df80001167983 */ /* 0x000ee80000300800 */
[----:B------:R0:W-:Y:S01]  /*7a110*/  STL [R1+0x7dc], R10 ;  /* 0x0007dc0a01007387 */ /* 0x0001e20000100800 */
[----:B------:R-:W-:-:S02]  /*7a120*/  SHF.R.U32.HI R19, RZ, 0x8, R15 ;  /* 0x00000008ff137819 */ /* 0x000fc4000001160f */
[----:B----4-:R-:W-:-:S04]  /*7a130*/  LOP3.LUT R14, R30, 0xffff, RZ, 0xc0, !PT ;  /* 0x0000ffff1e0e7812 */ /* 0x010fc800078ec0ff */
[----:B------:R-:W-:-:S04]  /*7a140*/  PRMT R13, R15, 0x3340, R14 ;  /* 0x000033400f0d7816 */ /* 0x000fc8000000000e */
[----:B0-----:R-:W-:Y:S02]  /*7a150*/  PRMT R10, R13, 0x5410, R12 ;  /* 0x000054100d0a7816 */ /* 0x001fe4000000000c */
[----:B------:R-:W-:Y:S02]  /*7a160*/  SHF.R.U32.HI R13, RZ, 0x8, R16 ;  /* 0x00000008ff0d7819 */ /* 0x000fe40000011610 */
[----:B------:R-:W-:Y:S02]  /*7a170*/  SHF.R.S32.HI R12, RZ, 0x1f, R26 ;  /* 0x0000001fff0c7819 */ /* 0x000fe4000001141a */
[----:B------:R-:W-:Y:S02]  /*7a180*/  IADD3 R20, P3, PT, R26, R0, RZ ;  /* 0x000000001a147210 */ /* 0x000fe40007f7e0ff */
[----:B------:R-:W-:Y:S02]  /*7a190*/  SHF.R.U32.HI R15, RZ, 0x8, R14 ;  /* 0x00000008ff0f7819 */ /* 0x000fe4000001160e */
[----:B------:R-:W-:-:S02]  /*7a1a0*/  LOP3.LUT R14, R17, 0xffff, RZ, 0xc0, !PT ;  /* 0x0000ffff110e7812 */ /* 0x000fc400078ec0ff */
[----:B------:R-:W-:Y:S01]  /*7a1b0*/  LOP3.LUT R13, R13, 0xffff, RZ, 0xc0, !PT ;  /* 0x0000ffff0d0d7812 */ /* 0x000fe200078ec0ff */
[----:B------:R-:W-:Y:S01]  /*7a1c0*/  IMAD.X R21, R12, 0x1, R2, P3 ;  /* 0x000000010c157824 */ /* 0x000fe200018e0602 */
[----:B------:R0:W-:Y:S02]  /*7a1d0*/  STL [R1+0x7d8], R10 ;  /* 0x0007d80a01007387 */ /* 0x0001e40000100800 */
[----:B------:R-:W-:Y:S02]  /*7a1e0*/  PRMT R13, R14, 0x3340, R13 ;  /* 0x000033400e0d7816 */ /* 0x000fe4000000000d */
[----:B------:R1:W-:Y:S04]  /*7a1f0*/  STL.64 [R1+0x230], R20 ;  /* 0x0002301401007387 */ /* 0x0003e80000100a00 */
[----:B------:R-:W4:Y:S04]  /*7a200*/  LDL.LU R47, [R1+0xe1c] ;  /* 0x000e1c00012f7983 */ /* 0x000f280000300800 */
[----:B------:R0:W-:Y:S04]  /*7a210*/  STL [R1+0x98], R13 ;  /* 0x0000980d01007387 */ /* 0x0001e80000100800 */
[----:B------:R-:W4:Y:S01]  /*7a220*/  LDL.LU R27, [R1+0xc04] ;  /* 0x000c0400011b7983 */ /* 0x000f220000300800 */
[----:B------:R-:W-:-:S02]  /*7a230*/  LOP3.LUT R16, R19, 0xffff, RZ, 0xc0, !PT ;  /* 0x0000ffff13107812 */ /* 0x000fc400078ec0ff */
[----:B------:R-:W-:Y:S02]  /*7a240*/  LOP3.LUT R15, R15, 0xffff, RZ, 0xc0, !PT ;  /* 0x0000ffff0f0f7812 */ /* 0x000fe400078ec0ff */
[----:B------:R-:W-:Y:S02]  /*7a250*/  SHF.R.U32.HI R30, RZ, 0x8, R18 ;  /* 0x00000008ff1e7819 */ /* 0x000fe40000011612 */
[----:B0-----:R-:W-:Y:S02]  /*7a260*/  PRMT R10, R16, 0x3340, R15 ;  /* 0x00003340100a7816 */ /* 0x001fe4000000000f */
[----:B-1----:R-:W-:-:S03]  /*7a270*/  IADD3 R20, P3, PT, R26, R3, RZ ;  /* 0x000000031a147210 */ /* 0x002fc60007f7e0ff */
[----:B------:R0:W-:Y:S02]  /*7a280*/  STL [R1+0x94], R10 ;  /* 0x0000940a01007387 */ /* 0x0001e40000100800 */
[----:B------:R-:W-:-:S05]  /*7a290*/  IMAD.X R21, R12, 0x1, R4, P3 ;  /* 0x000000010c157824 */ /* 0x000fca00018e0604 */
[----:B------:R1:W-:Y:S01]  /*7a2a0*/  STL.64 [R1+0x218], R20 ;  /* 0x0002181401007387 */ /* 0x0003e20000100a00 */
[----:B--2---:R-:W-:Y:S02]  /*7a2b0*/  LOP3.LUT R16, R56, 0xffff, RZ, 0xc0, !PT ;  /* 0x0000ffff38107812 */ /* 0x004fe400078ec0ff */
[----:B------:R-:W-:Y:S02]  /*7a2c0*/  LOP3.LUT R18, R29, 0xffff, RZ, 0xc0, !PT ;  /* 0x0000ffff1d127812 */ /* 0x000fe400078ec0ff */
[----:B------:R-:W-:Y:S02]  /*7a2d0*/  LOP3.LUT R15, R23, 0xffff, RZ, 0xc0, !PT ;  /* 0x0000ffff170f7812 */ /* 0x000fe400078ec0ff */
[----:B------:R-:W-:Y:S02]  /*7a2e0*/  PRMT R13, R18, 0x3340, R0 ;  /* 0x00003340120d7816 */ /* 0x000fe40000000000 */
[----:B------:R-:W-:-:S04]  /*7a2f0*/  PRMT R14, R16, 0x3340, R15 ;  /* 0x00003340100e7816 */ /* 0x000fc8000000000f */
[----:B0-----:R-:W-:-:S05]  /*7a300*/  PRMT R10, R14, 0x5410, R13 ;  /* 0x000054100e0a7816 */ /* 0x001fca000000000d */
[----:B------:R0:W-:Y:S04]  /*7a310*/  STL [R1+0x7d0], R10 ;  /* 0x0007d00a01007387 */ /* 0x0001e80000100800 */
[----:B------:R-:W2:Y:S01]  /*7a320*/  LDL.LU R23, [R1+0xdfc] ;  /* 0x000dfc0001177983 */ /* 0x000ea20000300800 */
[----:B-1----:R-:W-:Y:S02]  /*7a330*/  LOP3.LUT R21, R11, 0xffff, RZ, 0xc0, !PT ;  /* 0x0000ffff0b157812 */ /* 0x002fe400078ec0ff */
[----:B------:R-:W-:Y:S01]  /*7a340*/  SHF.R.U32.HI R16, RZ, 0x8, R16 ;  /* 0x00000008ff107819 */ /* 0x000fe20000011610 */
[----:B------:R-:W2:Y:S01]  /*7a350*/  LDL.LU R56, [R1+0x10c0] ;  /* 0x0010c00001387983 */ /* 0x000ea20000300800 */
[----:B------:R-:W-:Y:S02]  /*7a360*/  SHF.R.U32.HI R13, RZ, 0x8, R21 ;  /* 0x00000008ff0d7819 */ /* 0x000fe40000011615 */
[----:B------:R-:W-:-:S02]  /*7a370*/  SHF.R.U32.HI R15, RZ, 0x8, R15 ;  /* 0x00000008ff0f7819 */ /* 0x000fc4000001160f */
[----:B------:R-:W-:Y:S02]  /*7a380*/  LOP3.LUT R13, R13, 0xffff, RZ, 0xc0, !PT ;  /* 0x0000ffff0d0d7812 */ /* 0x000fe400078ec0ff */
[----:B------:R-:W-:Y:S02]  /*7a390*/  LOP3.LUT R16, R16, 0xffff, RZ, 0xc0, !PT ;  /* 0x0000ffff10107812 */ /* 0x000fe400078ec0ff */
[----:B------:R-:W-:-:S04]  /*7a3a0*/  LOP3.LUT R15, R15, 0xffff, RZ, 0xc0, !PT ;  /* 0x0000ffff0f0f7812 */ /* 0x000fc800078ec0ff */
[----:B0-----:R-:W-:Y:S02]  /*7a3b0*/  PRMT R10, R16, 0x3340, R15 ;  /* 0x00003340100a7816 */ /* 0x001fe4000000000f */
[----:B------:R-:W-:Y:S02]  /*7a3c0*/  LOP3.LUT R17, R59, 0xffff, RZ, 0xc0, !PT ;  /* 0x0000ffff3b117812 */ /* 0x000fe400078ec0ff */
[----:B------:R-:W-:Y:S02]  /*7a3d0*/  SHF.R.U32.HI R42, RZ, 0x8, R36 ;  /* 0x00000008ff2a7819 */ /* 0x000fe40000011624 */
[----:B------:R-:W-:Y:S02]  /*7a3e0*/  SHF.R.U32.HI R29, RZ, 0x8, R17 ;  /* 0x00000008ff1d7819 */ /* 0x000fe40000011611 */
[----:B---3--:R-:W-:-:S04]  /*7a3f0*/  LOP3.LUT R22, R22, 0xffff, RZ, 0xc0, !PT ;  /* 0x0000ffff16167812 */ /* 0x008fc800078ec0ff */
[----:B------:R-:W-:-:S04]  /*7a400*/  SHF.R.U32.HI R14, RZ, 0x8, R22 ;  /* 0x00000008ff0e7819 */ /* 0x000fc80000011616 */
[----:B------:R-:W-:-:S04]  /*7a410*/  LOP3.LUT R14, R14, 0xffff, RZ, 0xc0, !PT ;  /* 0x0000ffff0e0e7812 */ /* 0x000fc800078ec0ff */
[----:B------:R-:W-:-:S05]  /*7a420*/  PRMT R11, R14, 0x3340, R13 ;  /* 0x000033400e0b7816 */ /* 0x000fca000000000d */
[----:B------:R-:W-:Y:S04]  /*7a430*/  STL [R1+0x2b9c], R11 ;  /* 0x002b9c0b01007387 */ /* 0x000fe80000100800 */
[----:B------:R0:W-:Y:S04]  /*7a440*/  STL [R1+0x84], R10 ;  /* 0x0000840a01007387 */ /* 0x0001e80000100800 */
[----:B------:R-:W3:Y:S01]  /*7a450*/  LDL.LU R59, [R1+0x2c44] ;  /* 0x002c4400013b7983 */ /* 0x000ee20000300800 */
[----:B------:R-:W-:Y:S02]  /*7a460*/  PRMT R13, R17, 0x3340, R0 ;  /* 0x00003340110d7816 */ /* 0x000fe40000000000 */
[----:B0-----:R-:W-:-:S05]  /*7a470*/  IADD3 R10, P3, PT, R26, R5, RZ ;  /* 0x000000051a0a7210 */ /* 0x001fca0007f7e0ff */
[----:B------:R-:W-:Y:S01]  /*7a480*/  IMAD.X R11, R12, 0x1, R6, P3 ;  /* 0x000000010c0b7824 */ /* 0x000fe200018e0606 */
[----:B----4-:R-:W-:Y:S02]  /*7a490*/  LOP3.LUT R16, R47, 0xffff, RZ, 0xc0, !PT ;  /* 0x0000ffff2f107812 */ /* 0x010fe400078ec0ff */
[----:B------:R-:W-:-:S04]  /*7a4a0*/  LOP3.LUT R15, R27, 0xffff, RZ, 0xc0, !PT ;  /* 0x0000ffff1b0f7812 */ /* 0x000fc800078ec0ff */
[----:B------:R-:W-:-:S04]  /*7a4b0*/  PRMT R14, R16, 0x3340, R15 ;  /* 0x00003340100e7816 */ /* 0x000fc8000000000f */
[----:B------:R-:W-:-:S05]  /*7a4c0*/  PRMT R13, R14, 0x5410, R13 ;  /* 0x000054100e0d7816 */ /* 0x000fca000000000d */
[----:B------:R0:W-:Y:S04]  /*7a4d0*/  STL [R1+0x7c8], R13 ;  /* 0x0007c80d01007387 */ /* 0x0001e80000100800 */
[----:B------:R1:W-:Y:S04]  /*7a4e0*/  STL.64 [R1+0x210], R10 ;  /* 0x0002100a01007387 */ /* 0x0003e80000100a00 */
[----:B------:R-:W4:Y:S01]  /*7a4f0*/  LDL.LU R27, [R1+0xe00] ;  /* 0x000e0000011b7983 */ /* 0x000f220000300800 */
[----:B0-----:R-:W-:Y:S02]  /*7a500*/  SHF.R.U32.HI R13, RZ, 0x8, R16 ;  /* 0x00000008ff0d7819 */ /* 0x001fe40000011610 */
[----:B-1----:R-:W-:-:S02]  /*7a510*/  IADD3 R10, P3, PT, R26, R7, RZ ;  /* 0x000000071a0a7210 */ /* 0x002fc40007f7e0ff */
[----:B------:R-:W4:Y:S03]  /*7a520*/  LDL.LU R26, [R1+0xb4] ;  /* 0x0000b400011a7983 */ /* 0x000f260000300800 */
[----:B------:R-:W-:Y:S01]  /*7a530*/  IMAD.X R11, R12, 0x1, R8, P3 ;  /* 0x000000010c0b7824 */ /* 0x000fe200018e0608 */
[----:B------:R-:W-:Y:S02]  /*7a540*/  SHF.R.U32.HI R12, RZ, 0x8, R15 ;  /* 0x00000008ff0c7819 */ /* 0x000fe4000001160f */
[----:B------:R-:W-:Y:S02]  /*7a550*/  LOP3.LUT R13, R13, 0xffff, RZ, 0xc0, !PT ;  /* 0x0000ffff0d0d7812 */ /* 0x000fe400078ec0ff */
[----:B------:R-:W-:Y:S01]  /*7a560*/  LOP3.LUT R12, R12, 0xffff, RZ, 0xc0, !PT ;  /* 0x0000ffff0c0c7812 */ /* 0x000fe200078ec0ff */
[----:B------:R0:W-:Y:S01]  /*7a570*/  STL.64 [R1+0x1f8], R10 ;  /* 0x0001f80a01007387 */ /* 0x0001e20000100a00 */
[----:B------:R-:W-:-:S02]  /*7a580*/  LOP3.LUT R17, R61, 0xffff, RZ, 0xc0, !PT ;  /* 0x0000ffff3d117812 */ /* 0x000fc400078ec0ff */
[----:B0-----:R-:W-:-:S05]  /*7a590*/  PRMT R10, R13, 0x3340, R12 ;  /* 0x000033400d0a7816 */ /* 0x001fca000000000c */
[----:B------:R0:W-:Y:S04]  /*7a5a0*/  STL [R1+0x7c], R10 ;  /* 0x00007c0a01007387 */ /* 0x0001e80000100800 */
[----:B------:R-:W4:Y:S04]  /*7a5b0*/  LDL.LU R61, [R1+0x2c40] ;  /* 0x002c4000013d7983 */ /* 0x000f280000300800 */
[----:B------:R-:W4:Y:S04]  /*7a5c0*/  LDL.LU R36, [R1+0xe2c] ;  /* 0x000e2c0001247983 */ /* 0x000f280000300800 */
[----:B------:R-:W4:Y:S01]  /*7a5d0*/  LDL.LU R47, [R1+0x60] ;  /* 0x00006000012f7983 */ /* 0x000f220000300800 */
[----:B--2---:R-:W-:-:S03]  /*7a5e0*/  LOP3.LUT R15, R23, 0xffff, RZ, 0xc0, !PT ;  /* 0x0000ffff170f7812 */ /* 0x004fc600078ec0ff */
[----:B------:R-:W2:Y:S01]  /*7a5f0*/  LDL.LU R23, [R1+0xc14] ;  /* 0x000c140001177983 */ /* 0x000ea20000300800 */
[----:B------:R-:W-:Y:S02]  /*7a600*/  PRMT R12, R17, 0x3340, R0 ;  /* 0x00003340110c7816 */ /* 0x000fe40000000000 */
[----:B0-----:R-:W-:Y:S02]  /*7a610*/  IADD3 R10, P3, PT, R56, R0, RZ ;  /* 0x00000000380a7210 */ /* 0x001fe40007f7e0ff */
[----:B------:R-:W-:Y:S02]  /*7a620*/  LOP3.LUT R20, R52, 0xffff, RZ, 0xc0, !PT ;  /* 0x0000ffff34147812 */ /* 0x000fe400078ec0ff */
[----:B---3--:R-:W-:-:S04]  /*7a630*/  LOP3.LUT R14, R59, 0xffff, RZ, 0xc0, !PT ;  /* 0x0000ffff3b0e7812 */ /* 0x008fc800078ec0ff */
[----:B------:R-:W-:-:S04]  /*7a640*/  PRMT R13, R15, 0x3340, R14 ;  /* 0x000033400f0d7816 */ /* 0x000fc8000000000e */
[----:B------:R-:W-:Y:S02]  /*7a650*/  PRMT R13, R13, 0x5410, R12 ;  /* 0x000054100d0d7816 */ /* 0x000fe4000000000c */
[----:B------:R-:W-:-:S05]  /*7a660*/  SHF.R.S32.HI R12, RZ, 0x1f, R56 ;  /* 0x0000001fff0c7819 */ /* 0x000fca0000011438 */
[----:B------:R-:W-:Y:S01]  /*7a670*/  IMAD.X R11, R12, 0x1, R2, P3 ;  /* 0x000000010c0b7824 */ /* 0x000fe200018e0602 */
[----:B------:R0:W-:Y:S04]  /*7a680*/  STL [R1+0x7c4], R13 ;  /* 0x0007c40d01007387 */ /* 0x0001e80000100800 */
[----:B------:R1:W-:Y:S04]  /*7a690*/  STL.64 [R1+0x1f0], R10 ;  /* 0x0001f00a01007387 */ /* 0x0003e80000100a00 */
[----:B------:R-:W3:Y:S04]  /*7a6a0*/  LDL.LU R32, [R1+0xfe0] ;  /* 0x000fe00001207983 */ /* 0x000ee80000300800 */
[----:B------:R-:W3:Y:S04]  /*7a6b0*/  LDL.LU R48, [R1+0x64] ;  /* 0x0000640001307983 */ /* 0x000ee80000300800 */
[----:B------:R-:W3:Y:S01]  /*7a6c0*/  LDL.LU R24, [R1+0xc18] ;  /* 0x000c180001187983 */ /* 0x000ee20000300800 */
[----:B------:R-:W-:-:S02]  /*7a6d0*/  SHF.R.U32.HI R15, RZ, 0x8, R15 ;  /* 0x00000008ff0f7819 */ /* 0x000fc4000001160f */
[----:B0-----:R-:W-:Y:S01]  /*7a6e0*/  SHF.R.U32.HI R13, RZ, 0x8, R14 ;  /* 0x00000008ff0d7819 */ /* 0x001fe2000001160e */
[----:B------:R-:W3:Y:S01]  /*7a6f0*/  LDL.LU R52, [R1+0x2c3c] ;  /* 0x002c3c0001347983 */ /* 0x000ee20000300800 */
[----:B------:R-:W-:Y:S02]  /*7a700*/  LOP3.LUT R14, R15, 0xffff, RZ, 0xc0, !PT ;  /* 0x0000ffff0f0e7812 */ /* 0x000fe400078ec0ff */
[----:B------:R-:W-:-:S04]  /*7a710*/  LOP3.LUT R13, R13, 0xffff, RZ, 0xc0, !PT ;  /* 0x0000ffff0d0d7812 */ /* 0x000fc800078ec0ff */
[----:B------:R-:W-:Y:S02]  /*7a720*/  PRMT R59, R14, 0x3340, R13 ;  /* 0x000033400e3b7816 */ /* 0x000fe4000000000d */
[----:B----4-:R-:W-:-:S04]  /*7a730*/  LOP3.LUT R16, R27, 0xffff, RZ, 0xc0, !PT ;  /* 0x0000ffff1b107812 */ /* 0x010fc800078ec0ff */
[----:B------:R-:W-:Y:S02]  /*7a740*/  SHF.R.U32.HI R14, RZ, 0x8, R16 ;  /* 0x00000008ff0e7819 */ /* 0x000fe40000011610 */
[----:B------:R-:W-:-:S04]  /*7a750*/  LOP3.LUT R13, R26, 0xffff, RZ, 0xc0, !PT ;  /* 0x0000ffff1a0d7812 */ /* 0x000fc800078ec0ff */
[--C-:B------:R-:W-:Y:S02]  /*7a760*/  PRMT R16, R16, 0x3340, R13.reuse ;  /* 0x0000334010107816 */ /* 0x100fe4000000000d */
[----:B------:R-:W-:Y:S02]  /*7a770*/  SHF.R.U32.HI R13, RZ, 0x8, R13 ;  /* 0x00000008ff0d7819 */ /* 0x000fe4000001160d */
[----:B------:R-:W-:Y:S02]  /*7a780*/  LOP3.LUT R14, R14, 0xffff, RZ, 0xc0, !PT ;  /* 0x0000ffff0e0e7812 */ /* 0x000fe400078ec0ff */
[----:B------:R-:W-:-:S04]  /*7a790*/  LOP3.LUT R13, R13, 0xffff, RZ, 0xc0, !PT ;  /* 0x0000ffff0d0d7812 */ /* 0x000fc800078ec0ff */
[----:B-1----:R-:W-:Y:S02]  /*7a7a0*/  PRMT R10, R14, 0x3340, R13 ;  /* 0x000033400e0a7816 */ /* 0x002fe4000000000d */
[----:B------:R-:W-:-:S03]  /*7a7b0*/  SHF.R.U32.HI R26, RZ, 0x8, R17 ;  /* 0x00000008ff1a7819 */ /* 0x000fc60000011611 */
[----:B------:R0:W-:Y:S01]  /*7a7c0*/  STL [R1+0x74], R10 ;  /* 0x0000740a01007387 */ /* 0x0001e20000100800 */
[----:B------:R-:W-:-:S03]  /*7a7d0*/  LOP3.LUT R17, R47, 0xffff, RZ, 0xc0, !PT ;  /* 0x0000ffff2f117812 */ /* 0x000fc600078ec0ff */
[----:B------:R-:W4:Y:S01]  /*7a7e0*/  LDL.LU R47, [R1+0xe0c] ;  /* 0x000e0c00012f7983 */ /* 0x000f220000300800 */
[----:B--2---:R-:W-:-:S03]  /*7a7f0*/  LOP3.LUT R15, R23, 0xffff, RZ, 0xc0, !PT ;  /* 0x0000ffff170f7812 */ /* 0x004fc600078ec0ff */
[----:B------:R-:W2:Y:S01]  /*7a800*/  LDL.LU R23, [R1+0xa14] ;  /* 0x000a140001177983 */ /* 0x000ea20000300800 */
[----:B------:R-:W-:Y:S02]  /*7a810*/  SHF.R.U32.HI R38, RZ, 0x8, R28 ;  /* 0x00000008ff267819 */ /* 0x000fe4000001161c */
[----:B------:R-:W-:Y:S02]  /*7a820*/  SHF.R.U32.HI R28, RZ, 0x8, R18 ;  /* 0x00000008ff1c7819 */ /* 0x000fe40000011612 */
[----:B------:R-:W-:Y:S02]  /*7a830*/  LOP3.LUT R18, R36, 0xffff, RZ, 0xc0, !PT ;  /* 0x0000ffff24127812 */ /* 0x000fe400078ec0ff */
[----:B------:R-:W-:Y:S02]  /*7a840*/  PRMT R13, R17, 0x3340, R0 ;  /* 0x00003340110d7816 */ /* 0x000fe40000000000 */
[----:B------:R-:W-:-:S04]  /*7a850*/  PRMT R14, R18, 0x3340, R15 ;  /* 0x00003340120e7816 */ /* 0x000fc8000000000f */
[----:B------:R-:W-:Y:S02]  /*7a860*/  PRMT R13, R14, 0x5410, R13 ;  /* 0x000054100e0d7816 */ /* 0x000fe4000000000d */
[----:B0-----:R-:W-:Y:S02]  /*7a870*/  IADD3 R10, P3, PT, R56, R3, RZ ;  /* 0x00000003380a7210 */ /* 0x001fe40007f7e0ff */
[----:B------:R-:W-:Y:S01]  /*7a880*/  SHF.R.U32.HI R14, RZ, 0x8, R18 ;  /* 0x00000008ff0e7819 */ /* 0x000fe20000011612 */
[----:B------:R0:W-:Y:S02]  /*7a890*/  STL [R1+0x7b8], R13 ;  /* 0x0007b80d01007387 */ /* 0x0001e40000100800 */
[----:B------:R-:W-:Y:S01]  /*7a8a0*/  IMAD.X R11, R12, 0x1, R4, P3 ;  /* 0x000000010c0b7824 */ /* 0x000fe200018e0604 */
[----:B------:R-:W-:Y:S02]  /*7a8b0*/  LOP3.LUT R14, R14, 0xffff, RZ, 0xc0, !PT ;  /* 0x0000ffff0e0e7812 */ /* 0x000fe400078ec0ff */
[----:B0-----:R-:W-:-:S02]  /*7a8c0*/  SHF.R.U32.HI R13, RZ, 0x8, R15 ;  /* 0x00000008ff0d7819 */ /* 0x001fc4000001160f */
[----:B------:R0:W-:Y:S02]  /*7a8d0*/  STL.64 [R1+0x1d8], R10 ;  /* 0x0001d80a01007387 */ /* 0x0001e40000100a00 */
[----:B------:R-:W-:Y:S02]  /*7a8e0*/  LOP3.LUT R13, R13, 0xffff, RZ, 0xc0, !PT ;  /* 0x0000ffff0d0d7812 */ /* 0x000fe400078ec0ff */
[----:B------:R-:W2:Y:S01]  /*7a8f0*/  LDL.LU R36, [R1+0x10c4] ;  /* 0x0010c40001247983 */ /* 0x000ea20000300800 */
[----:B------:R-:W-:Y:S02]  /*7a900*/  SHF.R.U32.HI R40, RZ, 0x8, R25 ;  /* 0x00000008ff287819 */ /* 0x000fe40000011619 */
[----:B------:R-:W-:Y:S02]  /*7a910*/  SHF.R.U32.HI R25, RZ, 0x8, R17 ;  /* 0x00000008ff197819 */ /* 0x000fe40000011611 */
[----:B0-----:R-:W-:-:S05]  /*7a920*/  PRMT R10, R14, 0x3340, R13 ;  /* 0x000033400e0a7816 */ /* 0x001fca000000000d */
[----:B------:R0:W-:Y:S02]  /*7a930*/  STL [R1+0x5c], R10 ;  /* 0x00005c0a01007387 */ /* 0x0001e40000100800 */
[----:B0-----:R-:W-:-:S05]  /*7a940*/  IADD3 R10, P3, PT, R56, R5, RZ ;  /* 0x00000005380a7210 */ /* 0x001fca0007f7e0ff */
[----:B------:R-:W-:Y:S01]  /*7a950*/  IMAD.X R11, R12, 0x1, R6, P3 ;  /* 0x000000010c0b7824 */ /* 0x000fe200018e0606 */
[----:B---3--:R-:W-:Y:S02]  /*7a960*/  LOP3.LUT R17, R32, 0xffff, RZ, 0xc0, !PT ;  /* 0x0000ffff20117812 */ /* 0x008fe400078ec0ff */
[----:B------:R-:W-:Y:S02]  /*7a970*/  LOP3.LUT R18, R48, 0xffff, RZ, 0xc0, !PT ;  /* 0x0000ffff30127812 */ /* 0x000fe400078ec0ff */
[----:B------:R-:W-:Y:S02]  /*7a980*/  LOP3.LUT R15, R24, 0xffff, RZ, 0xc0, !PT ;  /* 0x0000ffff180f7812 */ /* 0x000fe400078ec0ff */
[----:B------:R-:W-:Y:S02]  /*7a990*/  PRMT R13, R18, 0x3340, R0 ;  /* 0x00003340120d7816 */ /* 0x000fe40000000000 */
[----:B------:R-:W-:-:S04]  /*7a9a0*/  PRMT R14, R17, 0x3340, R15 ;  /* 0x00003340110e7816 */ /* 0x000fc8000000000f */
[----:B------:R-:W-:-:S05]  /*7a9b0*/  PRMT R13, R14, 0x5410, R13 ;  /* 0x000054100e0d7816 */ /* 0x000fca000000000d */
[----:B------:R0:W-:Y:S04]  /*7a9c0*/  STL [R1+0x7b4], R13 ;  /* 0x0007b40d01007387 */ /* 0x0001e80000100800 */
[----:B------:R1:W-:Y:S01]  /*7a9d0*/  STL.64 [R1+0x1d0], R10 ;  /* 0x0001d00a01007387 */ /* 0x0003e20000100a00 */
[----:B0-----:R-:W-:Y:S02]  /*7a9e0*/  SHF.R.U32.HI R13, RZ, 0x8, R17 ;  /* 0x00000008ff0d7819 */ /* 0x001fe40000011611 */
[----:B-1----:R-:W-:Y:S02]  /*7a9f0*/  IADD3 R10, P3, PT, R56, R7, RZ ;  /* 0x00000007380a7210 */ /* 0x002fe40007f7e0ff */
[----:B------:R-:W-:Y:S01]  /*7aa00*/  LOP3.LUT R13, R13, 0xffff, RZ, 0xc0, !PT ;  /* 0x0000ffff0d0d7812 */ /* 0x000fe200078ec0ff */
[----:B------:R-:W3:Y:S02]  /*7aa10*/  LDL.LU R56, [R1+0xe10] ;  /* 0x000e100001387983 */ /* 0x000ee40000300800 */
[----:B------:R-:W-:Y:S01]  /*7aa20*/  IMAD.X R11, R12, 0x1, R8, P3 ;  /* 0x000000010c0b7824 */ /* 0x000fe200018e0608 */
[----:B------:R-:W-:Y:S01]  /*7aa30*/  SHF.R.U32.HI R12, RZ, 0x8, R15 ;  /* 0x00000008ff0c7819 */ /* 0x000fe2000001160f */
[----:B------:R-:W3:Y:S03]  /*7aa40*/  LDL.LU R32, [R1+0x12a0] ;  /* 0x0012a00001207983 */ /* 0x000ee60000300800 */
[----:B------:R-:W-:Y:S01]  /*7aa50*/  LOP3.LUT R12, R12, 0xffff, RZ, 0xc0, !PT ;  /* 0x0000ffff0c0c7812 */ /* 0x000fe200078ec0ff */
[----:B------:R0:W-:Y:S01]  /*7aa60*/  STL.64 [R1+0x1b8], R10 ;  /* 0x0001b80a01007387 */ /* 0x0001e20000100a00 */
[----:B------:R-:W-:-:S02]  /*7aa70*/  LOP3.LUT R15, R49, 0xffff, RZ, 0xc0, !PT ;  /* 0x0000ffff310f7812 */ /* 0x000fc400078ec0ff */
[----:B0-----:R-:W-:-:S05]  /*7aa80*/  PRMT R10, R13, 0x3340, R12 ;  /* 0x000033400d0a7816 */ /* 0x001fca000000000c */
[----:B------:R0:W-:Y:S04]  /*7aa90*/  STL [R1+0x4c], R10 ;  /* 0x00004c0a01007387 */ /* 0x0001e80000100800 */
[----:B------:R-:W3:Y:S01]  /*7aaa0*/  LDL.LU R49, [R1+0x2c38] ;  /* 0x002c380001317983 */ /* 0x000ee20000300800 */
[----:B------:R-:W-:-:S03]  /*7aab0*/  PRMT R12, R15, 0x3340, R0 ;  /* 0x000033400f0c7816 */ /* 0x000fc60000000000 */
[----:B0-----:R-:W3:Y:S01]  /*7aac0*/  LDL.LU R10, [R1+0xfe4] ;  /* 0x000fe400010a7983 */ /* 0x001ee20000300800 */
[----:B----4-:R-:W-:-:S03]  /*7aad0*/  LOP3.LUT R17, R47, 0xffff, RZ, 0xc0, !PT ;  /* 0x0000ffff2f117812 */ /* 0x010fc600078ec0ff */
[----:B------:R-:W4:Y:S01]  /*7aae0*/  LDL.LU R48, [R1+0x8c] ;  /* 0x00008c0001307983 */ /* 0x000f220000300800 */
[----:B--2---:R-:W-:-:S04]  /*7aaf0*/  LOP3.LUT R14, R23, 0xffff, RZ, 0xc0, !PT ;  /* 0x0000ffff170e7812 */ /* 0x004fc800078ec0ff */
[----:B------:R-:W-:-:S04]  /*7ab00*/  PRMT R13, R17, 0x3340, R14 ;  /* 0x00003340110d7816 */ /* 0x000fc8000000000e */
[----:B------:R-:W-:-:S05]  /*7ab10*/  PRMT R11, R13, 0x5410, R12 ;  /* 0x000054100d0b7816 */ /* 0x000fca000000000c */
[----:B------:R0:W-:Y:S04]  /*7ab20*/  STL [R1+0x7ac], R11 ;  /* 0x0007ac0b01007387 */ /* 0x0001e80000100800 */
[----:B------:R-:W2:Y:S01]  /*7ab30*/  LDL.LU R47, [R1+0xc2c] ;  /* 0x000c2c00012f7983 */ /* 0x000ea20000300800 */
[----:B------:R-:W-:Y:S02]  /*7ab40*/  SHF.R.U32.HI R13, RZ, 0x8, R17 ;  /* 0x00000008ff0d7819 */ /* 0x000fe40000011611 */
[----:B------:R-:W-:Y:S02]  /*7ab50*/  SHF.R.U32.HI R12, RZ, 0x8, R14 ;  /* 0x00000008ff0c7819 */ /* 0x000fe4000001160e */
[----:B------:R-:W-:Y:S02]  /*7ab60*/  LOP3.LUT R13, R13, 0xffff, RZ, 0xc0, !PT ;  /* 0x0000ffff0d0d7812 */ /* 0x000fe400078ec0ff */
[----:B------:R-:W-:-:S04]  /*7ab70*/  LOP3.LUT R12, R12, 0xffff, RZ, 0xc0, !PT ;  /* 0x0000ffff0c0c7812 */ /* 0x000fc800078ec0ff */
[----:B0-----:R-:W-:Y:S02]  /*7ab80*/  PRMT R11, R13, 0x3340, R12 ;  /* 0x000033400d0b7816 */ /* 0x001fe4000000000c */
[----:B------:R-:W-:Y:S02]  /*7ab90*/  SHF.R.S32.HI R13, RZ, 0x1f, R36 ;  /* 0x0000001fff0d7819 */ /* 0x000fe40000011424 */
[----:B------:R-:W-:Y:S02]  /*7aba0*/  IADD3 R14, P3, PT, R36, R0, RZ ;  /* 0x00000000240e7210 */ /* 0x000fe40007f7e0ff */
[----:B------:R-:W-:-:S03]  /*7abb0*/  SHF.R.U32.HI R24, RZ, 0x8, R15 ;  /* 0x00000008ff187819 */ /* 0x000fc6000001160f */
[----:B------:R-:W-:Y:S01]  /*7abc0*/  IMAD.X R15, R13, 0x1, R2, P3 ;  /* 0x000000010d0f7824 */ /* 0x000fe200018e0602 */
[----:B------:R-:W-:Y:S04]  /*7abd0*/  STL [R1+0x48], R11 ;  /* 0x0000480b01007387 */ /* 0x000fe80000100800 */
[----:B------:R0:W-:Y:S01]  /*7abe0*/  STL.64 [R1+0x1b0], R14 ;  /* 0x0001b00e01007387 */ /* 0x0001e20000100a00 */
[----:B------:R-:W-:Y:S02]  /*7abf0*/  SHF.R.U32.HI R23, RZ, 0x8, R18 ;  /* 0x00000008ff177819 */ /* 0x000fe40000011612 */
[----:B------:R-:W-:Y:S02]  /*7ac00*/  SHF.R.U32.HI R44, RZ, 0x8, R33 ;  /* 0x00000008ff2c7819 */ /* 0x000fe40000011621 */
[----:B---3--:R-:W-:-:S02]  /*7ac10*/  LOP3.LUT R17, R56, 0xffff, RZ, 0xc0, !PT ;  /* 0x0000ffff38117812 */ /* 0x008fc400078ec0ff */
[----:B------:R-:W-:Y:S02]  /*7ac20*/  LOP3.LUT R56, R54, 0xffff, RZ, 0xc0, !PT ;  /* 0x0000ffff36387812 */ /* 0x000fe400078ec0ff */
[----:B------:R-:W-:Y:S01]  /*7ac30*/  IADD3 R18, P3, PT, R32, R0, RZ ;  /* 0x0000000020127210 */ /* 0x000fe20007f7e0ff */
[----:B------:R-:W3:Y:S01]  /*7ac40*/  LDL.LU R54, [R1+0x2c34] ;  /* 0x002c340001367983 */ /* 0x000ee20000300800 */
[----:B------:R-:W-:Y:S02]  /*7ac50*/  PRMT R12, R56, 0x3340, R0 ;  /* 0x00003340380c7816 */ /* 0x000fe40000000000 */
[----:B0-----:R-:W-:-:S04]  /*7ac60*/  LOP3.LUT R15, R49, 0xffff, RZ, 0xc0, !PT ;  /* 0x0000ffff310f7812 */ /* 0x001fc800078ec0ff */
[----:B------:R-:W-:-:S04]  /*7ac70*/  PRMT R14, R17, 0x3340, R15 ;  /* 0x00003340110e7816 */ /* 0x000fc8000000000f */
[----:B------:R-:W-:Y:S02]  /*7ac80*/  PRMT R11, R14, 0x5410, R12 ;  /* 0x000054100e0b7816 */ /* 0x000fe4000000000c */
[----:B------:R-:W-:Y:S02]  /*7ac90*/  SHF.R.S32.HI R12, RZ, 0x1f, R32 ;  /* 0x0000001fff0c7819 */ /* 0x000fe40000011420 */
[----:B------:R-:W-:Y:S02]  /*7aca0*/  SHF.R.U32.HI R17, RZ, 0x8, R17 ;  /* 0x00000008ff117819 */ /* 0x000fe40000011611 */
[----:B------:R-:W-:Y:S01]  /*7acb0*/  SHF.R.U32.HI R14, RZ, 0x8, R15 ;  /* 0x00000008ff0e7819 */ /* 0x000fe2000001160f */
[----:B------:R-:W-:Y:S01]  /*7acc0*/  IMAD.X R19, R12, 0x1, R2, P3 ;  /* 0x000000010c137824 */ /* 0x000fe200018e0602 */
[----:B------:R-:W-:Y:S01]  /*7acd0*/  STL [R1+0x7a8], R11 ;  /* 0x0007a80b01007387 */ /* 0x000fe20000100800 */
[----:B------:R-:W-:Y:S02]  /*7ace0*/  LOP3.LUT R15, R17, 0xffff, RZ, 0xc0, !PT ;  /* 0x0000ffff110f7812 */ /* 0x000fe400078ec0ff */
[----:B------:R-:W-:Y:S01]  /*7acf0*/  LOP3.LUT R14, R14, 0xffff, RZ, 0xc0, !PT ;  /* 0x0000ffff0e0e7812 */ /* 0x000fe200078ec0ff */
[----:B------:R-:W-:Y:S04]  /*7ad00*/  STL [R1+0x2b78], R2 ;  /* 0x002b780201007387 */ /* 0x000fe80000100800 */
[----:B------:R0:W-:Y:S01]  /*7ad10*/  STL.64 [R1+0x178], R18 ;  /* 0x0001781201007387 */ /* 0x0001e20000100a00 */
[----:B------:R-:W-:-:S02]  /*7ad20*/  PRMT R49, R15, 0x3340, R14 ;  /* 0x000033400f317816 */ /* 0x000fc4000000000e */
[----:B0-----:R-:W-:Y:S02]  /*7ad30*/  LOP3.LUT R18, R10, 0xffff, RZ, 0xc0, !PT ;  /* 0x0000ffff0a127812 */ /* 0x001fe400078ec0ff */
[----:B----4-:R-:W-:Y:S02]  /*7ad40*/  LOP3.LUT R19, R48, 0xffff, RZ, 0xc0, !PT ;  /* 0x0000ffff30137812 */ /* 0x010fe400078ec0ff */
[----:B------:R-:W-:Y:S02]  /*7ad50*/  IADD3 R10, P3, PT, R36, R3, RZ ;  /* 0x00000003240a7210 */ /* 0x000fe40007f7e0ff */
[----:B------:R-:W-:Y:S02]  /*7ad60*/  PRMT R14, R19, 0x3340, R0 ;  /* 0x00003340130e7816 */ /* 0x000fe40000000000 */
[----:B--2---:R-:W-:-:S04]  /*7ad70*/  LOP3.LUT R17, R47, 0xffff, RZ, 0xc0, !PT ;  /* 0x0000ffff2f117812 */ /* 0x004fc800078ec0ff */
[----:B------:R-:W-:Y:S01]  /*7ad80*/  PRMT R15, R18, 0x3340, R17 ;  /* 0x00003340120f7816 */ /* 0x000fe20000000011 */
[----:B------:R-:W-:-:S03]  /*7ad90*/  IMAD.X R11, R13, 0x1, R4, P3 ;  /* 0x000000010d0b7824 */ /* 0x000fc600018e0604 */
[----:B------:R-:W-:Y:S01]  /*7ada0*/  PRMT R2, R15, 0x5410, R14 ;  /* 0x000054100f027816 */ /* 0x000fe2000000000e */
[----:B------:R-:W-:Y:S04]  /*7adb0*/  STL [R1+0x2ba0], R49 ;  /* 0x002ba03101007387 */ /* 0x000fe80000100800 */
[----:B------:R-:W-:Y:S04]  /*7adc0*/  STL [R1+0x7a0], R2 ;  /* 0x0007a00201007387 */ /* 0x000fe80000100800 */
[----:B------:R-:W2:Y:S04]  /*7add0*/  LDL.LU R48, [R1+0xfe8] ;  /* 0x000fe80001307983 */ /* 0x000ea80000300800 */
[----:B------:R0:W-:Y:S02]  /*7ade0*/  STL.64 [R1+0x170], R10 ;  /* 0x0001700a01007387 */ /* 0x0001e40000100a00 */
[----:B0-----:R-:W-:-:S05]  /*7adf0*/  IADD3 R10, P3, PT, R32, R3, RZ ;  /* 0x00000003200a7210 */ /* 0x001fca0007f7e0ff */
[----:B------:R-:W-:Y:S01]  /*7ae00*/  IMAD.X R11, R12, 0x1, R4, P3 ;  /* 0x000000010c0b7824 */ /* 0x000fe200018e0604 */
[----:B------:R-:W-:Y:S01]  /*7ae10*/  IADD3 R2, P3, PT, R36, R5, RZ ;  /* 0x0000000524027210 */ /* 0x000fe20007f7e0ff */
[----:B------:R0:W-:Y:S04]  /*7ae20*/  STL [R1+0x2b7c], R3 ;  /* 0x002b7c0301007387 */ /* 0x0001e80000100800 */
[----:B------:R-:W4:Y:S01]  /*7ae30*/  LDL.LU R47, [R1+0xdd0] ;  /* 0x000dd000012f7983 */ /* 0x000f220000300800 */
[----:B0-----:R-:W-:-:S03]  /*7ae40*/  IMAD.X R3, R13, 0x1, R6, P3 ;  /* 0x000000010d037824 */ /* 0x001fc600018e0606 */
[----:B------:R-:W-:Y:S04]  /*7ae50*/  STL.64 [R1+0x148], R10 ;  /* 0x0001480a01007387 */ /* 0x000fe80000100a00 */
[----:B------:R0:W-:Y:S02]  /*7ae60*/  STL.64 [R1+0x140], R2 ;  /* 0x0001400201007387 */ /* 0x0001e40000100a00 */
[----:B0-----:R-:W-:-:S05]  /*7ae70*/  IADD3 R2, P3, PT, R32, R5, RZ ;  /* 0x0000000520027210 */ /* 0x001fca0007f7e0ff */
[----:B------:R-:W-:-:S05]  /*7ae80*/  IMAD.X R3, R12, 0x1, R6, P3 ;  /* 0x000000010c037824 */ /* 0x000fca00018e0606 */
[----:B------:R0:W-:Y:S02]  /*7ae90*/  STL.64 [R1+0x128], R2 ;  /* 0x0001280201007387 */ /* 0x0001e40000100a00 */
[----:B0-----:R-:W-:-:S05]  /*7aea0*/  IADD3 R2, P3, PT, R32, R7, RZ ;  /* 0x0000000720027210 */ /* 0x001fca0007f7e0ff */
[----:B------:R-:W-:-:S05]  /*7aeb0*/  IMAD.X R3, R12, 0x1, R8, P3 ;  /* 0x000000010c037824 */ /* 0x000fca00018e0608 */
[----:B------:R0:W-:Y:S01]  /*7aec0*/  STL.64 [R1+0x118], R2 ;  /* 0x0001180201007387 */ /* 0x0001e20000100a00 */
[----:B------:R-:W-:Y:S02]  /*7aed0*/  PRMT R4, R33, 0x3340, R4 ;  /* 0x0000334021047816 */ /* 0x000fe40000000004 */
[----:B0-----:R-:W-:Y:S02]  /*7aee0*/  IADD3 R2, P3, PT, R36, R7, RZ ;  /* 0x0000000724027210 */ /* 0x001fe40007f7e0ff */
[----:B------:R-:W2:Y:S03]  /*7aef0*/  LDL.LU R36, [R1+0xe28] ;  /* 0x000e280001247983 */ /* 0x000ea60000300800 */
[----:B------:R-:W-:Y:S01]  /*7af00*/  IMAD.X R3, R13, 0x1, R8, P3 ;  /* 0x000000010d037824 */ /* 0x000fe200018e0608 */
[----:B------:R-:W-:Y:S01]  /*7af10*/  STL [R1+0x2ba4], R8 ;  /* 0x002ba40801007387 */ /* 0x000fe20000100800 */
[----:B------:R-:W-:-:S03]  /*7af20*/  LOP3.LUT R33, R58, 0xffff, RZ, 0xc0, !PT ;  /* 0x0000ffff3a217812 */ /* 0x000fc600078ec0ff */
[----:B------:R0:W-:Y:S04]  /*7af30*/  STL.64 [R1+0x110], R2 ;  /* 0x0001100201007387 */ /* 0x0001e80000100a00 */
[----:B------:R-:W2:Y:S01]  /*7af40*/  LDL.LU R58, [R1+0x2c30] ;  /* 0x002c3000013a7983 */ /* 0x000ea20000300800 */
[----:B------:R-:W-:Y:S02]  /*7af50*/  PRMT R6, R20, 0x3340, R6 ;  /* 0x0000334014067816 */ /* 0x000fe40000000006 */
[----:B------:R-:W-:Y:S02]  /*7af60*/  PRMT R7, R22, 0x3340, R21 ;  /* 0x0000334016077816 */ /* 0x000fe40000000015 */
[----:B------:R-:W-:Y:S02]  /*7af70*/  PRMT R6, R16, 0x5410, R6 ;  /* 0x0000541010067816 */ /* 0x000fe40000000006 */
[----:B------:R-:W-:-:S02]  /*7af80*/  PRMT R5, R33, 0x3340, R5 ;  /* 0x0000334021057816 */ /* 0x000fc40000000005 */
[----:B------:R-:W-:Y:S02]  /*7af90*/  PRMT R12, R9, 0x3340, R53 ;  /* 0x00003340090c7816 */ /* 0x000fe40000000035 */
[----:B------:R-:W3:Y:S01]  /*7afa0*/  LDL.LU R53, [R1+0x2c2c] ;  /* 0x002c2c0001357983 */ /* 0x000ee20000300800 */
[----:B------:R-:W-:Y:S02]  /*7afb0*/  SHF.R.U32.HI R31, RZ, 0x8, R35 ;  /* 0x00000008ff1f7819 */ /* 0x000fe40000011623 */
[----:B0-----:R-:W-:Y:S01]  /*7afc0*/  PRMT R3, R7, 0x5410, R5 ;  /* 0x0000541007037816 */ /* 0x001fe20000000005 */
[----:B------:R-:W3:Y:S01]  /*7afd0*/  LDL.LU R9, [R1+0x2c28] ;  /* 0x002c280001097983 */ /* 0x000ee20000300800 */
[----:B------:R-:W-:Y:S02]  /*7afe0*/  LOP3.LUT R35, R50, 0xffff, RZ, 0xc0, !PT ;  /* 0x0000ffff32237812 */ /* 0x000fe400078ec0ff */
[----:B------:R-:W-:Y:S01]  /*7aff0*/  SHF.R.U32.HI R5, RZ, 0x8, R17 ;  /* 0x00000008ff057819 */ /* 0x000fe20000011611 */
[----:B------:R0:W-:Y:S01]  /*7b000*/  STL [R1+0x7a4], R6 ;  /* 0x0007a40601007387 */ /* 0x0001e20000100800 */
[----:B------:R-:W-:-:S02]  /*7b010*/  PRMT R2, R60, 0x5410, R4 ;  /* 0x000054103c027816 */ /* 0x000fc40000000004 */
[----:B------:R-:W-:Y:S01]  /*7b020*/  PRMT R4, R35, 0x3340, R0 ;  /* 0x0000334023047816 */ /* 0x000fe20000000000 */
[----:B------:R1:W-:Y:S01]  /*7b030*/  STL [R1+0x7bc], R3 ;  /* 0x0007bc0301007387 */ /* 0x0003e20000100800 */
[----:B------:R-:W-:-:S03]  /*7b040*/  LOP3.LUT R5, R5, 0xffff, RZ, 0xc0, !PT ;  /* 0x0000ffff05057812 */ /* 0x000fc600078ec0ff */
[----:B------:R-:W3:Y:S01]  /*7b050*/  LDL.LU R50, [R1+0x2c24] ;  /* 0x002c240001327983 */ /* 0x000ee20000300800 */
[----:B0-----:R-:W-:-:S04]  /*7b060*/  SHF.R.U32.HI R6, RZ, 0x8, R18 ;  /* 0x00000008ff067819 */ /* 0x001fc80000011612 */
[----:B------:R-:W-:Y:S01]  /*7b070*/  LOP3.LUT R6, R6, 0xffff, RZ, 0xc0, !PT ;  /* 0x0000ffff06067812 */ /* 0x000fe200078ec0ff */
[----:B------:R0:W-:Y:S01]  /*7b080*/  STL [R1+0x7d4], R2 ;  /* 0x0007d40201007387 */ /* 0x0001e20000100800 */
[----:B-1----:R-:W-:-:S03]  /*7b090*/  PRMT R3, R12, 0x5410, R4 ;  /* 0x000054100c037816 */ /* 0x002fc60000000004 */
[----:B------:R-:W3:Y:S01]  /*7b0a0*/  LDL.LU R60, [R1+0xe24] ;  /* 0x000e2400013c7983 */ /* 0x000ee20000300800 */
[----:B0-----:R-:W-:-:S03]  /*7b0b0*/  PRMT R2, R6, 0x3340, R5 ;  /* 0x0000334006027816 */ /* 0x001fc60000000005 */
[----:B------:R-:W-:Y:S04]  /*7b0c0*/  STL [R1+0x7e0], R3 ;  /* 0x0007e00301007387 */ /* 0x000fe80000100800 */
[----:B------:R0:W-:Y:S01]  /*7b0d0*/  STL [R1+0x44], R2 ;  /* 0x0000440201007387 */ /* 0x0001e20000100800 */
[----:B--2---:R-:W-:-:S03]  /*7b0e0*/  LOP3.LUT R13, R58, 0xffff, RZ, 0xc0, !PT ;  /* 0x0000ffff3a0d7812 */ /* 0x004fc600078ec0ff */
[----:B------:R-:W2:Y:S01]  /*7b0f0*/  LDL.LU R58, [R1+0x2c20] ;  /* 0x002c2000013a7983 */ /* 0x000ea20000300800 */
[----:B------:R-:W-:Y:S02]  /*7b100*/  LOP3.LUT R7, R48, 0xffff, RZ, 0xc0, !PT ;  /* 0x0000ffff30077812 */ /* 0x000fe400078ec0ff */
[----:B----4-:R-:W-:Y:S02]  /*7b110*/  LOP3.LUT R6, R47, 0xffff, RZ, 0xc0, !PT ;  /* 0x0000ffff2f067812 */ /* 0x010fe400078ec0ff */
[----:B------:R-:W-:Y:S02]  /*7b120*/  PRMT R4, R13, 0x3340, R0 ;  /* 0x000033400d047816 */ /* 0x000fe40000000000 */
        /* <DEDUP_REMOVED lines=8> */
[----:B------:R-:W-:Y:S01]  /*7b1b0*/  LOP3.LUT R12, R61, 0xffff, RZ, 0xc0, !PT ;  /* 0x0000ffff3d0c7812 */ /* 0x000fe200078ec0ff */
[----:B------:R-:W4:Y:S01]  /*7b1c0*/  LDL.LU R47, [R1+0xff0] ;  /* 0x000ff000012f7983 */ /* 0x000f220000300800 */
[----:B0-----:R-:W-:Y:S02]  /*7b1d0*/  PRMT R2, R5, 0x3340, R4 ;  /* 0x0000334005027816 */ /* 0x001fe40000000004 */
[----:B------:R-:W-:-:S03]  /*7b1e0*/  PRMT R4, R12, 0x3340, R0 ;  /* 0x000033400c047816 */ /* 0x000fc60000000000 */
[----:B------:R0:W-:Y:S04]  /*7b1f0*/  STL [R1+0x40], R2 ;  /* 0x0000400201007387 */ /* 0x0001e80000100800 */
[----:B------:R-:W4:Y:S01]  /*7b200*/  LDL.LU R61, [R1+0x2c1c] ;  /* 0x002c1c00013d7983 */ /* 0x000f220000300800 */
[----:B------:R-:W-:Y:S02]  /*7b210*/  LOP3.LUT R32, R51, 0xffff, RZ, 0xc0, !PT ;  /* 0x0000ffff33207812 */ /* 0x000fe400078ec0ff */
[----:B--2---:R-:W-:Y:S02]  /*7b220*/  LOP3.LUT R6, R58, 0xffff, RZ, 0xc0, !PT ;  /* 0x0000ffff3a067812 */ /* 0x004fe400078ec0ff */
[----:B------:R-:W2:Y:S02]  /*7b230*/  LDL.LU R58, [R1+0x2c18] ;  /* 0x002c1800013a7983 */ /* 0x000ea40000300800 */
[----:B------:R-:W-:-:S04]  /*7b240*/  PRMT R5, R7, 0x3340, R6 ;  /* 0x0000334007057816 */ /* 0x000fc80000000006 */
[----:B0-----:R-:W-:Y:S02]  /*7b250*/  PRMT R2, R5, 0x5410, R4 ;  /* 0x0000541005027816 */ /* 0x001fe40000000004 */
[----:B------:R-:W-:Y:S02]  /*7b260*/  SHF.R.U32.HI R5, RZ, 0x8, R7 ;  /* 0x00000008ff057819 */ /* 0x000fe40000011607 */
[----:B------:R-:W-:Y:S02]  /*7b270*/  SHF.R.U32.HI R4, RZ, 0x8, R6 ;  /* 0x00000008ff047819 */ /* 0x000fe40000011606 */
[----:B------:R-:W-:Y:S02]  /*7b280*/  LOP3.LUT R5, R5, 0xffff, RZ, 0xc0, !PT ;  /* 0x0000ffff05057812 */ /* 0x000fe400078ec0ff */
[----:B------:R-:W-:Y:S01]  /*7b290*/  LOP3.LUT R4, R4, 0xffff, RZ, 0xc0, !PT ;  /* 0x0000ffff04047812 */ /* 0x000fe200078ec0ff */
[----:B------:R0:W-:Y:S01]  /*7b2a0*/  STL [R1+0xac], R2 ;  /* 0x0000ac0201007387 */ /* 0x0001e20000100800 */
[----:B---3--:R-:W-:-:S02]  /*7b2b0*/  LOP3.LUT R6, R50, 0xffff, RZ, 0xc0, !PT ;  /* 0x0000ffff32067812 */ /* 0x008fc400078ec0ff */
[----:B0-----:R-:W-:-:S05]  /*7b2c0*/  PRMT R2, R5, 0x3340, R4 ;  /* 0x0000334005027816 */ /* 0x001fca0000000004 */
[----:B------:R0:W-:Y:S04]  /*7b2d0*/  STL [R1+0x3c], R2 ;  /* 0x00003c0201007387 */ /* 0x0001e80000100800 */
[----:B------:R-:W3:Y:S04]  /*7b2e0*/  LDL.LU R51, [R1+0x2c14] ;  /* 0x002c140001337983 */ /* 0x000ee80000300800 */
[----:B------:R-:W2:Y:S01]  /*7b2f0*/  LDL.LU R50, [R1+0x2c10] ;  /* 0x002c100001327983 */ /* 0x000ea20000300800 */
[----:B------:R-:W-:-:S03]  /*7b300*/  LOP3.LUT R7, R60, 0xffff, RZ, 0xc0, !PT ;  /* 0x0000ffff3c077812 */ /* 0x000fc600078ec0ff */
[----:B------:R-:W3:Y:S01]  /*7b310*/  LDL.LU R60, [R1+0xfec] ;  /* 0x000fec00013c7983 */ /* 0x000ee20000300800 */
        /* <DEDUP_REMOVED lines=8> */
[----:B------:R-:W-:-:S02]  /*7b3a0*/  SHF.R.U32.HI R27, RZ, 0x8, R20 ;  /* 0x00000008ff1b7819 */ /* 0x000fc40000011614 */
[----:B------:R-:W-:Y:S02]  /*7b3b0*/  SHF.R.U32.HI R20, RZ, 0x8, R12 ;  /* 0x00000008ff147819 */ /* 0x000fe4000001160c */
[----:B------:R-:W-:Y:S02]  /*7b3c0*/  LOP3.LUT R12, R9, 0xffff, RZ, 0xc0, !PT ;  /* 0x0000ffff090c7812 */ /* 0x000fe400078ec0ff */
[----:B0-----:R-:W-:-:S05]  /*7b3d0*/  PRMT R2, R5, 0x3340, R4 ;  /* 0x0000334005027816 */ /* 0x001fca0000000004 */
[----:B------:R0:W-:Y:S04]  /*7b3e0*/  STL [R1+0x54], R2 ;  /* 0x0000540201007387 */ /* 0x0001e80000100800 */
[----:B------:R-:W3:Y:S01]  /*7b3f0*/  LDL.LU R9, [R1+0x2c0c] ;  /* 0x002c0c0001097983 */ /* 0x000ee20000300800 */
[----:B--2---:R-:W-:-:S03]  /*7b400*/  LOP3.LUT R6, R50, 0xffff, RZ, 0xc0, !PT ;  /* 0x0000ffff32067812 */ /* 0x004fc600078ec0ff */
[----:B------:R-:W2:Y:S01]  /*7b410*/  LDL.LU R50, [R1+0x2c08] ;  /* 0x002c080001327983 */ /* 0x000ea20000300800 */
[----:B----4-:R-:W-:Y:S02]  /*7b420*/  LOP3.LUT R7, R47, 0xffff, RZ, 0xc0, !PT ;  /* 0x0000ffff2f077812 */ /* 0x010fe400078ec0ff */
[----:B------:R-:W-:Y:S02]  /*7b430*/  PRMT R4, R12, 0x3340, R0 ;  /* 0x000033400c047816 */ /* 0x000fe40000000000 */
[----:B------:R-:W-:-:S04]  /*7b440*/  PRMT R5, R7, 0x3340, R6 ;  /* 0x0000334007057816 */ /* 0x000fc80000000006 */
[----:B0-----:R-:W-:Y:S02]  /*7b450*/  PRMT R2, R5, 0x5410, R4 ;  /* 0x0000541005027816 */ /* 0x001fe40000000004 */
[----:B------:R-:W-:Y:S02]  /*7b460*/  SHF.R.U32.HI R5, RZ, 0x8, R7 ;  /* 0x00000008ff057819 */ /* 0x000fe40000011607 */
[----:B------:R-:W-:Y:S02]  /*7b470*/  SHF.R.U32.HI R4, RZ, 0x8, R6 ;  /* 0x00000008ff047819 */ /* 0x000fe40000011606 */
[----:B------:R-:W-:Y:S02]  /*7b480*/  LOP3.LUT R5, R5, 0xffff, RZ, 0xc0, !PT ;  /* 0x0000ffff05057812 */ /* 0x000fe400078ec0ff */
[----:B------:R-:W-:Y:S02]  /*7b490*/  LOP3.LUT R4, R4, 0xffff, RZ, 0xc0, !PT ;  /* 0x0000ffff04047812 */ /* 0x000fe400078ec0ff */
[----:B------:R-:W-:Y:S01]  /*7b4a0*/  SHF.R.U32.HI R21, RZ, 0x8, R13 ;  /* 0x00000008ff157819 */ /* 0x000fe2000001160d */
[----:B------:R0:W-:Y:S01]  /*7b4b0*/  STL [R1+0x8c], R2 ;  /* 0x00008c0201007387 */ /* 0x0001e20000100800 */
[----:B---3--:R-:W-:-:S02]  /*7b4c0*/  LOP3.LUT R7, R60, 0xffff, RZ, 0xc0, !PT ;  /* 0x0000ffff3c077812 */ /* 0x008fc400078ec0ff */
[----:B------:R-:W-:Y:S02]  /*7b4d0*/  LOP3.LUT R13, R53, 0xffff, RZ, 0xc0, !PT ;  /* 0x0000ffff350d7812 */ /* 0x000fe400078ec0ff */
[----:B------:R-:W-:Y:S02]  /*7b4e0*/  LOP3.LUT R6, R51, 0xffff, RZ, 0xc0, !PT ;  /* 0x0000ffff33067812 */ /* 0x000fe400078ec0ff */
[----:B0-----:R-:W-:Y:S02]  /*7b4f0*/  PRMT R2, R5, 0x3340, R4 ;  /* 0x0000334005027816 */ /* 0x001fe40000000004 */
[----:B------:R-:W-:Y:S02]  /*7b500*/  PRMT R4, R13, 0x3340, R0 ;  /* 0x000033400d047816 */ /* 0x000fe40000000000 */
[----:B------:R-:W-:Y:S01]  /*7b510*/  PRMT R5, R7, 0x3340, R6 ;  /* 0x0000334007057816 */ /* 0x000fe20000000006 */
[----:B------:R0:W-:Y:S04]  /*7b520*/  STL [R1+0x38], R2 ;  /* 0x0000380201007387 */ /* 0x0001e80000100800 */
[----:B------:R-:W3:Y:S04]  /*7b530*/  LDL.LU R53, [R1+0x2c04] ;  /* 0x002c040001357983 */ /* 0x000ee80000300800 */
[----:B------:R-:W4:Y:S01]  /*7b540*/  LDL.LU R51, [R1+0x2c00] ;  /* 0x002c000001337983 */ /* 0x000f220000300800 */
[----:B0-----:R-:W-:-:S02]  /*7b550*/  PRMT R2, R5, 0x5410, R4 ;  /* 0x0000541005027816 */ /* 0x001fc40000000004 */
[----:B------:R-:W-:Y:S02]  /*7b560*/  SHF.R.U32.HI R5, RZ, 0x8, R7 ;  /* 0x00000008ff057819 */ /* 0x000fe40000011607 */
[----:B------:R-:W-:Y:S02]  /*7b570*/  SHF.R.U32.HI R4, RZ, 0x8, R6 ;  /* 0x00000008ff047819 */ /* 0x000fe40000011606 */
[----:B------:R-:W-:Y:S02]  /*7b580*/  LOP3.LUT R5, R5, 0xffff, RZ, 0xc0, !PT ;  /* 0x0000ffff05057812 */ /* 0x000fe400078ec0ff */
[----:B------:R-:W-:Y:S01]  /*7b590*/  LOP3.LUT R4, R4, 0xffff, RZ, 0xc0, !PT ;  /* 0x0000ffff04047812 */ /* 0x000fe200078ec0ff */
[----:B------:R0:W-:Y:S01]  /*7b5a0*/  STL [R1+0x64], R2 ;  /* 0x0000640201007387 */ /* 0x0001e20000100800 */
[----:B------:R-:W-:Y:S02]  /*7b5b0*/  SHF.R.U32.HI R22, RZ, 0x8, R19 ;  /* 0x00000008ff167819 */ /* 0x000fe40000011613 */
[----:B------:R-:W-:-:S02]  /*7b5c0*/  SHF.R.U32.HI R19, RZ, 0x8, R12 ;  /* 0x00000008ff137819 */ /* 0x000fc4000001160c */
[----:B0-----:R-:W-:Y:S02]  /*7b5d0*/  PRMT R2, R5, 0x3340, R4 ;  /* 0x0000334005027816 */ /* 0x001fe40000000004 */
[----:B------:R-:W-:-:S03]  /*7b5e0*/  LOP3.LUT R12, R54, 0xffff, RZ, 0xc0, !PT ;  /* 0x0000ffff360c7812 */ /* 0x000fc600078ec0ff */
[----:B------:R0:W-:Y:S01]  /*7b5f0*/  STL [R1+0x34], R2 ;  /* 0x0000340201007387 */ /* 0x0001e20000100800 */
[----:B------:R-:W-:Y:S02]  /*7b600*/  LOP3.LUT R6, R58, 0xffff, RZ, 0xc0, !PT ;  /* 0x0000ffff3a067812 */ /* 0x000fe400078ec0ff */
[----:B------:R-:W-:Y:S02]  /*7b610*/  PRMT R4, R12, 0x3340, R0 ;  /* 0x000033400c047816 */ /* 0x000fe40000000000 */
[----:B------:R-:W-:Y:S02]  /*7b620*/  SHF.R.U32.HI R18, RZ, 0x8, R12 ;  /* 0x00000008ff127819 */ /* 0x000fe4000001160c */
[----:B------:R-:W-:Y:S02]  /*7b630*/  LOP3.LUT R12, R52, 0xffff, RZ, 0xc0, !PT ;  /* 0x0000ffff340c7812 */ /* 0x000fe400078ec0ff */
[----:B--2---:R-:W-:Y:S02]  /*7b640*/  LOP3.LUT R7, R50, 0xffff, RZ, 0xc0, !PT ;  /* 0x0000ffff32077812 */ /* 0x004fe400078ec0ff */
[----:B------:R-:W2:Y:S04]  /*7b650*/  LDL.LU R50, [R1+0x2bfc] ;  /* 0x002bfc0001327983 */ /* 0x000ea80000300800 */
[----:B------:R-:W2:Y:S04]  /*7b660*/  LDL.LU R54, [R1+0x2bf8] ;  /* 0x002bf80001367983 */ /* 0x000ea80000300800 */
[----:B------:R-:W2:Y:S04]  /*7b670*/  LDL.LU R11, [R1+0xffc] ;  /* 0x000ffc00010b7983 */ /* 0x000ea80000300800 */
[----:B------:R-:W3:Y:S01]  /*7b680*/  LDL.LU R10, [R1+0xff4] ;  /* 0x000ff400010a7983 */ /* 0x000ee20000300800 */
[----:B------:R-:W-:-:S03]  /*7b690*/  PRMT R5, R7, 0x3340, R6 ;  /* 0x0000334007057816 */ /* 0x000fc60000000006 */
[----:B------:R-:W4:Y:S01]  /*7b6a0*/  LDL.LU R36, [R1+0x1000] ;  /* 0x0010000001247983 */ /* 0x000f220000300800 */
[----:B0-----:R-:W-:-:S03]  /*7b6b0*/  PRMT R2, R5, 0x5410, R4 ;  /* 0x0000541005027816 */ /* 0x001fc60000000004 */
[----:B------:R-:W4:Y:S01]  /*7b6c0*/  LDL.LU R47, [R1+0xff8] ;  /* 0x000ff800012f7983 */ /* 0x000f220000300800 */
[----:B------:R-:W-:Y:S02]  /*7b6d0*/  SHF.R.U32.HI R5, RZ, 0x8, R7 ;  /* 0x00000008ff057819 */ /* 0x000fe40000011607 */
[----:B------:R-:W-:Y:S01]  /*7b6e0*/  LOP3.LUT R7, R9, 0xffff, RZ, 0xc0, !PT ;  /* 0x0000ffff09077812 */ /* 0x000fe200078ec0ff */
[----:B------:R-:W4:Y:S01]  /*7b6f0*/  LDL.LU R60, [R1+0x1010] ;  /* 0x00101000013c7983 */ /* 0x000f220000300800 */
[----:B------:R-:W-:Y:S02]  /*7b700*/  SHF.R.U32.HI R4, RZ, 0x8, R6 ;  /* 0x00000008ff047819 */ /* 0x000fe40000011606 */
[----:B------:R-:W-:Y:S01]  /*7b710*/  LOP3.LUT R6, R61, 0xffff, RZ, 0xc0, !PT ;  /* 0x0000ffff3d067812 */ /* 0x000fe200078ec0ff */
[----:B------:R-:W4:Y:S04]  /*7b720*/  LDL.LU R9, [R1+0x2bf4] ;  /* 0x002bf40001097983 */ /* 0x000f280000300800 */
[----:B------:R-:W4:Y:S04]  /*7b730*/  LDL.LU R52, [R1+0x2bf0] ;  /* 0x002bf00001347983 */ /* 0x000f280000300800 */
[----:B------:R-:W4:Y:S01]  /*7b740*/  LDL.LU R61, [R1+0x2bec] ;  /* 0x002bec00013d7983 */ /* 0x000f220000300800 */
[----:B------:R-:W-:-:S02]  /*7b750*/  LOP3.LUT R5, R5, 0xffff, RZ, 0xc0, !PT ;  /* 0x0000ffff05057812 */ /* 0x000fc400078ec0ff */
[----:B------:R-:W-:-:S04]  /*7b760*/  LOP3.LUT R4, R4, 0xffff, RZ, 0xc0, !PT ;  /* 0x0000ffff04047812 */ /* 0x000fc800078ec0ff */
[----:B------:R-:W-:Y:S02]  /*7b770*/  PRMT R58, R5, 0x3340, R4 ;  /* 0x00003340053a7816 */ /* 0x000fe40000000004 */
[----:B------:R-:W-:Y:S02]  /*7b780*/  PRMT R4, R12, 0x3340, R0 ;  /* 0x000033400c047816 */ /* 0x000fe40000000000 */
[----:B------:R-:W-:-:S04]  /*7b790*/  PRMT R5, R7, 0x3340, R6 ;  /* 0x0000334007057816 */ /* 0x000fc80000000006 */
[----:B------:R-:W-:Y:S02]  /*7b7a0*/  PRMT R3, R5, 0x5410, R4 ;  /* 0x0000541005037816 */ /* 0x000fe40000000004 */
[----:B------:R-:W-:Y:S02]  /*7b7b0*/  SHF.R.U32.HI R5, RZ, 0x8, R7 ;  /* 0x00000008ff057819 */ /* 0x000fe40000011607 */
[----:B------:R-:W-:Y:S02]  /*7b7c0*/  SHF.R.U32.HI R4, RZ, 0x8, R6 ;  /* 0x00000008ff047819 */ /* 0x000fe40000011606 */
[----:B------:R-:W-:Y:S02]  /*7b7d0*/  LOP3.LUT R5, R5, 0xffff, RZ, 0xc0, !PT ;  /* 0x0000ffff05057812 */ /* 0x000fe400078ec0ff */
[----:B------:R-:W-:-:S04]  /*7b7e0*/  LOP3.LUT R4, R4, 0xffff, RZ, 0xc0, !PT ;  /* 0x0000ffff04047812 */ /* 0x000fc800078ec0ff */
[----:B------:R-:W-:Y:S02]  /*7b7f0*/  PRMT R48, R5, 0x3340, R4 ;  /* 0x0000334005307816 */ /* 0x000fe40000000004 */
[----:B--2---:R-:W-:Y:S02]  /*7b800*/  SHF.R.U32.HI R5, RZ, 0x8, R11 ;  /* 0x00000008ff057819 */ /* 0x004fe4000001160b */
[----:B---3--:R-:W-:Y:S02]  /*7b810*/  SHF.R.U32.HI R4, RZ, 0x8, R10 ;  /* 0x00000008ff047819 */ /* 0x008fe4000001160a */
[----:B------:R-:W-:Y:S02]  /*7b820*/  LOP3.LUT R5, R5, 0xffff, RZ, 0xc0, !PT ;  /* 0x0000ffff05057812 */ /* 0x000fe400078ec0ff */
[----:B------:R-:W-:-:S04]  /*7b830*/  LOP3.LUT R4, R4, 0xffff, RZ, 0xc0, !PT ;  /* 0x0000ffff04047812 */ /* 0x000fc800078ec0ff */
[----:B------:R-:W-:Y:S02]  /*7b840*/  PRMT R49, R5, 0x3340, R4 ;  /* 0x0000334005317816 */ /* 0x000fe40000000004 */
[----:B----4-:R-:W-:Y:S02]  /*7b850*/  SHF.R.U32.HI R5, RZ, 0x8, R36 ;  /* 0x00000008ff057819 */ /* 0x010fe40000011624 */
[----:B------:R-:W-:Y:S01]  /*7b860*/  SHF.R.U32.HI R4, RZ, 0x8, R47 ;  /* 0x00000008ff047819 */ /* 0x000fe2000001162f */
[----:B------:R-:W2:Y:S01]  /*7b870*/  LDL.LU R36, [R1+0xd0] ;  /* 0x0000d00001247983 */ /* 0x000ea20000300800 */
[----:B------:R-:W-:Y:S02]  /*7b880*/  LOP3.LUT R5, R5, 0xffff, RZ, 0xc0, !PT ;  /* 0x0000ffff05057812 */ /* 0x000fe400078ec0ff */
[----:B------:R-:W-:Y:S01]  /*7b890*/  LOP3.LUT R4, R4, 0xffff, RZ, 0xc0, !PT ;  /* 0x0000ffff04047812 */ /* 0x000fe200078ec0ff */
[----:B------:R-:W3:Y:S01]  /*7b8a0*/  LDL R7, [R1+0x1130] ;  /* 0x0011300001077983 */ /* 0x000ee20000100800 */
[----:B------:R-:W-:-:S02]  /*7b8b0*/  SHF.R.U32.HI R16, RZ, 0x8, R60 ;  /* 0x00000008ff107819 */ /* 0x000fc4000001163c */
[----:B------:R-:W-:Y:S01]  /*7b8c0*/  PRMT R8, R5, 0x3340, R4 ;  /* 0x0000334005087816 */ /* 0x000fe20000000004 */
[----:B------:R-:W4:Y:S01]  /*7b8d0*/  LDL R47, [R1+0x1134] ;  /* 0x00113400012f7983 */ /* 0x000f220000100800 */
[----:B------:R-:W-:Y:S02]  /*7b8e0*/  SHF.R.U32.HI R5, RZ, 0x8, R54 ;  /* 0x00000008ff057819 */ /* 0x000fe40000011636 */
[----:B------:R-:W-:Y:S01]  /*7b8f0*/  SHF.R.U32.HI R15, RZ, 0x8, R61 ;  /* 0x00000008ff0f7819 */ /* 0x000fe2000001163d */
[----:B------:R-:W2:Y:S01]  /*7b900*/  LDL R60, [R1+0x1138] ;  /* 0x00113800013c7983 */ /* 0x000ea20000100800 */
[----:B------:R-:W-:-:S03]  /*7b910*/  SHF.R.U32.HI R4, RZ, 0x8, R9 ;  /* 0x00000008ff047819 */ /* 0x000fc60000011609 */
[----:B------:R-:W2:Y:S04]  /*7b920*/  LDL R61, [R1+0x113c] ;  /* 0x00113c00013d7983 */ /* 0x000ea80000100800 */
[----:B------:R-:W2:Y:S04]  /*7b930*/  LDL.LU R54, [R1+0x2be8] ;  /* 0x002be80001367983 */ /* 0x000ea80000300800 */
[----:B------:R-:W2:Y:S01]  /*7b940*/  LDL.LU R9, [R1+0x2a34] ;  /* 0x002a340001097983 */ /* 0x000ea20000300800 */
[----:B------:R-:W-:Y:S02]  /*7b950*/  LOP3.LUT R5, R5, 0xffff, RZ, 0xc0, !PT ;  /* 0x0000ffff05057812 */ /* 0x000fe400078ec0ff */
[----:B------:R-:W-:-:S04]  /*7b960*/  LOP3.LUT R4, R4, 0xffff, RZ, 0xc0, !PT ;  /* 0x0000ffff04047812 */ /* 0x000fc800078ec0ff */
[----:B------:R-:W-:Y:S02]  /*7b970*/  PRMT R10, R5, 0x3340, R4 ;  /* 0x00003340050a7816 */ /* 0x000fe40000000004 */
[----:B------:R-:W-:Y:S02]  /*7b980*/  SHF.R.U32.HI R5, RZ, 0x8, R53 ;  /* 0x00000008ff057819 */ /* 0x000fe40000011635 */
[----:B------:R-:W3:Y:S01]  /*7b990*/  LDL.LU R53, [R1+0x2be4] ;  /* 0x002be40001357983 */ /* 0x000ee20000300800 */
[----:B------:R-:W-:-:S03]  /*7b9a0*/  SHF.R.U32.HI R4, RZ, 0x8, R51 ;  /* 0x00000008ff047819 */ /* 0x000fc60000011633 */
[----:B------:R-:W3:Y:S04]  /*7b9b0*/  LDL.LU R51, [R1+0x2be0] ;  /* 0x002be00001337983 */ /* 0x000ee80000300800 */
[----:B------:R-:W3:Y:S01]  /*7b9c0*/  LDL.LU R6, [R1+0x2a38] ;  /* 0x002a380001067983 */ /* 0x000ee20000300800 */
[----:B------:R-:W-:-:S03]  /*7b9d0*/  SHF.R.U32.HI R14, RZ, 0x8, R50 ;  /* 0x00000008ff0e7819 */ /* 0x000fc60000011632 */
[----:B------:R-:W3:Y:S01]  /*7b9e0*/  LDL.LU R50, [R1+0x2bdc] ;  /* 0x002bdc0001327983 */ /* 0x000ee20000300800 */
[----:B--2---:R-:W-:Y:S01]  /*7b9f0*/  ISETP.GE.AND P3, PT, R9, UR63, PT ;  /* 0x0000003f09007c0c */ /* 0x004fe2000bf66270 */
[----:B------:R-:W0:Y:S02]  /*7ba00*/  LDCU UR63, c[0x0][0x398] ;  /* 0x00007300ff3f77ac */ /* 0x000e240008000800 */
[----:B------:R-:W2:Y:S01]  /*7ba10*/  LDL.LU R9, [R1+0x70] ;  /* 0x0000700001097983 */ /* 0x000ea20000300800 */
[----:B----4-:R-:W-:Y:S02]  /*7ba20*/  ISETP.LT.AND P6, PT, R47, UR6, !P3 ;  /* 0x000000062f007c0c */ /* 0x010fe4000dfc1270 */
[----:B------:R-:W-:Y:S01]  /*7ba30*/  ISETP.LT.AND P5, PT, R60, UR46, !P3 ;  /* 0x0000002e3c007c0c */ /* 0x000fe2000dfa1270 */
[----:B------:R-:W1:Y:S01]  /*7ba40*/  LDCU UR46, c[0x0][0x398] ;  /* 0x00007300ff2e77ac */ /* 0x000e620008000800 */
[----:B------:R-:W-:Y:S02]  /*7ba50*/  LOP3.LUT R36, R36, 0xfffffdff, RZ, 0xc0, !PT ;  /* 0xfffffdff24247812 */ /* 0x000fe400078ec0ff */
[----:B------:R-:W-:Y:S01]  /*7ba60*/  ISETP.LT.AND P4, PT, R61, UR40, !P3 ;  /* 0x000000283d007c0c */ /* 0x000fe2000df81270 */
[----:B------:R-:W4:Y:S06]  /*7ba70*/  LDCU UR40, c[0x0][0x398] ;  /* 0x00007300ff2877ac */ /* 0x000f2c0008000800 */
[----:B------:R-:W-:-:S04]  /*7ba80*/  @P6 LOP3.LUT R36, R36, 0x200, RZ, 0xfc, !PT ;  /* 0x0000020024246812 */ /* 0x000fc800078efcff */
        /* <DEDUP_REMOVED lines=8> */
[----:B------:R-:W-:Y:S01]  /*7bb10*/  ISETP.GE.AND P3, PT, R6, UR61, PT ;  /* 0x0000003d06007c0c */ /* 0x000fe2000bf66270 */
[----:B------:R-:W0:Y:S01]  /*7bb20*/  LDCU UR61, c[0x0][0x398] ;  /* 0x00007300ff3d77ac */ /* 0x000e220008000800 */
[----:B------:R-:W-:Y:S01]  /*7bb30*/  LOP3.LUT R36, R36, 0xffffffdf, RZ, 0xc0, !PT ;  /* 0xffffffdf24247812 */ /* 0x000fe200078ec0ff */
[----:B------:R-:W3:Y:S01]  /*7bb40*/  LDL.LU R6, [R1+0x2a3c] ;  /* 0x002a3c0001067983 */ /* 0x000ee20000300800 */
[----:B------:R-:W-:Y:S01]  /*7bb50*/  ISETP.LT.AND P6, PT, R47, UR30, !P3 ;  /* 0x0000001e2f007c0c */ /* 0x000fe2000dfc1270 */
[----:B------:R-:W0:Y:S01]  /*7bb60*/  LDCU UR30, c[0x0][0x398] ;  /* 0x00007300ff1e77ac */ /* 0x000e220008000800 */
[----:B------:R-:W-:Y:S02]  /*7bb70*/  ISETP.LT.AND P5, PT, R60, UR26, !P3 ;  /* 0x0000001a3c007c0c */ /* 0x000fe4000dfa1270 */
[----:B------:R-:W-:Y:S01]  /*7bb80*/  ISETP.LT.AND P4, PT, R61, UR14, !P3 ;  /* 0x0000000e3d007c0c */ /* 0x000fe2000df81270 */
[----:B------:R-:W0:Y:S08]  /*7bb90*/  LDCU UR14, c[0x0][0x398] ;  /* 0x00007300ff0e77ac */ /* 0x000e300008000800 */
        /* <DEDUP_REMOVED lines=16> */
[----:B------:R-:W-:Y:S02]  /*7bca0*/  LOP3.LUT R36, R36, 0xfffffffe, RZ, 0xc0, !PT ;  /* 0xfffffffe24247812 */ /* 0x000fe400078ec0ff */
[----:B------:R-:W-:Y:S02]  /*7bcb0*/  LOP3.LUT R5, R5, 0xffff, RZ, 0xc0, !PT ;  /* 0x0000ffff05057812 */ /* 0x000fe400078ec0ff */
[----:B------:R-:W-:Y:S02]  /*7bcc0*/  @P2 LOP3.LUT R36, R36, 0x1, RZ, 0xfc, !PT ;  /* 0x0000000124242812 */ /* 0x000fe400078efcff */
[----:B------:R-:W-:Y:S02]  /*7bcd0*/  LOP3.LUT R4, R4, 0xffff, RZ, 0xc0, !PT ;  /* 0x0000ffff04047812 */ /* 0x000fe400078ec0ff */
[----:B------:R-:W-:Y:S01]  /*7bce0*/  SHF.R.U32.HI R17, RZ, 0x8, R13 ;  /* 0x00000008ff117819 */ /* 0x000fe2000001160d */
[----:B------:R0:W-:Y:S01]  /*7bcf0*/  STL [R1+0xd0], R36 ;  /* 0x0000d02401007387 */ /* 0x0001e20000100800 */
[----:B------:R-:W-:-:S02]  /*7bd00*/  SHF.R.U32.HI R13, RZ, 0x8, R52 ;  /* 0x00000008ff0d7819 */ /* 0x000fc40000011634 */
[----:B------:R-:W-:Y:S01]  /*7bd10*/  PRMT R11, R5, 0x3340, R4 ;  /* 0x00003340050b7816 */ /* 0x000fe20000000004 */
[----:B------:R-:W4:Y:S04]  /*7bd20*/  LDL.LU R52, [R1+0x2bd8] ;  /* 0x002bd80001347983 */ /* 0x000f280000300800 */
[----:B------:R-:W4:Y:S01]  /*7bd30*/  LDL.LU R5, [R1+0x2a40] ;  /* 0x002a400001057983 */ /* 0x000f220000300800 */
[----:B------:R-:W-:Y:S02]  /*7bd40*/  LOP3.LUT R50, R50, 0xfffdffff, RZ, 0xc0, !PT ;  /* 0xfffdffff32327812 */ /* 0x000fe400078ec0ff */
[----:B------:R-:W-:Y:S01]  /*7bd50*/  LOP3.LUT R51, R51, 0x7fffffff, RZ, 0xc0, !PT ;  /* 0x7fffffff33337812 */ /* 0x000fe200078ec0ff */
[----:B--2---:R-:W-:-:S05]  /*7bd60*/  VIADD R4, R9, 0xad ;  /* 0x000000ad09047836 */ /* 0x004fca0000000000 */
[----:B------:R-:W-:Y:S01]  /*7bd70*/  ISETP.GE.AND P2, PT, R4, UR59, PT ;  /* 0x0000003b04007c0c */ /* 0x000fe2000bf46270 */
[C---:B------:R-:W-:Y:S01]  /*7bd80*/  VIADD R4, R9.reuse, 0xae ;  /* 0x000000ae09047836 */ /* 0x040fe20000000000 */
[----:B------:R-:W-:Y:S01]  /*7bd90*/  ISETP.LT.AND P1, PT, R9, UR57, !P1 ;  /* 0x0000003909007c0c */ /* 0x000fe2000cf21270 */
[----:B------:R-:W2:Y:S01]  /*7bda0*/  LDCU UR59, c[0x0][0x398] ;  /* 0x00007300ff3b77ac */ /* 0x000ea20008000800 */
[----:B------:R-:W-:Y:S02]  /*7bdb0*/  ISETP.LT.AND P5, PT, R7, UR38, !P2 ;  /* 0x0000002607007c0c */ /* 0x000fe4000d7a1270 */
[----:B------:R-:W-:Y:S01]  /*7bdc0*/  ISETP.LT.AND P4, PT, R61, UR32, !P2 ;  /* 0x000000203d007c0c */ /* 0x000fe2000d781270 */
[----:B------:R-:W1:Y:S01]  /*7bdd0*/  LDCU UR57, c[0x0][0x398] ;  /* 0x00007300ff3977ac */ /* 0x000e620008000800 */
[----:B------:R-:W-:Y:S02]  /*7bde0*/  ISETP.LT.AND P3, PT, R60, UR28, !P2 ;  /* 0x0000001c3c007c0c */ /* 0x000fe4000d761270 */
[----:B------:R-:W-:Y:S01]  /*7bdf0*/  ISETP.LT.AND P2, PT, R47, UR24, !P2 ;  /* 0x000000182f007c0c */ /* 0x000fe2000d741270 */
[----:B------:R-:W1:Y:S01]  /*7be00*/  LDCU UR32, c[0x0][0x398] ;  /* 0x00007300ff2077ac */ /* 0x000e620008000800 */
[----:B------:R-:W-:-:S02]  /*7be10*/  LOP3.LUT R53, R53, 0x7fffffff, RZ, 0xc0, !PT ;  /* 0x7fffffff35357812 */ /* 0x000fc400078ec0ff */
[----:B0-----:R-:W-:Y:S01]  /*7be20*/  SHF.R.U32.HI R36, RZ, 0x8, R32 ;  /* 0x00000008ff247819 */ /* 0x001fe20000011620 */
[----:B------:R-:W0:Y:S02]  /*7be30*/  LDCU UR38, c[0x0][0x398] ;  /* 0x00007300ff2677ac */ /* 0x000e240008000800 */
[----:B------:R-:W-:Y:S01]  /*7be40*/  @P5 LOP3.LUT R51, R51, 0x80000000, RZ, 0xfc, !PT ;  /* 0x8000000033335812 */ /* 0x000fe200078efcff */
[----:B------:R-:W0:Y:S05]  /*7be50*/  LDCU UR28, c[0x0][0x398] ;  /* 0x00007300ff1c77ac */ /* 0x000e2a0008000800 */
[----:B------:R-:W-:Y:S01]  /*7be60*/  @P2 LOP3.LUT R50, R50, 0x20000, RZ, 0xfc, !PT ;  /* 0x0002000032322812 */ /* 0x000fe200078efcff */
[----:B------:R-:W0:Y:S01]  /*7be70*/  LDCU UR24, c[0x0][0x398] ;  /* 0x00007300ff1877ac */ /* 0x000e220008000800 */
[----:B------:R-:W-:-:S02]  /*7be80*/  ISETP.GE.AND P2, PT, R4, UR7, PT ;  /* 0x0000000704007c0c */ /* 0x000fc4000bf46270 */
[----:B------:R-:W2:Y:S01]  /*7be90*/  LDL.LU R4, [R1+0x2a44] ;  /* 0x002a440001047983 */ /* 0x000ea20000300800 */
[----:B------:R-:W-:Y:S01]  /*7bea0*/  LOP3.LUT R51, R51, 0xbfffffff, RZ, 0xc0, !PT ;  /* 0xbfffffff33337812 */ /* 0x000fe200078ec0ff */
[----:B------:R-:W0:Y:S01]  /*7beb0*/  LDCU.64 UR6, c[0x0][0x398] ;  /* 0x00007300ff0677ac */ /* 0x000e220008000a00 */
[----:B------:R-:W-:Y:S02]  /*7bec0*/  ISETP.LT.AND P5, PT, R7, UR22, !P2 ;  /* 0x0000001607007c0c */ /* 0x000fe4000d7a1270 */
[----:B------:R-:W-:Y:S01]  /*7bed0*/  @P4 LOP3.LUT R51, R51, 0x40000000, RZ, 0xfc, !PT ;  /* 0x4000000033334812 */ /* 0x000fe200078efcff */
[----:B------:R-:W0:Y:S01]  /*7bee0*/  LDCU UR22, c[0x0][0x398] ;  /* 0x00007300ff1677ac */ /* 0x000e220008000800 */
[----:B------:R-:W-:Y:S02]  /*7bef0*/  ISETP.LT.AND P4, PT, R61, UR20, !P2 ;  /* 0x000000143d007c0c */ /* 0x000fe4000d781270 */
[----:B------:R-:W-:Y:S01]  /*7bf00*/  LOP3.LUT R50, R50, 0xfffeffff, RZ, 0xc0, !PT ;  /* 0xfffeffff32327812 */ /* 0x000fe200078ec0ff */
[----:B------:R-:W0:Y:S01]  /*7bf10*/  LDCU UR20, c[0x0][0x398] ;  /* 0x00007300ff1477ac */ /* 0x000e220008000800 */
[----:B------:R-:W-:-:S05]  /*7bf20*/  LOP3.LUT R51, R51, 0xdfffffff, RZ, 0xc0, !PT ;  /* 0xdfffffff33337812 */ /* 0x000fca00078ec0ff */
[----:B------:R-:W-:Y:S02]  /*7bf30*/  @P5 LOP3.LUT R50, R50, 0x10000, RZ, 0xfc, !PT ;  /* 0x0001000032325812 */ /* 0x000fe400078efcff */
        /* <DEDUP_REMOVED lines=9> */
[----:B------:R-:W-:Y:S02]  /*7bfd0*/  LOP3.LUT R50, R50, 0xffffdfff, RZ, 0xc0, !PT ;  /* 0xffffdfff32327812 */ /* 0x000fe400078ec0ff */
[----:B------:R-:W-:Y:S02]  /*7bfe0*/  LOP3.LUT R51, R51, 0xefffffff, RZ, 0xc0, !PT ;  /* 0xefffffff33337812 */ /* 0x000fe400078ec0ff */
[----:B------:R-:W-:Y:S02]  /*7bff0*/  @P2 LOP3.LUT R50, R50, 0x2000, RZ, 0xfc, !PT ;  /* 0x0000200032322812 */ /* 0x000fe400078efcff */
[----:B------:R-:W-:Y:S01]  /*7c000*/  ISETP.LT.AND P2, PT, R60, UR75, !P0 ;  /* 0x0000004b3c007c0c */ /* 0x000fe2000c741270 */
[----:B------:R-:W0:Y:S01]  /*7c010*/  LDCU UR75, c[0x0][0x398] ;  /* 0x00007300ff4b77ac */ /* 0x000e220008000800 */
[----:B------:R-:W-:Y:S02]  /*7c020*/  @P1 LOP3.LUT R51, R51, 0x10000000, RZ, 0xfc, !PT ;  /* 0x1000000033331812 */ /* 0x000fe400078efcff */
[----:B------:R-:W-:Y:S01]  /*7c030*/  ISETP.LT.AND P1, PT, R61, UR76, !P0 ;  /* 0x0000004c3d007c0c */ /* 0x000fe2000c721270 */
[----:B------:R-:W0:Y:S01]  /*7c040*/  LDCU UR76, c[0x0][0x398] ;  /* 0x00007300ff4c77ac */ /* 0x000e220008000800 */
[----:B------:R-:W-:-:S02]  /*7c050*/  LOP3.LUT R51, R51, 0xf7ffffff, RZ, 0xc0, !PT ;  /* 0xf7ffffff33337812 */ /* 0x000fc400078ec0ff */
[----:B------:R-:W-:Y:S01]  /*7c060*/  ISETP.LT.AND P0, PT, R7, UR77, !P0 ;  /* 0x0000004d07007c0c */ /* 0x000fe2000c701270 */
[----:B------:R-:W0:Y:S04]  /*7c070*/  LDCU UR77, c[0x0][0x398] ;  /* 0x00007300ff4d77ac */ /* 0x000e280008000800 */
[----:B------:R-:W-:-:S04]  /*7c080*/  @P2 LOP3.LUT R51, R51, 0x8000000, RZ, 0xfc, !PT ;  /* 0x0800000033332812 */ /* 0x000fc800078efcff */
[----:B------:R-:W-:-:S04]  /*7c090*/  LOP3.LUT R51, R51, 0xfbffffff, RZ, 0xc0, !PT ;  /* 0xfbffffff33337812 */ /* 0x000fc800078ec0ff */
[----:B------:R-:W-:-:S04]  /*7c0a0*/  @P1 LOP3.LUT R51, R51, 0x4000000, RZ, 0xfc, !PT ;  /* 0x0400000033331812 */ /* 0x000fc800078efcff */
[----:B------:R-:W-:-:S04]  /*7c0b0*/  LOP3.LUT R51, R51, 0xfdffffff, RZ, 0xc0, !PT ;  /* 0xfdffffff33337812 */ /* 0x000fc800078ec0ff */
[----:B------:R-:W-:Y:S02]  /*7c0c0*/  @P0 LOP3.LUT R51, R51, 0x2000000, RZ, 0xfc, !PT ;  /* 0x0200000033330812 */ /* 0x000fe400078efcff */
[----:B---3--:R-:W-:-:S04]  /*7c0d0*/  ISETP.GE.AND P0, PT, R6, UR11, PT ;  /* 0x0000000b06007c0c */ /* 0x008fc8000bf06270 */
[----:B0-----:R-:W-:Y:S02]  /*7c0e0*/  ISETP.LT.AND P3, PT, R47, UR6, !P0 ;  /* 0x000000062f007c0c */ /* 0x001fe4000c761270 */
[----:B------:R-:W-:Y:S01]  /*7c0f0*/  ISETP.LT.AND P2, PT, R60, UR74, !P0 ;  /* 0x0000004a3c007c0c */ /* 0x000fe2000c741270 */
[----:B------:R-:W0:Y:S01]  /*7c100*/  LDCU UR74, c[0x0][0x398] ;  /* 0x00007300ff4a77ac */ /* 0x000e220008000800 */
[----:B------:R-:W-:Y:S02]  /*7c110*/  LOP3.LUT R51, R51, 0xfeffffff, RZ, 0xc0, !PT ;  /* 0xfeffffff33337812 */ /* 0x000fe400078ec0ff */
[----:B------:R-:W-:Y:S01]  /*7c120*/  ISETP.LT.AND P1, PT, R61, UR73, !P0 ;  /* 0x000000493d007c0c */ /* 0x000fe2000c721270 */
[----:B------:R-:W3:Y:S06]  /*7c130*/  LDCU UR73, c[0x0][0x398] ;  /* 0x00007300ff4977ac */ /* 0x000eec0008000800 */
[----:B------:R-:W-:-:S04]  /*7c140*/  @P3 LOP3.LUT R51, R51, 0x1000000, RZ, 0xfc, !PT ;  /* 0x0100000033333812 */ /* 0x000fc800078efcff */
[----:B------:R-:W-:Y:S02]  /*7c150*/  LOP3.LUT R51, R51, 0xff7fffff, RZ, 0xc0, !PT ;  /* 0xff7fffff33337812 */ /* 0x000fe400078ec0ff */
[----:B------:R-:W-:Y:S01]  /*7c160*/  ISETP.LT.AND P0, PT, R7, UR10, !P0 ;  /* 0x0000000a07007c0c */ /* 0x000fe2000c701270 */
[----:B------:R-:W0:Y:S01]  /*7c170*/  LDCU.64 UR10, c[0x0][0x398] ;  /* 0x00007300ff0a77ac */ /* 0x000e220008000a00 */
[----:B------:R-:W-:-:S04]  /*7c180*/  @P2 LOP3.LUT R51, R51, 0x800000, RZ, 0xfc, !PT ;  /* 0x0080000033332812 */ /* 0x000fc800078efcff */
[----:B------:R-:W-:-:S04]  /*7c190*/  LOP3.LUT R51, R51, 0xffbfffff, RZ, 0xc0, !PT ;  /* 0xffbfffff33337812 */ /* 0x000fc800078ec0ff */
[----:B------:R-:W-:-:S04]  /*7c1a0*/  @P1 LOP3.LUT R51, R51, 0x400000, RZ, 0xfc, !PT ;  /* 0x0040000033331812 */ /* 0x000fc800078efcff */
[----:B------:R-:W-:-:S04]  /*7c1b0*/  LOP3.LUT R51, R51, 0xffdfffff, RZ, 0xc0, !PT ;  /* 0xffdfffff33337812 */ /* 0x000fc800078ec0ff */
[----:B------:R-:W-:Y:S02]  /*7c1c0*/  @P0 LOP3.LUT R51, R51, 0x200000, RZ, 0xfc, !PT ;  /* 0x0020000033330812 */ /* 0x000fe400078efcff */
[----:B----4-:R-:W-:Y:S02]  /*7c1d0*/  ISETP.GE.AND P0, PT, R5, UR9, PT ;  /* 0x0000000905007c0c */ /* 0x010fe4000bf06270 */
[----:B------:R-:W4:Y:S02]  /*7c1e0*/  LDL.LU R5, [R1+0x2a48] ;  /* 0x002a480001057983 */ /* 0x000f240000300800 */
[----:B0-----:R-:W-:Y:S02]  /*7c1f0*/  ISETP.LT.AND P3, PT, R47, UR10, !P0 ;  /* 0x0000000a2f007c0c */ /* 0x001fe4000c761270 */
[----:B------:R-:W-:Y:S01]  /*7c200*/  ISETP.LT.AND P2, PT, R60, UR72, !P0 ;  /* 0x000000483c007c0c */ /* 0x000fe2000c741270 */
[----:B------:R-:W0:Y:S01]  /*7c210*/  LDCU UR72, c[0x0][0x398] ;  /* 0x00007300ff4877ac */ /* 0x000e220008000800 */
[----:B------:R-:W-:-:S02]  /*7c220*/  LOP3.LUT R51, R51, 0xffefffff, RZ, 0xc0, !PT ;  /* 0xffefffff33337812 */ /* 0x000fc400078ec0ff */
[----:B------:R-:W-:Y:S01]  /*7c230*/  ISETP.LT.AND P1, PT, R61, UR71, !P0 ;  /* 0x000000473d007c0c */ /* 0x000fe2000c721270 */
[----:B------:R-:W0:Y:S06]  /*7c240*/  LDCU UR71, c[0x0][0x398] ;  /* 0x00007300ff4777ac */ /* 0x000e2c0008000800 */
[----:B------:R-:W-:-:S04]  /*7c250*/  @P3 LOP3.LUT R51, R51, 0x100000, RZ, 0xfc, !PT ;  /* 0x0010000033333812 */ /* 0x000fc800078efcff */
[----:B------:R-:W-:-:S04]  /*7c260*/  LOP3.LUT R51, R51, 0xfff7ffff, RZ, 0xc0, !PT ;  /* 0xfff7ffff33337812 */ /* 0x000fc800078ec0ff */
[----:B------:R-:W-:Y:S02]  /*7c270*/  @P2 LOP3.LUT R51, R51, 0x80000, RZ, 0xfc, !PT ;  /* 0x0008000033332812 */ /* 0x000fe400078efcff */
[----:B------:R-:W-:Y:S01]  /*7c280*/  ISETP.LT.AND P0, PT, R7, UR8, !P0 ;  /* 0x0000000807007c0c */ /* 0x000fe2000c701270 */
[----:B------:R-:W0:Y:S01]  /*7c290*/  LDCU.64 UR8, c[0x0][0x398] ;  /* 0x00007300ff0877ac */ /* 0x000e220008000a00 */
[----:B------:R-:W-:-:S04]  /*7c2a0*/  LOP3.LUT R51, R51, 0xfffbffff, RZ, 0xc0, !PT ;  /* 0xfffbffff33337812 */ /* 0x000fc800078ec0ff */
        /* <DEDUP_REMOVED lines=14> */
[----:B------:R-:W-:Y:S01]  /*7c390*/  ISETP.LT.AND P0, PT, R7, UR4, !P0 ;  /* 0x0000000407007c0c */ /* 0x000fe2000c701270 */
[----:B------:R-:W0:Y:S01]  /*7c3a0*/  LDCU.64 UR4, c[0x0][0x398] ;  /* 0x00007300ff0477ac */ /* 0x000e220008000a00 */
[----:B------:R-:W-:-:S04]  /*7c3b0*/  @P2 LOP3.LUT R51, R51, 0x8000, RZ, 0xfc, !PT ;  /* 0x0000800033332812 */ /* 0x000fc800078efcff */
[----:B------:R-:W-:-:S04]  /*7c3c0*/  LOP3.LUT R51, R51, 0xffffbfff, RZ, 0xc0, !PT ;  /* 0xffffbfff33337812 */ /* 0x000fc800078ec0ff */
[----:B------:R-:W-:-:S04]  /*7c3d0*/  @P1 LOP3.LUT R51, R51, 0x4000, RZ, 0xfc, !PT ;  /* 0x0000400033331812 */ /* 0x000fc800078efcff */
[----:B------:R-:W-:-:S04]  /*7c3e0*/  LOP3.LUT R51, R51, 0xffffdfff, RZ, 0xc0, !PT ;  /* 0xffffdfff33337812 */ /* 0x000fc800078ec0ff */
[----:B------:R-:W-:-:S04]  /*7c3f0*/  @P0 LOP3.LUT R51, R51, 0x2000, RZ, 0xfc, !PT ;  /* 0x0000200033330812 */ /* 0x000fc800078efcff */
[----:B------:R-:W-:Y:S02]  /*7c400*/  LOP3.LUT R51, R51, 0xffffefff, RZ, 0xc0, !PT ;  /* 0xffffefff33337812 */ /* 0x000fe400078ec0ff */
[----:B----4-:R-:W-:Y:S01]  /*7c410*/  ISETP.GE.AND P0, PT, R5, UR7, PT ;  /* 0x0000000705007c0c */ /* 0x010fe2000bf06270 */
[----:B------:R-:W4:Y:S01]  /*7c420*/  LDCU.64 UR6, c[0x0][0x398] ;  /* 0x00007300ff0677ac */ /* 0x000f220008000a00 */
[----:B------:R-:W3:Y:S02]  /*7c430*/  LDL.LU R5, [R1+0x2a50] ;  /* 0x002a500001057983 */ /* 0x000ee40000300800 */
[----:B0-----:R-:W-:Y:S02]  /*7c440*/  ISETP.LT.AND P3, PT, R47, UR4, !P0 ;  /* 0x000000042f007c0c */ /* 0x001fe4000c761270 */
[----:B------:R-:W-:Y:S01]  /*7c450*/  ISETP.LT.AND P2, PT, R60, UR68, !P0 ;  /* 0x000000443c007c0c */ /* 0x000fe2000c741270 */
[----:B------:R-:W0:Y:S01]  /*7c460*/  LDCU UR68, c[0x0][0x398] ;  /* 0x00007300ff4477ac */ /* 0x000e220008000800 */
[----:B------:R-:W-:-:S09]  /*7c470*/  ISETP.LT.AND P1, PT, R61, UR67, !P0 ;  /* 0x000000433d007c0c */ /* 0x000fd2000c721270 */
        /* <DEDUP_REMOVED lines=13> */
[----:B----4-:R-:W-:Y:S02]  /*7c550*/  ISETP.LT.AND P3, PT, R47, UR6, !P0 ;  /* 0x000000062f007c0c */ /* 0x010fe4000c761270 */
[----:B------:R-:W-:Y:S02]  /*7c560*/  ISETP.LT.AND P2, PT, R60, UR55, !P0 ;  /* 0x000000373c007c0c */ /* 0x000fe4000c741270 */
[----:B------:R-:W-:-:S02]  /*7c570*/  LOP3.LUT R51, R51, 0xfffffeff, RZ, 0xc0, !PT ;  /* 0xfffffeff33337812 */ /* 0x000fc400078ec0ff */
[----:B------:R-:W-:-:S07]  /*7c580*/  ISETP.LT.AND P1, PT, R61, UR64, !P0 ;  /* 0x000000403d007c0c */ /* 0x000fce000c721270 */
[----:B------:R-:W-:-:S04]  /*7c590*/  @P3 LOP3.LUT R51, R51, 0x100, RZ, 0xfc, !PT ;  /* 0x0000010033333812 */ /* 0x000fc800078efcff */
[----:B------:R-:W-:-:S04]  /*7c5a0*/  LOP3.LUT R51, R51, 0xffffff7f, RZ, 0xc0, !PT ;  /* 0xffffff7f33337812 */ /* 0x000fc800078ec0ff */
[----:B------:R-:W-:Y:S02]  /*7c5b0*/  @P2 LOP3.LUT R51, R51, 0x80, RZ, 0xfc, !PT ;  /* 0x0000008033332812 */ /* 0x000fe400078efcff */
[----:B------:R-:W-:Y:S01]  /*7c5c0*/  ISETP.LT.AND P0, PT, R7, UR65, !P0 ;  /* 0x0000004107007c0c */ /* 0x000fe2000c701270 */
[----:B------:R-:W4:Y:S01]  /*7c5d0*/  LDCU.64 UR64, c[0x0][0x398] ;  /* 0x00007300ff4077ac */ /* 0x000f220008000a00 */
[----:B------:R-:W-:-:S04]  /*7c5e0*/  LOP3.LUT R51, R51, 0xffffffbf, RZ, 0xc0, !PT ;  /* 0xffffffbf33337812 */ /* 0x000fc800078ec0ff */
[----:B------:R-:W-:-:S04]  /*7c5f0*/  @P1 LOP3.LUT R51, R51, 0x40, RZ, 0xfc, !PT ;  /* 0x0000004033331812 */ /* 0x000fc800078efcff */
[----:B------:R-:W-:-:S04]  /*7c600*/  LOP3.LUT R51, R51, 0xffffffdf, RZ, 0xc0, !PT ;  /* 0xffffffdf33337812 */ /* 0x000fc800078ec0ff */
[----:B------:R-:W-:-:S04]  /*7c610*/  @P0 LOP3.LUT R51, R51, 0x20, RZ, 0xfc, !PT ;  /* 0x0000002033330812 */ /* 0x000fc800078efcff */
[----:B------:R-:W-:Y:S02]  /*7c620*/  LOP3.LUT R51, R51, 0xffffffef, RZ, 0xc0, !PT ;  /* 0xffffffef33337812 */ /* 0x000fe400078ec0ff */
[----:B---3--:R-:W-:Y:S01]  /*7c630*/  ISETP.GE.AND P0, PT, R5, UR9, PT ;  /* 0x0000000905007c0c */ /* 0x008fe2000bf06270 */
[----:B------:R-:W3:Y:S01]  /*7c640*/  LDCU UR9, c[0x0][0x398] ;  /* 0x00007300ff0977ac */ /* 0x000ee20008000800 */
[----:B------:R-:W3:Y:S02]  /*7c650*/  LDL.LU R5, [R1+0x2a58] ;  /* 0x002a580001057983 */ /* 0x000ee40000300800 */
[----:B--2---:R-:W-:Y:S02]  /*7c660*/  ISETP.LT.AND P3, PT, R47, UR10, !P0 ;  /* 0x0000000a2f007c0c */ /* 0x004fe4000c761270 */
[----:B------:R-:W-:Y:S01]  /*7c670*/  ISETP.LT.AND P2, PT, R60, UR13, !P0 ;  /* 0x0000000d3c007c0c */ /* 0x000fe2000c741270 */
[----:B------:R-:W2:Y:S01]  /*7c680*/  LDCU UR13, c[0x0][0x398] ;  /* 0x00007300ff0d77ac */ /* 0x000ea20008000800 */
[----:B------:R-:W-:-:S09]  /*7c690*/  ISETP.LT.AND P1, PT, R61, UR50, !P0 ;  /* 0x000000323d007c0c */ /* 0x000fd2000c721270 */
        /* <DEDUP_REMOVED lines=10> */
[----:B------:R-:W-:Y:S01]  /*7c740*/  ISETP.GE.AND P0, PT, R4, UR5, PT ;  /* 0x0000000504007c0c */ /* 0x000fe2000bf06270 */
[----:B------:R-:W1:Y:S01]  /*7c750*/  LDCU.64 UR4, c[0x0][0x398] ;  /* 0x00007300ff0477ac */ /* 0x000e620008000a00 */
[----:B------:R-:W2:Y:S02]  /*7c760*/  LDL.LU R4, [R1+0x2a5c] ;  /* 0x002a5c0001047983 */ /* 0x000ea40000300800 */
[----:B0-----:R-:W-:-:S13]  /*7c770*/  ISETP.LT.AND P3, PT, R47, UR50, !P0 ;  /* 0x000000322f007c0c */ /* 0x001fda000c761270 */
[----:B------:R-:W-:-:S05]  /*7c780*/  @P3 LOP3.LUT R51, R51, 0x1, RZ, 0xfc, !PT ;  /* 0x0000000133333812 */ /* 0x000fca00078efcff */
[----:B------:R0:W-:Y:S04]  /*7c790*/  STL [R1+0x2b64], R51 ;  /* 0x002b643301007387 */ /* 0x0001e80000100800 */
[----:B0-----:R-:W2:Y:S01]  /*7c7a0*/  LDL R51, [R1+0x1130] ;  /* 0x0011300001337983 */ /* 0x001ea20000100800 */
[----:B------:R-:W-:Y:S01]  /*7c7b0*/  ISETP.LT.AND P2, PT, R60, UR12, !P0 ;  /* 0x0000000c3c007c0c */ /* 0x000fe2000c741270 */
[----:B------:R-:W0:Y:S01]  /*7c7c0*/  LDCU UR12, c[0x0][0x398] ;  /* 0x00007300ff0c77ac */ /* 0x000e220008000800 */
[----:B------:R-:W-:-:S11]  /*7c7d0*/  ISETP.LT.AND P1, PT, R61, UR53, !P0 ;  /* 0x000000353d007c0c */ /* 0x000fd6000c721270 */
[----:B------:R-:W-:-:S04]  /*7c7e0*/  @P2 LOP3.LUT R53, R53, 0x80000000, RZ, 0xfc, !PT ;  /* 0x8000000035352812 */ /* 0x000fc800078efcff */
[----:B------:R-:W-:-:S04]  /*7c7f0*/  LOP3.LUT R53, R53, 0xbfffffff, RZ, 0xc0, !PT ;  /* 0xbfffffff35357812 */ /* 0x000fc800078ec0ff */
[----:B------:R-:W-:-:S04]  /*7c800*/  @P1 LOP3.LUT R53, R53, 0x40000000, RZ, 0xfc, !PT ;  /* 0x4000000035351812 */ /* 0x000fc800078efcff */
[----:B------:R-:W-:Y:S02]  /*7c810*/  LOP3.LUT R53, R53, 0xdfffffff, RZ, 0xc0, !PT ;  /* 0xdfffffff35357812 */ /* 0x000fe400078ec0ff */
[----:B--2---:R-:W-:Y:S01]  /*7c820*/  ISETP.LT.AND P0, PT, R51, UR54, !P0 ;  /* 0x0000003633007c0c */ /* 0x004fe2000c701270 */
[----:B------:R-:W2:-:S12]  /*7c830*/  LDCU.64 UR54, c[0x0][0x398] ;  /* 0x00007300ff3677ac */ /* 0x000e980008000a00 */
[----:B------:R-:W-:Y:S02]  /*7c840*/  @P0 LOP3.LUT R53, R53, 0x20000000, RZ, 0xfc, !PT ;  /* 0x2000000035350812 */ /* 0x000fe400078efcff */
[----:B---3--:R-:W-:Y:S01]  /*7c850*/  ISETP.GE.AND P0, PT, R5, UR7, PT ;  /* 0x0000000705007c0c */ /* 0x008fe2000bf06270 */
[----:B------:R-:W3:Y:S01]  /*7c860*/  LDCU.64 UR6, c[0x0][0x398] ;  /* 0x00007300ff0677ac */ /* 0x000ee20008000a00 */
[----:B------:R-:W2:Y:S02]  /*7c870*/  LDL.LU R5, [R1+0x2a60] ;  /* 0x002a600001057983 */ /* 0x000ea40000300800 */
[----:B-1----:R-:W-:Y:S02]  /*7c880*/  ISETP.LT.AND P3, PT, R47, UR4, !P0 ;  /* 0x000000042f007c0c */ /* 0x002fe4000c761270 */
[----:B------:R-:W-:Y:S01]  /*7c890*/  ISETP.LT.AND P2, PT, R60, UR18, !P0 ;  /* 0x000000123c007c0c */ /* 0x000fe2000c741270 */
[----:B------:R-:W1:Y:S01]  /*7c8a0*/  LDCU UR18, c[0x0][0x398] ;  /* 0x00007300ff1277ac */ /* 0x000e620008000800 */
        /* <DEDUP_REMOVED lines=13> */
[----:B------:R-:W0:Y:S01]  /*7c980*/  LDCU.64 UR10, c[0x0][0x398] ;  /* 0x00007300ff0a77ac */ /* 0x000e220008000a00 */
[----:B------:R-:W4:Y:S02]  /*7c990*/  LDL.LU R4, [R1+0x2a64] ;  /* 0x002a640001047983 */ /* 0x000f240000300800 */
[----:B---3--:R-:W-:Y:S02]  /*7c9a0*/  ISETP.LT.AND P3, PT, R47, UR6, !P0 ;  /* 0x000000062f007c0c */ /* 0x008fe4000c761270 */
[----:B------:R-:W-:Y:S01]  /*7c9b0*/  ISETP.LT.AND P2, PT, R60, UR77, !P0 ;  /* 0x0000004d3c007c0c */ /* 0x000fe2000c741270 */
[----:B------:R-:W3:Y:S01]  /*7c9c0*/  LDCU UR77, c[0x0][0x398] ;  /* 0x00007300ff4d77ac */ /* 0x000ee20008000800 */
        /* <DEDUP_REMOVED lines=8> */
[----:B------:R-:W-:-:S04]  /*7ca50*/  LOP3.LUT R53, R53, 0xffbfffff, RZ, 0xc0, !PT ;  /* 0xffbfffff35357812 */ /* 0x000fc800078ec0ff */
[----:B------:R-:W-:-:S04]  /*7ca60*/  @P1 LOP3.LUT R53, R53, 0x400000, RZ, 0xfc, !PT ;  /* 0x0040000035351812 */ /* 0x000fc800078efcff */
[----:B------:R-:W-:-:S04]  /*7ca70*/  LOP3.LUT R53, R53, 0xffdfffff, RZ, 0xc0, !PT ;  /* 0xffdfffff35357812 */ /* 0x000fc800078ec0ff */
[----:B------:R-:W-:-:S04]  /*7ca80*/  @P0 LOP3.LUT R53, R53, 0x200000, RZ, 0xfc, !PT ;  /* 0x0020000035350812 */ /* 0x000fc800078efcff */
[----:B------:R-:W-:Y:S02]  /*7ca90*/  LOP3.LUT R53, R53, 0xffefffff, RZ, 0xc0, !PT ;  /* 0xffefffff35357812 */ /* 0x000fe400078ec0ff */
[----:B--2---:R-:W-:Y:S01]  /*7caa0*/  ISETP.GE.AND P0, PT, R5, UR51, PT ;  /* 0x0000003305007c0c */ /* 0x004fe2000bf06270 */
[----:B------:R-:W2:Y:S01]  /*7cab0*/  LDCU.64 UR50, c[0x0][0x398] ;  /* 0x00007300ff3277ac */ /* 0x000ea20008000a00 */
[----:B------:R-:W2:Y:S02]  /*7cac0*/  LDL.LU R5, [R1+0x2a68] ;  /* 0x002a680001057983 */ /* 0x000ea40000300800 */
[----:B0-----:R-:W-:Y:S02]  /*7cad0*/  ISETP.LT.AND P3, PT, R47, UR10, !P0 ;  /* 0x0000000a2f007c0c */ /* 0x001fe4000c761270 */
[----:B------:R-:W-:Y:S01]  /*7cae0*/  ISETP.LT.AND P2, PT, R60, UR72, !P0 ;  /* 0x000000483c007c0c */ /* 0x000fe2000c741270 */
[----:B------:R-:W0:Y:S01]  /*7caf0*/  LDCU UR72, c[0x0][0x398] ;  /* 0x00007300ff4877ac */ /* 0x000e220008000800 */
[----:B---3--:R-:W-:-:S09]  /*7cb00*/  ISETP.LT.AND P1, PT, R61, UR77, !P0 ;  /* 0x0000004d3d007c0c */ /* 0x008fd2000c721270 */
[----:B------:R-:W-:Y:S01]  /*7cb10*/  @P3 LOP3.LUT R53, R53, 0x100000, RZ, 0xfc, !PT ;  /* 0x0010000035353812 */ /* 0x000fe200078efcff */
[----:B------:R-:W3:Y:S03]  /*7cb20*/  LDCU UR77, c[0x0][0x398] ;  /* 0x00007300ff4d77ac */ /* 0x000ee60008000800 */
        /* <DEDUP_REMOVED lines=8> */
[----:B----4-:R-:W-:Y:S01]  /*7cbb0*/  ISETP.GE.AND P0, PT, R4, UR5, PT ;  /* 0x0000000504007c0c */ /* 0x010fe2000bf06270 */
[----:B------:R-:W4:Y:S01]  /*7cbc0*/  LDCU.64 UR4, c[0x0][0x398] ;  /* 0x00007300ff0477ac */ /* 0x000f220008000a00 */
[----:B------:R-:W3:Y:S02]  /*7cbd0*/  LDL.LU R4, [R1+0x2a6c] ;  /* 0x002a6c0001047983 */ /* 0x000ee40000300800 */
[----:B--2---:R-:W-:Y:S02]  /*7cbe0*/  ISETP.LT.AND P3, PT, R47, UR50, !P0 ;  /* 0x000000322f007c0c */ /* 0x004fe4000c761270 */
[----:B------:R-:W-:Y:S01]  /*7cbf0*/  ISETP.LT.AND P2, PT, R60, UR69, !P0 ;  /* 0x000000453c007c0c */ /* 0x000fe2000c741270 */
[----:B------:R-:W2:Y:S01]  /*7cc00*/  LDCU UR69, c[0x0][0x398] ;  /* 0x00007300ff4577ac */ /* 0x000ea20008000800 */
[----:B------:R-:W-:-:S02]  /*7cc10*/  LOP3.LUT R53, R53, 0xfffeffff, RZ, 0xc0, !PT ;  /* 0xfffeffff35357812 */ /* 0x000fc400078ec0ff */
[----:B------:R-:W-:Y:S01]  /*7cc20*/  ISETP.LT.AND P1, PT, R61, UR71, !P0 ;  /* 0x000000473d007c0c */ /* 0x000fe2000c721270 */
[----:B------:R-:W1:Y:S06]  /*7cc30*/  LDCU UR71, c[0x0][0x398] ;  /* 0x00007300ff4777ac */ /* 0x000e6c0008000800 */
        /* <DEDUP_REMOVED lines=10> */
[----:B------:R-:W-:Y:S01]  /*7cce0*/  ISETP.GE.AND P0, PT, R5, UR7, PT ;  /* 0x0000000705007c0c */ /* 0x000fe2000bf06270 */
[----:B------:R-:W0:Y:S01]  /*7ccf0*/  LDCU.64 UR6, c[0x0][0x398] ;  /* 0x00007300ff0677ac */ /* 0x000e220008000a00 */
[----:B------:R-:W2:Y:S02]  /*7cd00*/  LDL.LU R5, [R1+0x2a70] ;  /* 0x002a700001057983 */ /* 0x000ea40000300800 */
[----:B----4-:R-:W-:Y:S02]  /*7cd10*/  ISETP.LT.AND P3, PT, R47, UR4, !P0 ;  /* 0x000000042f007c0c */ /* 0x010fe4000c761270 */
[----:B------:R-:W-:Y:S01]  /*7cd20*/  ISETP.LT.AND P2, PT, R60, UR68, !P0 ;  /* 0x000000443c007c0c */ /* 0x000fe2000c741270 */
[----:B------:R-:W4:Y:S01]  /*7cd30*/  LDCU UR68, c[0x0][0x398] ;  /* 0x00007300ff4477ac */ /* 0x000f220008000800 */
[----:B-1----:R-:W-:-:S09]  /*7cd40*/  ISETP.LT.AND P1, PT, R61, UR71, !P0 ;  /* 0x000000473d007c0c */ /* 0x002fd2000c721270 */
        /* <DEDUP_REMOVED lines=10> */
[----:B---3--:R-:W-:Y:S01]  /*7cdf0*/  ISETP.GE.AND P0, PT, R4, UR11, PT ;  /* 0x0000000b04007c0c */ /* 0x008fe2000bf06270 */
[----:B------:R-:W3:Y:S01]  /*7ce00*/  LDCU.64 UR10, c[0x0][0x398] ;  /* 0x00007300ff0a77ac */ /* 0x000ee20008000a00 */
[----:B------:R-:W3:Y:S04]  /*7ce10*/  LDL.LU R4, [R1+0x2a74] ;  /* 0x002a740001047983 */ /* 0x000ee80000300800 */
[----:B------:R-:W3:Y:S01]  /*7ce20*/  LDL.LU R32, [R1+0x2a78] ;  /* 0x002a780001207983 */ /* 0x000ee20000300800 */
[----:B------:R-:W-:Y:S02]  /*7ce30*/  ISETP.LT.AND P3, PT, R47, UR6, !P0 ;  /* 0x000000062f007c0c */ /* 0x000fe4000c761270 */
[----:B----4-:R-:W-:Y:S01]  /*7ce40*/  ISETP.LT.AND P2, PT, R60, UR68, !P0 ;  /* 0x000000443c007c0c */ /* 0x010fe2000c741270 */
[----:B------:R-:W4:Y:S01]  /*7ce50*/  LDCU UR68, c[0x0][0x398] ;  /* 0x00007300ff4477ac */ /* 0x000f220008000800 */
[----:B------:R-:W-:-:S02]  /*7ce60*/  LOP3.LUT R53, R53, 0xfffffeff, RZ, 0xc0, !PT ;  /* 0xfffffeff35357812 */ /* 0x000fc400078ec0ff */
[----:B-1----:R-:W-:Y:S01]  /*7ce70*/  ISETP.LT.AND P1, PT, R61, UR71, !P0 ;  /* 0x000000473d007c0c */ /* 0x002fe2000c721270 */
        /* <DEDUP_REMOVED lines=11> */
[----:B------:R-:W-:Y:S02]  /*7cf30*/  LOP3.LUT R52, R52, 0x7fffffff, RZ, 0xc0, !PT ;  /* 0x7fffffff34347812 */ /* 0x000fe400078ec0ff */
[----:B------:R-:W-:Y:S02]  /*7cf40*/  SHF.R.U32.HI R6, RZ, 0x8, R33 ;  /* 0x00000008ff067819 */ /* 0x000fe40000011621 */
[----:B--2---:R-:W-:Y:S01]  /*7cf50*/  ISETP.GE.AND P0, PT, R5, UR51, PT ;  /* 0x0000003305007c0c */ /* 0x004fe2000bf06270 */
[----:B------:R-:W2:Y:S03]  /*7cf60*/  LDCU.64 UR50, c[0x0][0x398] ;  /* 0x00007300ff3277ac */ /* 0x000ea60008000a00 */
[----:B---3--:R-:W-:-:S02]  /*7cf70*/  ISETP.LT.AND P3, PT, R47, UR10, !P0 ;  /* 0x0000000a2f007c0c */ /* 0x008fc4000c761270 */
[----:B----4-:R-:W-:Y:S01]  /*7cf80*/  ISETP.LT.AND P2, PT, R60, UR68, !P0 ;  /* 0x000000443c007c0c */ /* 0x010fe2000c741270 */
[----:B------:R-:W3:Y:S01]  /*7cf90*/  LDCU UR68, c[0x0][0x398] ;  /* 0x00007300ff4477ac */ /* 0x000ee20008000800 */
        /* <DEDUP_REMOVED lines=11> */
[----:B------:R-:W-:Y:S01]  /*7d050*/  ISETP.GE.AND P0, PT, R4, UR5, PT ;  /* 0x0000000504007c0c */ /* 0x000fe2000bf06270 */
[----:B------:R-:W4:Y:S01]  /*7d060*/  LDCU.64 UR4, c[0x0][0x398] ;  /* 0x00007300ff0477ac */ /* 0x000f220008000a00 */
[----:B------:R-:W-:Y:S01]  /*7d070*/  LOP3.LUT R53, R53, 0xfffffffe, RZ, 0xc0, !PT ;  /* 0xfffffffe35357812 */ /* 0x000fe200078ec0ff */
[----:B------:R-:W3:Y:S01]  /*7d080*/  LDL.LU R4, [R1+0x2a7c] ;  /* 0x002a7c0001047983 */ /* 0x000ee20000300800 */
[----:B--2---:R-:W-:-:S13]  /*7d090*/  ISETP.LT.AND P3, PT, R47, UR50, !P0 ;  /* 0x000000322f007c0c */ /* 0x004fda000c761270 */
[----:B------:R-:W-:-:S05]  /*7d0a0*/  @P3 LOP3.LUT R53, R53, 0x1, RZ, 0xfc, !PT ;  /* 0x0000000135353812 */ /* 0x000fca00078efcff */
[----:B------:R2:W-:Y:S04]  /*7d0b0*/  STL [R1+0x2b68], R53 ;  /* 0x002b683501007387 */ /* 0x0005e80000100800 */
[----:B--2---:R-:W4:Y:S01]  /*7d0c0*/  LDL R53, [R1+0x1134] ;  /* 0x0011340001357983 */ /* 0x004f220000100800 */
[----:B-1----:R-:W-:Y:S01]  /*7d0d0*/  ISETP.LT.AND P2, PT, R60, UR71, !P0 ;  /* 0x000000473c007c0c */ /* 0x002fe2000c741270 */
[----:B------:R-:W1:Y:S01]  /*7d0e0*/  LDCU UR71, c[0x0][0x398] ;  /* 0x00007300ff4777ac */ /* 0x000e620008000800 */
[----:B0-----:R-:W-:Y:S02]  /*7d0f0*/  ISETP.LT.AND P1, PT, R61, UR72, !P0 ;  /* 0x000000483d007c0c */ /* 0x001fe4000c721270 */
[----:B------:R-:W-:Y:S01]  /*7d100*/  ISETP.LT.AND P0, PT, R51, UR52, !P0 ;  /* 0x0000003433007c0c */ /* 0x000fe2000c701270 */
[----:B------:R-:W0:Y:S01]  /*7d110*/  LDCU UR72, c[0x0][0x398] ;  /* 0x00007300ff4877ac */ /* 0x000e220008000800 */
[----:B------:R-:W-:Y:S01]  /*7d120*/  LOP3.LUT R54, R54, 0x7fffffff, RZ, 0xc0, !PT ;  /* 0x7fffffff36367812 */ /* 0x000fe200078ec0ff */
[----:B------:R-:W2:Y:S06]  /*7d130*/  LDCU.64 UR52, c[0x0][0x398] ;  /* 0x00007300ff3477ac */ /* 0x000eac0008000a00 */
[----:B------:R-:W-:-:S04]  /*7d140*/  @P2 LOP3.LUT R52, R52, 0x80000000, RZ, 0xfc, !PT ;  /* 0x8000000034342812 */ /* 0x000fc800078efcff */
[----:B------:R-:W-:-:S04]  /*7d150*/  LOP3.LUT R52, R52, 0xbfffffff, RZ, 0xc0, !PT ;  /* 0xbfffffff34347812 */ /* 0x000fc800078ec0ff */
[----:B------:R-:W-:-:S04]  /*7d160*/  @P1 LOP3.LUT R52, R52, 0x40000000, RZ, 0xfc, !PT ;  /* 0x4000000034341812 */ /* 0x000fc800078efcff */
[----:B------:R-:W-:-:S04]  /*7d170*/  LOP3.LUT R52, R52, 0xdfffffff, RZ, 0xc0, !PT ;  /* 0xdfffffff34347812 */ /* 0x000fc800078ec0ff */
[----:B------:R-:W-:Y:S02]  /*7d180*/  @P0 LOP3.LUT R52, R52, 0x20000000, RZ, 0xfc, !PT ;  /* 0x2000000034340812 */ /* 0x000fe400078efcff */
[----:B------:R-:W-:Y:S01]  /*7d190*/  ISETP.GE.AND P0, PT, R32, UR7, PT ;  /* 0x0000000720007c0c */ /* 0x000fe2000bf06270 */
[----:B------:R-:W2:Y:S01]  /*7d1a0*/  LDCU.64 UR6, c[0x0][0x398] ;  /* 0x00007300ff0677ac */ /* 0x000ea20008000a00 */
[----:B------:R-:W2:Y:S04]  /*7d1b0*/  LDL.LU R32, [R1+0x2a80] ;  /* 0x002a800001207983 */ /* 0x000ea80000300800 */
[----:B------:R-:W2:Y:S01]  /*7d1c0*/  LDL.LU R33, [R1+0x2a84] ;  /* 0x002a840001217983 */ /* 0x000ea20000300800 */
[----:B-1----:R-:W-:Y:S01]  /*7d1d0*/  ISETP.LT.AND P2, PT, R60, UR71, !P0 ;  /* 0x000000473c007c0c */ /* 0x002fe2000c741270 */
[----:B------:R-:W1:Y:S01]  /*7d1e0*/  LDCU UR71, c[0x0][0x398] ;  /* 0x00007300ff4777ac */ /* 0x000e620008000800 */
[----:B------:R-:W-:-:S02]  /*7d1f0*/  LOP3.LUT R52, R52, 0xefffffff, RZ, 0xc0, !PT ;  /* 0xefffffff34347812 */ /* 0x000fc400078ec0ff */
[----:B0-----:R-:W-:Y:S01]  /*7d200*/  ISETP.LT.AND P1, PT, R61, UR72, !P0 ;  /* 0x000000483d007c0c */ /* 0x001fe2000c721270 */
[----:B------:R-:W0:Y:S01]  /*7d210*/  LDCU UR72, c[0x0][0x398] ;  /* 0x00007300ff4877ac */ /* 0x000e220008000800 */
[----:B----4-:R-:W-:Y:S02]  /*7d220*/  ISETP.LT.AND P3, PT, R53, UR4, !P0 ;  /* 0x0000000435007c0c */ /* 0x010fe4000c761270 */
[----:B------:R-:W-:Y:S01]  /*7d230*/  ISETP.LT.AND P0, PT, R51, UR48, !P0 ;  /* 0x0000003033007c0c */ /* 0x000fe2000c701270 */
[----:B------:R-:W4:Y:S10]  /*7d240*/  LDCU UR48, c[0x0][0x398] ;  /* 0x00007300ff3077ac */ /* 0x000f340008000800 */
[----:B------:R-:W-:-:S04]  /*7d250*/  @P3 LOP3.LUT R52, R52, 0x10000000, RZ, 0xfc, !PT ;  /* 0x1000000034343812 */ /* 0x000fc800078efcff */
[----:B------:R-:W-:-:S04]  /*7d260*/  LOP3.LUT R52, R52, 0xf7ffffff, RZ, 0xc0, !PT ;  /* 0xf7ffffff34347812 */ /* 0x000fc800078ec0ff */
[----:B------:R-:W-:-:S04]  /*7d270*/  @P2 LOP3.LUT R52, R52, 0x8000000, RZ, 0xfc, !PT ;  /* 0x0800000034342812 */ /* 0x000fc800078efcff */
[----:B------:R-:W-:-:S04]  /*7d280*/  LOP3.LUT R52, R52, 0xfbffffff, RZ, 0xc0, !PT ;  /* 0xfbffffff34347812 */ /* 0x000fc800078ec0ff */
[----:B------:R-:W-:-:S04]  /*7d290*/  @P1 LOP3.LUT R52, R52, 0x4000000, RZ, 0xfc, !PT ;  /* 0x0400000034341812 */ /* 0x000fc800078efcff */
[----:B------:R-:W-:-:S04]  /*7d2a0*/  LOP3.LUT R52, R52, 0xfdffffff, RZ, 0xc0, !PT ;  /* 0xfdffffff34347812 */ /* 0x000fc800078ec0ff */
[----:B------:R-:W-:Y:S02]  /*7d2b0*/  @P0 LOP3.LUT R52, R52, 0x2000000, RZ, 0xfc, !PT ;  /* 0x0200000034340812 */ /* 0x000fe400078efcff */
[----:B---3--:R-:W-:Y:S01]  /*7d2c0*/  ISETP.GE.AND P0, PT, R4, UR11, PT ;  /* 0x0000000b04007c0c */ /* 0x008fe2000bf06270 */
[----:B------:R-:W3:Y:S03]  /*7d2d0*/  LDCU.64 UR10, c[0x0][0x398] ;  /* 0x00007300ff0a77ac */ /* 0x000ee60008000a00 */
[----:B--2---:R-:W-:Y:S02]  /*7d2e0*/  ISETP.LT.AND P3, PT, R53, UR6, !P0 ;  /* 0x0000000635007c0c */ /* 0x004fe4000c761270 */
[----:B------:R-:W-:Y:S01]  /*7d2f0*/  ISETP.LT.AND P2, PT, R60, UR76, !P0 ;  /* 0x0000004c3c007c0c */ /* 0x000fe2000c741270 */
[----:B------:R-:W2:Y:S01]  /*7d300*/  LDCU UR76, c[0x0][0x398] ;  /* 0x00007300ff4c77ac */ /* 0x000ea20008000800 */
        /* <DEDUP_REMOVED lines=14> */
[----:B------:R-:W2:Y:S02]  /*7d3f0*/  LDL.LU R32, [R1+0x2a88] ;  /* 0x002a880001207983 */ /* 0x000ea40000300800 */
        /* <DEDUP_REMOVED lines=16> */
[----:B------:R-:W1:Y:S01]  /*7d500*/  LDCU.64 UR4, c[0x0][0x398] ;  /* 0x00007300ff0477ac */ /* 0x000e620008000a00 */
[----:B------:R-:W3:Y:S02]  /*7d510*/  LDL.LU R33, [R1+0x2a8c] ;  /* 0x002a8c0001217983 */ /* 0x000ee40000300800 */
        /* <DEDUP_REMOVED lines=13> */
[----:B------:R-:W-:Y:S02]  /*7d5f0*/  LOP3.LUT R52, R52, 0xffffdfff, RZ, 0xc0, !PT ;  /* 0xffffdfff34347812 */ /* 0x000fe400078ec0ff */
[----:B------:R-:W-:Y:S02]  /*7d600*/  SHF.R.U32.HI R4, RZ, 0x8, R45 ;  /* 0x00000008ff047819 */ /* 0x000fe4000001162d */
[----:B------:R-:W-:Y:S01]  /*7d610*/  @P0 LOP3.LUT R52, R52, 0x2000, RZ, 0xfc, !PT ;  /* 0x0000200034340812 */ /* 0x000fe200078efcff */
[----:B------:R-:W4:Y:S03]  /*7d620*/  LDL.LU R45, [R1+0x2a90] ;  /* 0x002a9000012d7983 */ /* 0x000f260000300800 */
[----:B------:R-:W-:Y:S02]  /*7d630*/  LOP3.LUT R52, R52, 0xffffefff, RZ, 0xc0, !PT ;  /* 0xffffefff34347812 */ /* 0x000fe400078ec0ff */
[----:B--2---:R-:W-:Y:S01]  /*7d640*/  ISETP.GE.AND P0, PT, R32, UR7, PT ;  /* 0x0000000720007c0c */ /* 0x004fe2000bf06270 */
[----:B------:R-:W2:Y:S03]  /*7d650*/  LDCU.64 UR6, c[0x0][0x398] ;  /* 0x00007300ff0677ac */ /* 0x000ea60008000a00 */
[----:B-1----:R-:W-:Y:S01]  /*7d660*/  ISETP.LT.AND P3, PT, R53, UR4, !P0 ;  /* 0x0000000435007c0c */ /* 0x002fe2000c761270 */
[----:B------:R-:W1:Y:S01]  /*7d670*/  LDCU UR4, c[0x0][0x398] ;  /* 0x00007300ff0477ac */ /* 0x000e620008000800 */
[----:B------:R-:W-:-:S02]  /*7d680*/  ISETP.LT.AND P2, PT, R60, UR59, !P0 ;  /* 0x0000003b3c007c0c */ /* 0x000fc4000c741270 */
        /* <DEDUP_REMOVED lines=13> */
[----:B------:R-:W3:Y:S01]  /*7d760*/  LDCU.64 UR10, c[0x0][0x398] ;  /* 0x00007300ff0a77ac */ /* 0x000ee20008000a00 */
[----:B------:R-:W3:Y:S02]  /*7d770*/  LDL.LU R33, [R1+0x2a94] ;  /* 0x002a940001217983 */ /* 0x000ee40000300800 */
[----:B--2---:R-:W-:Y:S01]  /*7d780*/  ISETP.LT.AND P3, PT, R53, UR6, !P0 ;  /* 0x0000000635007c0c */ /* 0x004fe2000c761270 */
[----:B------:R-:W2:Y:S01]  /*7d790*/  LDCU UR6, c[0x0][0x398] ;  /* 0x00007300ff0677ac */ /* 0x000ea20008000800 */
        /* <DEDUP_REMOVED lines=15> */
[----:B------:R-:W4:Y:S03]  /*7d890*/  LDCU.64 UR50, c[0x0][0x398] ;  /* 0x00007300ff3277ac */ /* 0x000f260008000a00 */
[----:B---3--:R-:W-:Y:S01]  /*7d8a0*/  ISETP.LT.AND P3, PT, R53, UR10, !P0 ;  /* 0x0000000a35007c0c */ /* 0x008fe2000c761270 */
[----:B------:R-:W3:Y:S01]  /*7d8b0*/  LDCU UR10, c[0x0][0x398] ;  /* 0x00007300ff0a77ac */ /* 0x000ee20008000800 */
        /* <DEDUP_REMOVED lines=14> */
[----:B------:R-:W-:Y:S02]  /*7d9a0*/  SHF.R.U32.HI R32, RZ, 0x8, R35 ;  /* 0x00000008ff207819 */ /* 0x000fe40000011623 */
[----:B------:R-:W2:Y:S01]  /*7d9b0*/  LDL.LU R35, [R1+0x2a98] ;  /* 0x002a980001237983 */ /* 0x000ea20000300800 */
[----:B------:R-:W-:-:S03]  /*7d9c0*/  LOP3.LUT R52, R52, 0xfffffffe, RZ, 0xc0, !PT ;  /* 0xfffffffe34347812 */ /* 0x000fc600078ec0ff */
[----:B------:R-:W3:Y:S01]  /*7d9d0*/  LDL.LU R45, [R1+0x2a9c] ;  /* 0x002a9c00012d7983 */ /* 0x000ee20000300800 */
[----:B------:R-:W-:Y:S01]  /*7d9e0*/  ISETP.GE.AND P0, PT, R33, UR5, PT ;  /* 0x0000000521007c0c */ /* 0x000fe2000bf06270 */
[----:B------:R-:W0:Y:S03]  /*7d9f0*/  LDCU UR5, c[0x0][0x398] ;  /* 0x00007300ff0577ac */ /* 0x000e260008000800 */
[----:B------:R-:W-:-:S13]  /*7da00*/  ISETP.LT.AND P3, PT, R53, UR54, !P0 ;  /* 0x0000003635007c0c */ /* 0x000fda000c761270 */
[----:B------:R-:W-:-:S05]  /*7da10*/  @P3 LOP3.LUT R52, R52, 0x1, RZ, 0xfc, !PT ;  /* 0x0000000134343812 */ /* 0x000fca00078efcff */
[----:B------:R0:W-:Y:S04]  /*7da20*/  STL [R1+0x2b6c], R52 ;  /* 0x002b6c3401007387 */ /* 0x0001e80000100800 */
[----:B0-----:R-:W3:Y:S01]  /*7da30*/  LDL R52, [R1+0x1138] ;  /* 0x0011380001347983 */ /* 0x001ee20000100800 */
[----:B------:R-:W-:Y:S01]  /*7da40*/  ISETP.LT.AND P2, PT, R60, UR13, !P0 ;  /* 0x0000000d3c007c0c */ /* 0x000fe2000c741270 */
[----:B------:R-:W0:Y:S01]  /*7da50*/  LDCU UR13, c[0x0][0x398] ;  /* 0x00007300ff0d77ac */ /* 0x000e220008000800 */
[----:B------:R-:W-:Y:S02]  /*7da60*/  ISETP.LT.AND P1, PT, R61, UR24, !P0 ;  /* 0x000000183d007c0c */ /* 0x000fe4000c721270 */
[----:B------:R-:W-:Y:S01]  /*7da70*/  ISETP.LT.AND P0, PT, R51, UR26, !P0 ;  /* 0x0000001a33007c0c */ /* 0x000fe2000c701270 */
[----:B------:R-:W0:Y:S01]  /*7da80*/  LDCU UR26, c[0x0][0x398] ;  /* 0x00007300ff1a77ac */ /* 0x000e220008000800 */
[----:B------:R-:W-:-:S02]  /*7da90*/  SHF.R.U32.HI R33, RZ, 0x8, R55 ;  /* 0x00000008ff217819 */ /* 0x000fc40000011637 */
[----:B------:R-:W4:Y:S01]  /*7daa0*/  LDL.LU R55, [R1+0x2bd4] ;  /* 0x002bd40001377983 */ /* 0x000f220000300800 */
[----:B------:R-:W-:Y:S01]  /*7dab0*/  SHF.R.U32.HI R5, RZ, 0x8, R46 ;  /* 0x00000008ff057819 */ /* 0x000fe2000001162e */
[----:B------:R-:W0:Y:S03]  /*7dac0*/  LDCU UR24, c[0x0][0x398] ;  /* 0x00007300ff1877ac */ /* 0x000e260008000800 */
[----:B------:R-:W-:-:S04]  /*7dad0*/  @P2 LOP3.LUT R54, R54, 0x80000000, RZ, 0xfc, !PT ;  /* 0x8000000036362812 */ /* 0x000fc800078efcff */
[----:B------:R-:W-:-:S04]  /*7dae0*/  LOP3.LUT R54, R54, 0xbfffffff, RZ, 0xc0, !PT ;  /* 0xbfffffff36367812 */ /* 0x000fc800078ec0ff */
[----:B------:R-:W-:-:S04]  /*7daf0*/  @P1 LOP3.LUT R54, R54, 0x40000000, RZ, 0xfc, !PT ;  /* 0x4000000036361812 */ /* 0x000fc800078efcff */
[----:B------:R-:W-:-:S04]  /*7db00*/  LOP3.LUT R54, R54, 0xdfffffff, RZ, 0xc0, !PT ;  /* 0xdfffffff36367812 */ /* 0x000fc800078ec0ff */
[----:B------:R-:W-:-:S04]  /*7db10*/  @P0 LOP3.LUT R54, R54, 0x20000000, RZ, 0xfc, !PT ;  /* 0x2000000036360812 */ /* 0x000fc800078efcff */
[----:B------:R-:W-:Y:S02]  /*7db20*/  LOP3.LUT R54, R54, 0xefffffff, RZ, 0xc0, !PT ;  /* 0xefffffff36367812 */ /* 0x000fe400078ec0ff */
[----:B--2---:R-:W-:Y:S01]  /*7db30*/  ISETP.GE.AND P0, PT, R35, UR7, PT ;  /* 0x0000000723007c0c */ /* 0x004fe2000bf06270 */
[----:B------:R-:W2:Y:S01]  /*7db40*/  LDCU UR7, c[0x0][0x398] ;  /* 0x00007300ff0777ac */ /* 0x000ea20008000800 */
[----:B------:R-:W2:Y:S02]  /*7db50*/  LDL.LU R35, [R1+0x2aa0] ;  /* 0x002aa00001237983 */ /* 0x000ea40000300800 */
[----:B------:R-:W-:Y:S02]  /*7db60*/  ISETP.LT.AND P3, PT, R53, UR64, !P0 ;  /* 0x0000004035007c0c */ /* 0x000fe4000c761270 */
[----:B------:R-:W-:Y:S01]  /*7db70*/  ISETP.LT.AND P1, PT, R61, UR8, !P0 ;  /* 0x000000083d007c0c */ /* 0x000fe2000c721270 */
[----:B------:R-:W0:Y:S10]  /*7db80*/  LDCU UR8, c[0x0][0x398] ;  /* 0x00007300ff0877ac */ /* 0x000e340008000800 */
[----:B------:R-:W-:-:S04]  /*7db90*/  @P3 LOP3.LUT R54, R54, 0x10000000, RZ, 0xfc, !PT ;  /* 0x1000000036363812 */ /* 0x000fc800078efcff */
[----:B------:R-:W-:Y:S02]  /*7dba0*/  LOP3.LUT R54, R54, 0xf7ffffff, RZ, 0xc0, !PT ;  /* 0xf7ffffff36367812 */ /* 0x000fe400078ec0ff */
[----:B---3--:R-:W-:Y:S01]  /*7dbb0*/  ISETP.LT.AND P2, PT, R52, UR9, !P0 ;  /* 0x0000000934007c0c */ /* 0x008fe2000c741270 */
[----:B------:R-:W3:Y:S01]  /*7dbc0*/  LDCU UR9, c[0x0][0x398] ;  /* 0x00007300ff0977ac */ /* 0x000ee20008000800 */
[----:B------:R-:W-:Y:S02]  /*7dbd0*/  ISETP.LT.AND P0, PT, R51, UR22, !P0 ;  /* 0x0000001633007c0c */ /* 0x000fe4000c701270 */
[----:B------:R-:W-:Y:S01]  /*7dbe0*/  SHF.R.U32.HI R7, RZ, 0x8, R56 ;  /* 0x00000008ff077819 */ /* 0x000fe20000011638 */
[----:B------:R-:W0:Y:S08]  /*7dbf0*/  LDCU UR22, c[0x0][0x398] ;  /* 0x00007300ff1677ac */ /* 0x000e300008000800 */
[----:B------:R-:W-:-:S04]  /*7dc00*/  @P2 LOP3.LUT R54, R54, 0x8000000, RZ, 0xfc, !PT ;  /* 0x0800000036362812 */ /* 0x000fc800078efcff */
[----:B------:R-:W-:-:S04]  /*7dc10*/  LOP3.LUT R54, R54, 0xfbffffff, RZ, 0xc0, !PT ;  /* 0xfbffffff36367812 */ /* 0x000fc800078ec0ff */
[----:B------:R-:W-:-:S04]  /*7dc20*/  @P1 LOP3.LUT R54, R54, 0x4000000, RZ, 0xfc, !PT ;  /* 0x0400000036361812 */ /* 0x000fc800078efcff */
[----:B------:R-:W-:-:S04]  /*7dc30*/  LOP3.LUT R54, R54, 0xfdffffff, RZ, 0xc0, !PT ;  /* 0xfdffffff36367812 */ /* 0x000fc800078ec0ff */
[----:B------:R-:W-:Y:S02]  /*7dc40*/  @P0 LOP3.LUT R54, R54, 0x2000000, RZ, 0xfc, !PT ;  /* 0x0200000036360812 */ /* 0x000fe400078efcff */
[----:B------:R-:W-:Y:S01]  /*7dc50*/  ISETP.GE.AND P0, PT, R45, UR11, PT ;  /* 0x0000000b2d007c0c */ /* 0x000fe2000bf06270 */
[----:B------:R-:W0:Y:S01]  /*7dc60*/  LDCU UR11, c[0x0][0x398] ;  /* 0x00007300ff0b77ac */ /* 0x000e220008000800 */
[----:B------:R-:W3:Y:S02]  /*7dc70*/  LDL.LU R45, [R1+0x2aa4] ;  /* 0x002aa400012d7983 */ /* 0x000ee40000300800 */
[----:B----4-:R-:W-:Y:S02]  /*7dc80*/  ISETP.LT.AND P3, PT, R53, UR50, !P0 ;  /* 0x0000003235007c0c */ /* 0x010fe4000c761270 */
[----:B------:R-:W-:Y:S01]  /*7dc90*/  ISETP.LT.AND P2, PT, R52, UR12, !P0 ;  /* 0x0000000c34007c0c */ /* 0x000fe2000c741270 */
        /* <DEDUP_REMOVED lines=16> */
[----:B------:R-:W-:Y:S02]  /*7dda0*/  ISETP.LT.AND P3, PT, R53, UR52, !P0 ;  /* 0x0000003435007c0c */ /* 0x000fe4000c761270 */
        /* <DEDUP_REMOVED lines=15> */
[----:B------:R-:W4:Y:S01]  /*7dea0*/  LDL.LU R55, [R1+0x2bd0] ;  /* 0x002bd00001377983 */ /* 0x000f220000300800 */
[----:B---3--:R-:W-:Y:S01]  /*7deb0*/  ISETP.GE.AND P0, PT, R45, UR65, PT ;  /* 0x000000412d007c0c */ /* 0x008fe2000bf06270 */
[----:B------:R-:W3:Y:S02]  /*7dec0*/  LDCU.64 UR64, c[0x0][0x398] ;  /* 0x00007300ff4077ac */ /* 0x000ee40008000a00 */
[----:B------:R-:W4:Y:S01]  /*7ded0*/  LDL.LU R45, [R1+0x2aac] ;  /* 0x002aac00012d7983 */ /* 0x000f220000300800 */
[----:B--2---:R-:W-:-:S02]  /*7dee0*/  ISETP.LT.AND P3, PT, R53, UR54, !P0 ;  /* 0x0000003635007c0c */ /* 0x004fc4000c761270 */
[----:B------:R-:W-:Y:S01]  /*7def0*/  ISETP.LT.AND P2, PT, R52, UR77, !P0 ;  /* 0x0000004d34007c0c */ /* 0x000fe2000c741270 */
[----:B------:R-:W2:Y:S01]  /*7df00*/  LDL.LU R56, [R1+0x18] ;  /* 0x0000180001387983 */ /* 0x000ea20000300800 */
[----:B------:R-:W-:Y:S01]  /*7df10*/  LOP3.LUT R54, R54, 0xfffeffff, RZ, 0xc0, !PT ;  /* 0xfffeffff36367812 */ /* 0x000fe200078ec0ff */
[----:B------:R-:W0:Y:S01]  /*7df20*/  LDCU UR77, c[0x0][0x398] ;  /* 0x00007300ff4d77ac */ /* 0x000e220008000800 */
[----:B------:R-:W-:Y:S01]  /*7df30*/  ISETP.LT.AND P1, PT, R61, UR70, !P0 ;  /* 0x000000463d007c0c */ /* 0x000fe2000c721270 */
[----:B------:R-:W2:Y:S06]  /*7df40*/  LDL.LU R47, [R1+0x598] ;  /* 0x00059800012f7983 */ /* 0x000eac0000300800 */
        /* <DEDUP_REMOVED lines=30> */
[----:B----4-:R-:W-:Y:S02]  /*7e130*/  ISETP.LT.AND P3, PT, R53, UR50, !P0 ;  /* 0x0000003235007c0c */ /* 0x010fe4000c761270 */
[----:B------:R-:W-:Y:S01]  /*7e140*/  ISETP.LT.AND P2, PT, R52, UR32, !P0 ;  /* 0x0000002034007c0c */ /* 0x000fe2000c741270 */
[----:B------:R-:W4:Y:S01]  /*7e150*/  LDL.LU R60, [R1+0x14] ;  /* 0x00001400013c7983 */ /* 0x000f220000300800 */
[----:B------:R-:W-:Y:S01]  /*7e160*/  LOP3.LUT R54, R54, 0xfffffeff, RZ, 0xc0, !PT ;  /* 0xfffffeff36367812 */ /* 0x000fe200078ec0ff */
[----:B------:R-:W1:Y:S01]  /*7e170*/  LDCU UR32, c[0x0][0x398] ;  /* 0x00007300ff2077ac */ /* 0x000e620008000800 */
[----:B0-----:R-:W-:-:S07]  /*7e180*/  ISETP.LT.AND P1, PT, R61, UR44, !P0 ;  /* 0x0000002c3d007c0c */ /* 0x001fce000c721270 */
        /* <DEDUP_REMOVED lines=8> */
[----:B--2---:R-:W-:Y:S02]  /*7e210*/  PRMT R46, R47, 0x5410, R56 ;  /* 0x000054102f2e7816 */ /* 0x004fe40000000038 */
[----:B------:R-:W-:-:S03]  /*7e220*/  LOP3.LUT R54, R54, 0xffffffdf, RZ, 0xc0, !PT ;  /* 0xffffffdf36367812 */ /* 0x000fc600078ec0ff */
[----:B------:R2:W-:Y:S01]  /*7e230*/  STL [R1+0x5a4], R46 ;  /* 0x0005a42e01007387 */ /* 0x0005e20000100800 */
[----:B------:R-:W-:Y:S02]  /*7e240*/  @P0 LOP3.LUT R54, R54, 0x20, RZ, 0xfc, !PT ;  /* 0x0000002036360812 */ /* 0x000fe400078efcff */
[----:B---3--:R-:W-:Y:S01]  /*7e250*/  ISETP.GE.AND P0, PT, R45, UR55, PT ;  /* 0x000000372d007c0c */ /* 0x008fe2000bf06270 */
[----:B------:R-:W3:Y:S01]  /*7e260*/  LDCU.64 UR54, c[0x0][0x398] ;  /* 0x00007300ff3677ac */ /* 0x000ee20008000a00 */
[----:B------:R-:W3:Y:S02]  /*7e270*/  LDL.LU R45, [R1+0x2ab4] ;  /* 0x002ab400012d7983 */ /* 0x000ee40000300800 */
[----:B-1----:R-:W-:Y:S02]  /*7e280*/  ISETP.LT.AND P3, PT, R53, UR52, !P0 ;  /* 0x0000003435007c0c */ /* 0x002fe4000c761270 */
[----:B------:R-:W-:Y:S01]  /*7e290*/  ISETP.LT.AND P2, PT, R52, UR67, !P0 ;  /* 0x0000004334007c0c */ /* 0x000fe2000c741270 */
[----:B--2---:R-:W2:Y:S01]  /*7e2a0*/  LDL.LU R46, [R1+0x10] ;  /* 0x00001000012e7983 */ /* 0x004ea20000300800 */
[----:B------:R-:W-:Y:S01]  /*7e2b0*/  LOP3.LUT R54, R54, 0xffffffef, RZ, 0xc0, !PT ;  /* 0xffffffef36367812 */ /* 0x000fe200078ec0ff */
[----:B------:R-:W1:Y:S01]  /*7e2c0*/  LDCU UR67, c[0x0][0x398] ;  /* 0x00007300ff4377ac */ /* 0x000e620008000800 */
[----:B0-----:R-:W-:Y:S01]  /*7e2d0*/  ISETP.LT.AND P1, PT, R61, UR44, !P0 ;  /* 0x0000002c3d007c0c */ /* 0x001fe2000c721270 */
[----:B------:R-:W2:Y:S01]  /*7e2e0*/  LDL.LU R56, [R1+0x594] ;  /* 0x0005940001387983 */ /* 0x000ea20000300800 */
[----:B----4-:R-:W-:Y:S01]  /*7e2f0*/  PRMT R47, R55, 0x5410, R60 ;  /* 0x00005410372f7816 */ /* 0x010fe2000000003c */
[----:B------:R-:W0:Y:S02]  /*7e300*/  LDCU UR44, c[0x0][0x398] ;  /* 0x00007300ff2c77ac */ /* 0x000e240008000800 */
[----:B------:R-:W4:Y:S02]  /*7e310*/  LDL.LU R55, [R1+0x2bcc] ;  /* 0x002bcc0001377983 */ /* 0x000f240000300800 */
[----:B------:R-:W-:-:S04]  /*7e320*/  @P3 LOP3.LUT R54, R54, 0x10, RZ, 0xfc, !PT ;  /* 0x0000001036363812 */ /* 0x000fc800078efcff */
[----:B------:R-:W-:-:S04]  /*7e330*/  LOP3.LUT R54, R54, 0xfffffff7, RZ, 0xc0, !PT ;  /* 0xfffffff736367812 */ /* 0x000fc800078ec0ff */
[----:B------:R-:W-:Y:S02]  /*7e340*/  @P2 LOP3.LUT R54, R54, 0x8, RZ, 0xfc, !PT ;  /* 0x0000000836362812 */ /* 0x000fe400078efcff */
[----:B------:R-:W-:Y:S01]  /*7e350*/  ISETP.LT.AND P0, PT, R51, UR74, !P0 ;  /* 0x0000004a33007c0c */ /* 0x000fe2000c701270 */
[----:B------:R0:W-:Y:S01]  /*7e360*/  STL [R1+0x5a8], R47 ;  /* 0x0005a82f01007387 */ /* 0x0001e20000100800 */
[----:B------:R-:W-:Y:S01]  /*7e370*/  LOP3.LUT R54, R54, 0xfffffffb, RZ, 0xc0, !PT ;  /* 0xfffffffb36367812 */ /* 0x000fe200078ec0ff */
[----:B------:R-:W0:Y:S03]  /*7e380*/  LDCU UR74, c[0x0][0x398] ;  /* 0x00007300ff4a77ac */ /* 0x000e260008000800 */
[----:B------:R-:W-:-:S04]  /*7e390*/  @P1 LOP3.LUT R54, R54, 0x4, RZ, 0xfc, !PT ;  /* 0x0000000436361812 */ /* 0x000fc800078efcff */
[----:B------:R-:W-:-:S04]  /*7e3a0*/  LOP3.LUT R54, R54, 0xfffffffd, RZ, 0xc0, !PT ;  /* 0xfffffffd36367812 */ /* 0x000fc800078ec0ff */
[----:B------:R-:W-:Y:S02]  /*7e3b0*/  @P0 LOP3.LUT R54, R54, 0x2, RZ, 0xfc, !PT ;  /* 0x0000000236360812 */ /* 0x000fe400078efcff */
[----:B---3--:R-:W-:Y:S01]  /*7e3c0*/  ISETP.GE.AND P0, PT, R45, UR65, PT ;  /* 0x000000412d007c0c */ /* 0x008fe2000bf06270 */
[----:B------:R-:W3:Y:S01]  /*7e3d0*/  LDCU.64 UR64, c[0x0][0x398] ;  /* 0x00007300ff4077ac */ /* 0x000ee20008000a00 */
[----:B------:R-:W3:Y:S02]  /*7e3e0*/  LDL.LU R45, [R1+0x2ab8] ;  /* 0x002ab800012d7983 */ /* 0x000ee40000300800 */
[----:B------:R-:W-:Y:S01]  /*7e3f0*/  ISETP.LT.AND P2, PT, R52, UR66, !P0 ;  /* 0x0000004234007c0c */ /* 0x000fe2000c741270 */
[----:B------:R-:W2:Y:S01]  /*7e400*/  LDCU UR66, c[0x0][0x398] ;  /* 0x00007300ff4277ac */ /* 0x000ea20008000800 */
[----:B-1----:R-:W-:Y:S01]  /*7e410*/  ISETP.LT.AND P1, PT, R61, UR67, !P0 ;  /* 0x000000433d007c0c */ /* 0x002fe2000c721270 */
[----:B0-----:R-:W3:Y:S01]  /*7e420*/  LDL.LU R47, [R1+0xc] ;  /* 0x00000c00012f7983 */ /* 0x001ee20000300800 */
[----:B----4-:R-:W-:-:S03]  /*7e430*/  LOP3.LUT R55, R55, 0x7fffffff, RZ, 0xc0, !PT ;  /* 0x7fffffff37377812 */ /* 0x010fc600078ec0ff */
[----:B------:R-:W4:Y:S01]  /*7e440*/  LDL.LU R60, [R1+0x52c] ;  /* 0x00052c00013c7983 */ /* 0x000f220000300800 */
[----:B------:R-:W-:Y:S01]  /*7e450*/  ISETP.LT.AND P3, PT, R53, UR54, !P0 ;  /* 0x0000003635007c0c */ /* 0x000fe2000c761270 */
[----:B------:R-:W0:Y:S04]  /*7e460*/  LDCU UR67, c[0x0][0x398] ;  /* 0x00007300ff4377ac */ /* 0x000e280008000800 */
[----:B------:R-:W-:Y:S02]  /*7e470*/  @P2 LOP3.LUT R55, R55, 0x80000000, RZ, 0xfc, !PT ;  /* 0x8000000037372812 */ /* 0x000fe400078efcff */
[----:B------:R-:W-:Y:S01]  /*7e480*/  ISETP.LT.AND P0, PT, R51, UR74, !P0 ;  /* 0x0000004a33007c0c */ /* 0x000fe2000c701270 */
[----:B------:R-:W1:Y:S01]  /*7e490*/  LDCU UR74, c[0x0][0x398] ;  /* 0x00007300ff4a77ac */ /* 0x000e620008000800 */
[----:B------:R-:W-:-:S04]  /*7e4a0*/  LOP3.LUT R55, R55, 0xbfffffff, RZ, 0xc0, !PT ;  /* 0xbfffffff37377812 */ /* 0x000fc800078ec0ff */
[----:B------:R-:W-:Y:S02]  /*7e4b0*/  @P1 LOP3.LUT R55, R55, 0x40000000, RZ, 0xfc, !PT ;  /* 0x4000000037371812 */ /* 0x000fe400078efcff */
[----:B--2---:R-:W-:Y:S02]  /*7e4c0*/  PRMT R46, R56, 0x5410, R46 ;  /* 0x00005410382e7816 */ /* 0x004fe4000000002e */
[----:B------:R-:W-:-:S03]  /*7e4d0*/  LOP3.LUT R55, R55, 0xdfffffff, RZ, 0xc0, !PT ;  /* 0xdfffffff37377812 */ /* 0x000fc600078ec0ff */
[----:B------:R2:W-:Y:S01]  /*7e4e0*/  STL [R1+0x5a0], R46 ;  /* 0x0005a02e01007387 */ /* 0x0005e20000100800 */
[----:B------:R-:W-:Y:S02]  /*7e4f0*/  @P0 LOP3.LUT R55, R55, 0x20000000, RZ, 0xfc, !PT ;  /* 0x2000000037370812 */ /* 0x000fe400078efcff */
[----:B------:R-:W-:-:S04]  /*7e500*/  LOP3.LUT R54, R54, 0xfffffffe, RZ, 0xc0, !PT ;  /* 0xfffffffe36367812 */ /* 0x000fc800078ec0ff */
[----:B------:R-:W-:Y:S02]  /*7e510*/  @P3 LOP3.LUT R54, R54, 0x1, RZ, 0xfc, !PT ;  /* 0x0000000136363812 */ /* 0x000fe400078efcff */
[----:B---3--:R-:W-:Y:S01]  /*7e520*/  ISETP.GE.AND P0, PT, R45, UR51, PT ;  /* 0x000000332d007c0c */ /* 0x008fe2000bf06270 */
[----:B------:R-:W3:Y:S01]  /*7e530*/  LDCU.64 UR50, c[0x0][0x398] ;  /* 0x00007300ff3277ac */ /* 0x000ee20008000a00 */
[----:B------:R-:W3:Y:S02]  /*7e540*/  LDL.LU R45, [R1+0x2abc] ;  /* 0x002abc00012d7983 */ /* 0x000ee40000300800 */
[----:B------:R-:W-:Y:S02]  /*7e550*/  ISETP.LT.AND P3, PT, R53, UR64, !P0 ;  /* 0x0000004035007c0c */ /* 0x000fe4000c761270 */
[----:B------:R-:W-:Y:S01]  /*7e560*/  ISETP.LT.AND P2, PT, R52, UR77, !P0 ;  /* 0x0000004d34007c0c */ /* 0x000fe2000c741270 */
[----:B--2---:R-:W2:Y:S01]  /*7e570*/  LDL.LU R46, [R1+0x8] ;  /* 0x00000800012e7983 */ /* 0x004ea20000300800 */
[----:B------:R-:W-:Y:S01]  /*7e580*/  LOP3.LUT R55, R55, 0xefffffff, RZ, 0xc0, !PT ;  /* 0xefffffff37377812 */ /* 0x000fe200078ec0ff */
[----:B------:R-:W0:Y:S01]  /*7e590*/  LDCU UR77, c[0x0][0x398] ;  /* 0x00007300ff4d77ac */ /* 0x000e220008000800 */
[----:B------:R-:W-:Y:S01]  /*7e5a0*/  ISETP.LT.AND P1, PT, R61, UR66, !P0 ;  /* 0x000000423d007c0c */ /* 0x000fe2000c721270 */
[----:B------:R-:W2:Y:S06]  /*7e5b0*/  LDL.LU R56, [R1+0x528] ;  /* 0x0005280001387983 */ /* 0x000eac0000300800 */
[----:B------:R-:W-:Y:S01]  /*7e5c0*/  @P3 LOP3.LUT R55, R55, 0x10000000, RZ, 0xfc, !PT ;  /* 0x1000000037373812 */ /* 0x000fe200078efcff */
[----:B------:R-:W1:Y:S03]  /*7e5d0*/  LDCU UR66, c[0x0][0x398] ;  /* 0x00007300ff4277ac */ /* 0x000e660008000800 */
[----:B------:R-:W-:-:S04]  /*7e5e0*/  LOP3.LUT R55, R55, 0xf7ffffff, RZ, 0xc0, !PT ;  /* 0xf7ffffff37377812 */ /* 0x000fc800078ec0ff */
[----:B------:R-:W-:Y:S02]  /*7e5f0*/  @P2 LOP3.LUT R55, R55, 0x8000000, RZ, 0xfc, !PT ;  /* 0x0800000037372812 */ /* 0x000fe400078efcff */
[----:B0-----:R-:W-:Y:S01]  /*7e600*/  ISETP.LT.AND P0, PT, R51, UR67, !P0 ;  /* 0x0000004333007c0c */ /* 0x001fe2000c701270 */
[----:B------:R-:W0:Y:S01]  /*7e610*/  LDCU UR67, c[0x0][0x398] ;  /* 0x00007300ff4377ac */ /* 0x000e220008000800 */
[----:B------:R-:W-:-:S04]  /*7e620*/  LOP3.LUT R55, R55, 0xfbffffff, RZ, 0xc0, !PT ;  /* 0xfbffffff37377812 */ /* 0x000fc800078ec0ff */
[----:B------:R-:W-:Y:S02]  /*7e630*/  @P1 LOP3.LUT R55, R55, 0x4000000, RZ, 0xfc, !PT ;  /* 0x0400000037371812 */ /* 0x000fe400078efcff */
[----:B----4-:R-:W-:Y:S02]  /*7e640*/  PRMT R60, R60, 0x5410, R47 ;  /* 0x000054103c3c7816 */ /* 0x010fe4000000002f */
[----:B------:R-:W-:Y:S01]  /*7e650*/  LOP3.LUT R55, R55, 0xfdffffff, RZ, 0xc0, !PT ;  /* 0xfdffffff37377812 */ /* 0x000fe200078ec0ff */
[----:B------:R-:W4:Y:S03]  /*7e660*/  LDL.LU R47, [R1+0x4] ;  /* 0x00000400012f7983 */ /* 0x000f260000300800 */
[----:B------:R-:W-:Y:S01]  /*7e670*/  @P0 LOP3.LUT R55, R55, 0x2000000, RZ, 0xfc, !PT ;  /* 0x0200000037370812 */ /* 0x000fe200078efcff */
[----:B------:R0:W-:Y:S04]  /*7e680*/  STL [R1+0x59c], R60 ;  /* 0x00059c3c01007387 */ /* 0x0001e80000100800 */
[----:B0-----:R-:W4:Y:S01]  /*7e690*/  LDL.LU R60, [R1+0x524] ;  /* 0x00052400013c7983 */ /* 0x001f220000300800 */
[----:B---3--:R-:W-:Y:S01]  /*7e6a0*/  ISETP.GE.AND P0, PT, R45, UR53, PT ;  /* 0x000000352d007c0c */ /* 0x008fe2000bf06270 */
[----:B------:R-:W0:Y:S02]  /*7e6b0*/  LDCU.64 UR52, c[0x0][0x398] ;  /* 0x00007300ff3477ac */ /* 0x000e240008000a00 */
[----:B------:R-:W3:Y:S01]  /*7e6c0*/  LDL.LU R45, [R1+0x2ac0] ;  /* 0x002ac000012d7983 */ /* 0x000ee20000300800 */
[----:B------:R-:W-:-:S02]  /*7e6d0*/  ISETP.LT.AND P3, PT, R53, UR50, !P0 ;  /* 0x0000003235007c0c */ /* 0x000fc4000c761270 */
[----:B-1----:R-:W-:Y:S01]  /*7e6e0*/  ISETP.LT.AND P2, PT, R52, UR66, !P0 ;  /* 0x0000004234007c0c */ /* 0x002fe2000c741270 */
[----:B------:R-:W1:Y:S01]  /*7e6f0*/  LDCU UR66, c[0x0][0x398] ;  /* 0x00007300ff4277ac */ /* 0x000e620008000800 */
        /* <DEDUP_REMOVED lines=9> */
[----:B------:R-:W-:Y:S02]  /*7e790*/  @P1 LOP3.LUT R55, R55, 0x400000, RZ, 0xfc, !PT ;  /* 0x0040000037371812 */ /* 0x000fe400078efcff */
[----:B--2---:R-:W-:Y:S02]  /*7e7a0*/  PRMT R56, R56, 0x5410, R46 ;  /* 0x0000541038387816 */ /* 0x004fe4000000002e */
[----:B------:R-:W-:Y:S01]  /*7e7b0*/  LOP3.LUT R55, R55, 0xffdfffff, RZ, 0xc0, !PT ;  /* 0xffdfffff37377812 */ /* 0x000fe200078ec0ff */
[----:B------:R-:W2:Y:S03]  /*7e7c0*/  LDL.LU R46, [R1] ;  /* 0x00000000012e7983 */ /* 0x000ea60000300800 */
[----:B------:R-:W-:Y:S01]  /*7e7d0*/  @P0 LOP3.LUT R55, R55, 0x200000, RZ, 0xfc, !PT ;  /* 0x0020000037370812 */ /* 0x000fe200078efcff */
[----:B------:R0:W-:Y:S04]  /*7e7e0*/  STL [R1+0x598], R56 ;  /* 0x0005983801007387 */ /* 0x0001e80000100800 */
[----:B0-----:R-:W2:Y:S01]  /*7e7f0*/  LDL.LU R56, [R1+0x520] ;  /* 0x0005200001387983 */ /* 0x001ea20000300800 */
[----:B----4-:R-:W-:-:S02]  /*7e800*/  PRMT R47, R60, 0x5410, R47 ;  /* 0x000054103c2f7816 */ /* 0x010fc4000000002f */
[----:B---3--:R-:W-:Y:S01]  /*7e810*/  ISETP.GE.AND P0, PT, R45, UR55, PT ;  /* 0x000000372d007c0c */ /* 0x008fe2000bf06270 */
[----:B------:R-:W0:Y:S01]  /*7e820*/  LDCU.64 UR54, c[0x0][0x398] ;  /* 0x00007300ff3677ac */ /* 0x000e220008000a00 */
[----:B------:R-:W3:Y:S04]  /*7e830*/  LDL.LU R45, [R1+0x2ac4] ;  /* 0x002ac400012d7983 */ /* 0x000ee80000300800 */
[----:B------:R-:W4:Y:S01]  /*7e840*/  LDL.LU R60, [R1+0x2ac8] ;  /* 0x002ac800013c7983 */ /* 0x000f220000300800 */
[----:B------:R-:W-:Y:S02]  /*7e850*/  ISETP.LT.AND P3, PT, R53, UR52, !P0 ;  /* 0x0000003435007c0c */ /* 0x000fe4000c761270 */
[----:B------:R-:W-:Y:S02]  /*7e860*/  ISETP.LT.AND P2, PT, R52, UR67, !P0 ;  /* 0x0000004334007c0c */ /* 0x000fe4000c741270 */
[----:B------:R-:W-:-:S02]  /*7e870*/  LOP3.LUT R55, R55, 0xffefffff, RZ, 0xc0, !PT ;  /* 0xffefffff37377812 */ /* 0x000fc400078ec0ff */
[----:B------:R-:W-:Y:S01]  /*7e880*/  ISETP.LT.AND P1, PT, R61, UR76, !P0 ;  /* 0x0000004c3d007c0c */ /* 0x000fe2000c721270 */
[----:B------:R0:W-:Y:S01]  /*7e890*/  STL [R1+0x594], R47 ;  /* 0x0005942f01007387 */ /* 0x0001e20000100800 */
[----:B------:R-:W-:Y:S01]  /*7e8a0*/  LOP3.LUT R44, R44, 0xffff, RZ, 0xc0, !PT ;  /* 0x0000ffff2c2c7812 */ /* 0x000fe200078ec0ff */
[----:B------:R-:W1:Y:S04]  /*7e8b0*/  LDCU UR76, c[0x0][0x398] ;  /* 0x00007300ff4c77ac */ /* 0x000e680008000800 */
[----:B------:R-:W-:Y:S01]  /*7e8c0*/  @P3 LOP3.LUT R55, R55, 0x100000, RZ, 0xfc, !PT ;  /* 0x0010000037373812 */ /* 0x000fe200078efcff */
[----:B------:R-:W1:Y:S03]  /*7e8d0*/  LDCU UR67, c[0x0][0x398] ;  /* 0x00007300ff4377ac */ /* 0x000e660008000800 */
[----:B------:R-:W-:Y:S01]  /*7e8e0*/  LOP3.LUT R55, R55, 0xfff7ffff, RZ, 0xc0, !PT ;  /* 0xfff7ffff37377812 */ /* 0x000fe200078ec0ff */
[----:B0-----:R-:W4:Y:S03]  /*7e8f0*/  LDL.LU R47, [R1+0x518] ;  /* 0x00051800012f7983 */ /* 0x001f260000300800 */
[----:B------:R-:W-:-:S02]  /*7e900*/  @P2 LOP3.LUT R55, R55, 0x80000, RZ, 0xfc, !PT ;  /* 0x0008000037372812 */ /* 0x000fc400078efcff */
[----:B------:R-:W-:Y:S01]  /*7e910*/  ISETP.LT.AND P0, PT, R51, UR71, !P0 ;  /* 0x0000004733007c0c */ /* 0x000fe2000c701270 */
[----:B------:R-:W0:Y:S01]  /*7e920*/  LDCU UR71, c[0x0][0x398] ;  /* 0x00007300ff4777ac */ /* 0x000e220008000800 */
[----:B------:R-:W-:-:S04]  /*7e930*/  LOP3.LUT R55, R55, 0xfffbffff, RZ, 0xc0, !PT ;  /* 0xfffbffff37377812 */ /* 0x000fc800078ec0ff */
[----:B------:R-:W-:-:S04]  /*7e940*/  @P1 LOP3.LUT R55, R55, 0x40000, RZ, 0xfc, !PT ;  /* 0x0004000037371812 */ /* 0x000fc800078efcff */
[----:B------:R-:W-:-:S04]  /*7e950*/  LOP3.LUT R55, R55, 0xfffdffff, RZ, 0xc0, !PT ;  /* 0xfffdffff37377812 */ /* 0x000fc800078ec0ff */
[----:B------:R-:W-:-:S04]  /*7e960*/  @P0 LOP3.LUT R55, R55, 0x20000, RZ, 0xfc, !PT ;  /* 0x0002000037370812 */ /* 0x000fc800078efcff */
[----:B------:R-:W-:Y:S02]  /*7e970*/  LOP3.LUT R55, R55, 0xfffeffff, RZ, 0xc0, !PT ;  /* 0xfffeffff37377812 */ /* 0x000fe400078ec0ff */
[----:B--2---:R-:W-:Y:S02]  /*7e980*/  PRMT R56, R56, 0x5410, R46 ;  /* 0x0000541038387816 */ /* 0x004fe4000000002e */
[----:B---3--:R-:W-:Y:S01]  /*7e990*/  ISETP.GE.AND P0, PT, R45, UR65, PT ;  /* 0x000000412d007c0c */ /* 0x008fe2000bf06270 */
[----:B------:R-:W2:Y:S01]  /*7e9a0*/  LDCU.64 UR64, c[0x0][0x398] ;  /* 0x00007300ff4077ac */ /* 0x000ea20008000a00 */
[----:B------:R-:W3:Y:S02]  /*7e9b0*/  LDL.LU R45, [R1+0x2bc8] ;  /* 0x002bc800012d7983 */ /* 0x000ee40000300800 */
[----:B------:R-:W-:Y:S02]  /*7e9c0*/  ISETP.LT.AND P3, PT, R53, UR54, !P0 ;  /* 0x0000003635007c0c */ /* 0x000fe4000c761270 */
[----:B------:R-:W-:Y:S01]  /*7e9d0*/  ISETP.LT.AND P2, PT, R52, UR73, !P0 ;  /* 0x0000004934007c0c */ /* 0x000fe2000c741270 */
[----:B------:R-:W3:Y:S01]  /*7e9e0*/  LDL.LU R46, [R1+0x2bc4] ;  /* 0x002bc400012e7983 */ /* 0x000ee20000300800 */
[----:B------:R-:W-:Y:S01]  /*7e9f0*/  ISETP.LT.AND P1, PT, R61, UR72, !P0 ;  /* 0x000000483d007c0c */ /* 0x000fe2000c721270 */
[----:B------:R-:W0:Y:S08]  /*7ea00*/  LDCU UR73, c[0x0][0x398] ;  /* 0x00007300ff4977ac */ /* 0x000e300008000800 */
[----:B------:R-:W-:Y:S01]  /*7ea10*/  @P3 LOP3.LUT R55, R55, 0x10000, RZ, 0xfc, !PT ;  /* 0x0001000037373812 */ /* 0x000fe200078efcff */
[----:B------:R0:W-:Y:S01]  /*7ea20*/  STL [R1+0x52c], R56 ;  /* 0x00052c3801007387 */ /* 0x0001e20000100800 */
[----:B------:R-:W-:Y:S01]  /*7ea30*/  PRMT R44, R44, 0x3340, R0 ;  /* 0x000033402c2c7816 */ /* 0x000fe20000000000 */
[----:B------:R-:W1:Y:S01]  /*7ea40*/  LDCU UR72, c[0x0][0x398] ;  /* 0x00007300ff4877ac */ /* 0x000e620008000800 */
[----:B------:R-:W-:-:S04]  /*7ea50*/  LOP3.LUT R55, R55, 0xffff7fff, RZ, 0xc0, !PT ;  /* 0xffff7fff37377812 */ /* 0x000fc800078ec0ff */
[----:B------:R-:W-:Y:S02]  /*7ea60*/  @P2 LOP3.LUT R55, R55, 0x8000, RZ, 0xfc, !PT ;  /* 0x0000800037372812 */ /* 0x000fe400078efcff */
[----:B------:R-:W-:Y:S01]  /*7ea70*/  ISETP.LT.AND P0, PT, R51, UR61, !P0 ;  /* 0x0000003d33007c0c */ /* 0x000fe2000c701270 */
[----:B0-----:R-:W3:Y:S01]  /*7ea80*/  LDL.LU R56, [R1+0x51c] ;  /* 0x00051c0001387983 */ /* 0x001ee20000300800 */
[----:B------:R-:W-:Y:S01]  /*7ea90*/  LOP3.LUT R55, R55, 0xffffbfff, RZ, 0xc0, !PT ;  /* 0xffffbfff37377812 */ /* 0x000fe200078ec0ff */
[----:B------:R-:W0:Y:S03]  /*7eaa0*/  LDCU UR61, c[0x0][0x398] ;  /* 0x00007300ff3d77ac */ /* 0x000e260008000800 */
        /* <DEDUP_REMOVED lines=11> */
[----:B------:R-:W0:Y:S06]  /*7eb60*/  LDCU UR63, c[0x0][0x398] ;  /* 0x00007300ff3f77ac */ /* 0x000e2c0008000800 */
[----:B------:R-:W-:Y:S02]  /*7eb70*/  @P3 LOP3.LUT R55, R55, 0x1000, RZ, 0xfc, !PT ;  /* 0x0000100037373812 */ /* 0x000fe400078efcff */
[----:B---3--:R-:W-:Y:S02]  /*7eb80*/  PRMT R60, R47, 0x5410, R60 ;  /* 0x000054102f3c7816 */ /* 0x008fe4000000003c */
[----:B------:R-:W3:Y:S04]  /*7eb90*/  LDL.LU R47, [R1+0x2bbc] ;  /* 0x002bbc00012f7983 */ /* 0x000ee80000300800 */
[----:B------:R0:W-:Y:S04]  /*7eba0*/  STL [R1+0x590], R60 ;  /* 0x0005903c01007387 */ /* 0x0001e80000100800 */
[----:B0-----:R-:W2:Y:S01]  /*7ebb0*/  LDL.LU R60, [R1+0x2acc] ;  /* 0x002acc00013c7983 */ /* 0x001ea20000300800 */
[----:B------:R-:W-:-:S04]  /*7ebc0*/  LOP3.LUT R55, R55, 0xfffff7ff, RZ, 0xc0, !PT ;  /* 0xfffff7ff37377812 */ /* 0x000fc800078ec0ff */
[----:B------:R-:W-:Y:S02]  /*7ebd0*/  @P2 LOP3.LUT R55, R55, 0x800, RZ, 0xfc, !PT ;  /* 0x0000080037372812 */ /* 0x000fe400078efcff */
[----:B------:R-:W-:Y:S01]  /*7ebe0*/  ISETP.LT.AND P0, PT, R51, UR48, !P0 ;  /* 0x0000003033007c0c */ /* 0x000fe2000c701270 */
[----:B------:R-:W0:Y:S01]  /*7ebf0*/  LDCU UR48, c[0x0][0x398] ;  /* 0x00007300ff3077ac */ /* 0x000e220008000800 */
[----:B------:R-:W-:-:S04]  /*7ec00*/  LOP3.LUT R55, R55, 0xfffffbff, RZ, 0xc0, !PT ;  /* 0xfffffbff37377812 */ /* 0x000fc800078ec0ff */
[----:B------:R-:W-:-:S04]  /*7ec10*/  @P1 LOP3.LUT R55, R55, 0x400, RZ, 0xfc, !PT ;  /* 0x0000040037371812 */ /* 0x000fc800078efcff */
[----:B------:R-:W-:-:S04]  /*7ec20*/  LOP3.LUT R55, R55, 0xfffffdff, RZ, 0xc0, !PT ;  /* 0xfffffdff37377812 */ /* 0x000fc800078ec0ff */
[----:B------:R-:W-:-:S04]  /*7ec30*/  @P0 LOP3.LUT R55, R55, 0x200, RZ, 0xfc, !PT ;  /* 0x0000020037370812 */ /* 0x000fc800078efcff */
[----:B------:R-:W-:Y:S02]  /*7ec40*/  LOP3.LUT R55, R55, 0xfffffeff, RZ, 0xc0, !PT ;  /* 0xfffffeff37377812 */ /* 0x000fe400078ec0ff */
[----:B--2---:R-:W-:Y:S01]  /*7ec50*/  ISETP.GE.AND P0, PT, R60, UR53, PT ;  /* 0x000000353c007c0c */ /* 0x004fe2000bf06270 */
[----:B------:R-:W2:Y:S01]  /*7ec60*/  LDCU.64 UR52, c[0x0][0x398] ;  /* 0x00007300ff3477ac */ /* 0x000ea20008000a00 */
[----:B------:R-:W2:Y:S01]  /*7ec70*/  LDL.LU R60, [R1+0x2ad0] ;  /* 0x002ad000013c7983 */ /* 0x000ea20000300800 */
[----:B---3--:R-:W-:-:S03]  /*7ec80*/  PRMT R47, R56, 0x5410, R47 ;  /* 0x00005410382f7816 */ /* 0x008fc6000000002f */
[----:B------:R-:W3:Y:S01]  /*7ec90*/  LDL.LU R56, [R1+0x2bb8] ;  /* 0x002bb80001387983 */ /* 0x000ee20000300800 */
[----:B----4-:R-:W-:Y:S02]  /*7eca0*/  ISETP.LT.AND P3, PT, R53, UR50, !P0 ;  /* 0x0000003235007c0c */ /* 0x010fe4000c761270 */
[----:B------:R-:W-:Y:S02]  /*7ecb0*/  ISETP.LT.AND P2, PT, R52, UR59, !P0 ;  /* 0x0000003b34007c0c */ /* 0x000fe4000c741270 */
[----:B------:R-:W-:Y:S01]  /*7ecc0*/  ISETP.LT.AND P1, PT, R61, UR57, !P0 ;  /* 0x000000393d007c0c */ /* 0x000fe2000c721270 */
[----:B------:R4:W-:Y:S08]  /*7ecd0*/  STL [R1+0x528], R47 ;  /* 0x0005282f01007387 */ /* 0x0009f00000100800 */
[----:B------:R-:W-:Y:S01]  /*7ece0*/  @P3 LOP3.LUT R55, R55, 0x100, RZ, 0xfc, !PT ;  /* 0x0000010037373812 */ /* 0x000fe200078efcff */
[----:B------:R-:W0:Y:S01]  /*7ecf0*/  LDCU UR57, c[0x0][0x398] ;  /* 0x00007300ff3977ac */ /* 0x000e220008000800 */
[----:B------:R-:W-:Y:S01]  /*7ed00*/  ISETP.LT.AND P0, PT, R51, UR36, !P0 ;  /* 0x0000002433007c0c */ /* 0x000fe2000c701270 */
[----:B----4-:R-:W4:Y:S01]  /*7ed10*/  LDL.LU R47, [R1+0x2ad4] ;  /* 0x002ad400012f7983 */ /* 0x010f220000300800 */
[----:B------:R-:W-:Y:S01]  /*7ed20*/  LOP3.LUT R55, R55, 0xffffff7f, RZ, 0xc0, !PT ;  /* 0xffffff7f37377812 */ /* 0x000fe200078ec0ff */
[----:B------:R-:W0:Y:S03]  /*7ed30*/  LDCU UR36, c[0x0][0x398] ;  /* 0x00007300ff2477ac */ /* 0x000e260008000800 */
[----:B------:R-:W-:Y:S01]  /*7ed40*/  @P2 LOP3.LUT R55, R55, 0x80, RZ, 0xfc, !PT ;  /* 0x0000008037372812 */ /* 0x000fe200078efcff */
[----:B------:R-:W0:Y:S03]  /*7ed50*/  LDCU UR59, c[0x0][0x398] ;  /* 0x00007300ff3b77ac */ /* 0x000e260008000800 */
[----:B------:R-:W-:-:S04]  /*7ed60*/  LOP3.LUT R55, R55, 0xffffffbf, RZ, 0xc0, !PT ;  /* 0xffffffbf37377812 */ /* 0x000fc800078ec0ff */
[----:B------:R-:W-:-:S04]  /*7ed70*/  @P1 LOP3.LUT R55, R55, 0x40, RZ, 0xfc, !PT ;  /* 0x0000004037371812 */ /* 0x000fc800078efcff */
[----:B------:R-:W-:-:S04]  /*7ed80*/  LOP3.LUT R55, R55, 0xffffffdf, RZ, 0xc0, !PT ;  /* 0xffffffdf37377812 */ /* 0x000fc800078ec0ff */
[----:B------:R-:W-:Y:S02]  /*7ed90*/  @P0 LOP3.LUT R55, R55, 0x20, RZ, 0xfc, !PT ;  /* 0x0000002037370812 */ /* 0x000fe400078efcff */
[----:B--2---:R-:W-:Y:S01]  /*7eda0*/  ISETP.GE.AND P0, PT, R60, UR55, PT ;  /* 0x000000373c007c0c */ /* 0x004fe2000bf06270 */
[----:B------:R-:W2:Y:S01]  /*7edb0*/  LDCU.64 UR54, c[0x0][0x398] ;  /* 0x00007300ff3677ac */ /* 0x000ea20008000a00 */
[----:B------:R-:W2:Y:S01]  /*7edc0*/  LDL.LU R60, [R1+0x514] ;  /* 0x00051400013c7983 */ /* 0x000ea20000300800 */
[----:B---3--:R-:W-:-:S03]  /*7edd0*/  PRMT R46, R56, 0x5410, R46 ;  /* 0x00005410382e7816 */ /* 0x008fc6000000002e */
[----:B------:R-:W3:Y:S01]  /*7ede0*/  LDL.LU R56, [R1+0x2bb4] ;  /* 0x002bb40001387983 */ /* 0x000ee20000300800 */
[----:B------:R-:W-:-:S03]  /*7edf0*/  ISETP.LT.AND P3, PT, R53, UR52, !P0 ;  /* 0x0000003435007c0c */ /* 0x000fc6000c761270 */
[----:B------:R0:W-:Y:S01]  /*7ee00*/  STL [R1+0x524], R46 ;  /* 0x0005242e01007387 */ /* 0x0001e20000100800 */
[----:B------:R-:W-:Y:S01]  /*7ee10*/  ISETP.LT.AND P2, PT, R52, UR46, !P0 ;  /* 0x0000002e34007c0c */ /* 0x000fe2000c741270 */
[----:B------:R-:W1:Y:S01]  /*7ee20*/  LDCU UR46, c[0x0][0x398] ;  /* 0x00007300ff2e77ac */ /* 0x000e620008000800 */
[----:B------:R-:W-:Y:S01]  /*7ee30*/  LOP3.LUT R55, R55, 0xffffffef, RZ, 0xc0, !PT ;  /* 0xffffffef37377812 */ /* 0x000fe200078ec0ff */
[----:B0-----:R-:W3:Y:S06]  /*7ee40*/  LDL.LU R46, [R1+0x2ad8] ;  /* 0x002ad800012e7983 */ /* 0x001eec0000300800 */
        /* <DEDUP_REMOVED lines=13> */
[----:B------:R-:W4:Y:S02]  /*7ef20*/  LDL.LU R47, [R1+0xf8] ;  /* 0x0000f800012f7983 */ /* 0x000f240000300800 */
[----:B------:R-:W-:Y:S02]  /*7ef30*/  ISETP.LT.AND P2, PT, R52, UR10, !P0 ;  /* 0x0000000a34007c0c */ /* 0x000fe4000c741270 */
[----:B------:R-:W-:Y:S02]  /*7ef40*/  ISETP.LT.AND P1, PT, R61, UR6, !P0 ;  /* 0x000000063d007c0c */ /* 0x000fe4000c721270 */
[----:B--2---:R-:W-:-:S05]  /*7ef50*/  PRMT R45, R60, 0x5410, R45 ;  /* 0x000054103c2d7816 */ /* 0x004fca000000002d */
[----:B------:R2:W-:Y:S04]  /*7ef60*/  STL [R1+0x51c], R45 ;  /* 0x00051c2d01007387 */ /* 0x0005e80000100800 */
[----:B--2---:R-:W2:Y:S04]  /*7ef70*/  LDL.LU R45, [R1+0x2adc] ;  /* 0x002adc00012d7983 */ /* 0x004ea80000300800 */
[----:B------:R-:W2:Y:S01]  /*7ef80*/  LDL.LU R60, [R1+0xfc] ;  /* 0x0000fc00013c7983 */ /* 0x000ea20000300800 */
[----:B---3--:R-:W-:Y:S02]  /*7ef90*/  LOP3.LUT R56, R56, 0x7fffffff, RZ, 0xc0, !PT ;  /* 0x7fffffff38387812 */ /* 0x008fe400078ec0ff */
[----:B------:R-:W-:-:S02]  /*7efa0*/  ISETP.LT.AND P3, PT, R53, UR54, !P0 ;  /* 0x0000003635007c0c */ /* 0x000fc4000c761270 */
[----:B------:R-:W-:Y:S02]  /*7efb0*/  @P2 LOP3.LUT R56, R56, 0x80000000, RZ, 0xfc, !PT ;  /* 0x8000000038382812 */ /* 0x000fe400078efcff */
[----:B------:R-:W-:Y:S01]  /*7efc0*/  ISETP.LT.AND P0, PT, R51, UR13, !P0 ;  /* 0x0000000d33007c0c */ /* 0x000fe2000c701270 */
[----:B------:R-:W3:Y:S01]  /*7efd0*/  LDCU UR13, c[0x0][0x398] ;  /* 0x00007300ff0d77ac */ /* 0x000ee20008000800 */
[----:B------:R-:W-:-:S04]  /*7efe0*/  LOP3.LUT R56, R56, 0xbfffffff, RZ, 0xc0, !PT ;  /* 0xbfffffff38387812 */ /* 0x000fc800078ec0ff */
[----:B------:R-:W-:-:S04]  /*7eff0*/  @P1 LOP3.LUT R56, R56, 0x40000000, RZ, 0xfc, !PT ;  /* 0x4000000038381812 */ /* 0x000fc800078efcff */
[----:B------:R-:W-:Y:S02]  /*7f000*/  LOP3.LUT R56, R56, 0xdfffffff, RZ, 0xc0, !PT ;  /* 0xdfffffff38387812 */ /* 0x000fe400078ec0ff */
[----:B------:R-:W-:Y:S02]  /*7f010*/  LOP3.LUT R55, R55, 0xfffffffe, RZ, 0xc0, !PT ;  /* 0xfffffffe37377812 */ /* 0x000fe400078ec0ff */
[----:B------:R-:W-:Y:S02]  /*7f020*/  @P0 LOP3.LUT R56, R56, 0x20000000, RZ, 0xfc, !PT ;  /* 0x2000000038380812 */ /* 0x000fe400078efcff */
[----:B------:R-:W-:Y:S01]  /*7f030*/  ISETP.GE.AND P0, PT, R46, UR51, PT ;  /* 0x000000332e007c0c */ /* 0x000fe2000bf06270 */
[----:B------:R-:W0:Y:S01]  /*7f040*/  LDCU.64 UR50, c[0x0][0x398] ;  /* 0x00007300ff3277ac */ /* 0x000e220008000a00 */
[----:B------:R-:W-:Y:S02]  /*7f050*/  @P3 LOP3.LUT R55, R55, 0x1, RZ, 0xfc, !PT ;  /* 0x0000000137373812 */ /* 0x000fe400078efcff */
[----:B----4-:R-:W-:-:S02]  /*7f060*/  ISETP.LT.AND P3, PT, R53, UR64, !P0 ;  /* 0x0000004035007c0c */ /* 0x010fc4000c761270 */
[----:B------:R-:W-:Y:S02]  /*7f070*/  ISETP.LT.AND P2, PT, R52, UR4, !P0 ;  /* 0x0000000434007c0c */ /* 0x000fe4000c741270 */
[----:B------:R-:W-:Y:S02]  /*7f080*/  LOP3.LUT R56, R56, 0xefffffff, RZ, 0xc0, !PT ;  /* 0xefffffff38387812 */ /* 0x000fe400078ec0ff */
[----:B------:R-:W-:Y:S01]  /*7f090*/  ISETP.LT.AND P1, PT, R61, UR5, !P0 ;  /* 0x000000053d007c0c */ /* 0x000fe2000c721270 */
[----:B------:R-:W4:Y:S06]  /*7f0a0*/  LDCU.64 UR4, c[0x0][0x398] ;  /* 0x00007300ff0477ac */ /* 0x000f2c0008000a00 */
[----:B------:R-:W-:-:S04]  /*7f0b0*/  @P3 LOP3.LUT R56, R56, 0x10000000, RZ, 0xfc, !PT ;  /* 0x1000000038383812 */ /* 0x000fc800078efcff */
[----:B------:R-:W-:-:S04]  /*7f0c0*/  LOP3.LUT R56, R56, 0xf7ffffff, RZ, 0xc0, !PT ;  /* 0xf7ffffff38387812 */ /* 0x000fc800078ec0ff */
[----:B------:R-:W-:Y:S02]  /*7f0d0*/  @P2 LOP3.LUT R56, R56, 0x8000000, RZ, 0xfc, !PT ;  /* 0x0800000038382812 */ /* 0x000fe400078efcff */
[----:B------:R-:W-:Y:S01]  /*7f0e0*/  ISETP.LT.AND P0, PT, R51, UR8, !P0 ;  /* 0x0000000833007c0c */ /* 0x000fe2000c701270 */
[----:B------:R-:W0:Y:S01]  /*7f0f0*/  LDCU UR8, c[0x0][0x398] ;  /* 0x00007300ff0877ac */ /* 0x000e220008000800 */
[----:B------:R-:W-:Y:S02]  /*7f100*/  LOP3.LUT R56, R56, 0xfbffffff, RZ, 0xc0, !PT ;  /* 0xfbffffff38387812 */ /* 0x000fe400078ec0ff */
[----:B------:R-:W-:Y:S02]  /*7f110*/  LOP3.LUT R43, R43, 0xffff, RZ, 0xc0, !PT ;  /* 0x0000ffff2b2b7812 */ /* 0x000fe400078ec0ff */
[----:B------:R-:W-:Y:S02]  /*7f120*/  @P1 LOP3.LUT R56, R56, 0x4000000, RZ, 0xfc, !PT ;  /* 0x0400000038381812 */ /* 0x000fe400078efcff */
[----:B------:R-:W-:-:S02]  /*7f130*/  PRMT R43, R43, 0x3340, R0 ;  /* 0x000033402b2b7816 */ /* 0x000fc40000000000 */
[----:B------:R-:W-:Y:S02]  /*7f140*/  PRMT R44, R47, 0x5410, R44 ;  /* 0x000054102f2c7816 */ /* 0x000fe4000000002c */
[----:B------:R-:W-:-:S03]  /*7f150*/  LOP3.LUT R56, R56, 0xfdffffff, RZ, 0xc0, !PT ;  /* 0xfdffffff38387812 */ /* 0x000fc600078ec0ff */
[----:B------:R0:W-:Y:S01]  /*7f160*/  STL [R1+0x520], R44 ;  /* 0x0005202c01007387 */ /* 0x0001e20000100800 */
[----:B------:R-:W-:Y:S02]  /*7f170*/  @P0 LOP3.LUT R56, R56, 0x2000000, RZ, 0xfc, !PT ;  /* 0x0200000038380812 */ /* 0x000fe400078efcff */
[----:B--2---:R-:W-:Y:S01]  /*7f180*/  ISETP.GE.AND P0, PT, R45, UR53, PT ;  /* 0x000000352d007c0c */ /* 0x004fe2000bf06270 */
[----:B------:R-:W2:Y:S01]  /*7f190*/  LDCU.64 UR52, c[0x0][0x398] ;  /* 0x00007300ff3477ac */ /* 0x000ea20008000a00 */
[----:B------:R-:W2:Y:S01]  /*7f1a0*/  LDL.LU R45, [R1+0x2ae0] ;  /* 0x002ae000012d7983 */ /* 0x000ea20000300800 */
[----:B------:R-:W-:-:S03]  /*7f1b0*/  PRMT R43, R60, 0x5410, R43 ;  /* 0x000054103c2b7816 */ /* 0x000fc6000000002b */
[----:B------:R-:W2:Y:S04]  /*7f1c0*/  LDL.LU R47, [R1+0xf0] ;  /* 0x0000f000012f7983 */ /* 0x000ea80000300800 */
[----:B0-----:R-:W3:Y:S04]  /*7f1d0*/  LDL.LU R44, [R1+0x2ae4] ;  /* 0x002ae400012c7983 */ /* 0x001ee80000300800 */
[----:B------:R0:W-:Y:S04]  /*7f1e0*/  STL [R1+0x518], R43 ;  /* 0x0005182b01007387 */ /* 0x0001e80000100800 */
[----:B------:R-:W3:Y:S01]  /*7f1f0*/  LDL.LU R60, [R1+0xcc] ;  /* 0x0000cc00013c7983 */ /* 0x000ee20000300800 */
[----:B------:R-:W-:-:S02]  /*7f200*/  LOP3.LUT R42, R42, 0xffff, RZ, 0xc0, !PT ;  /* 0x0000ffff2a2a7812 */ /* 0x000fc400078ec0ff */
[----:B------:R-:W-:Y:S02]  /*7f210*/  LOP3.LUT R41, R41, 0xffff, RZ, 0xc0, !PT ;  /* 0x0000ffff29297812 */ /* 0x000fe400078ec0ff */
[--C-:B------:R-:W-:Y:S01]  /*7f220*/  PRMT R42, R42, 0x3340, R0.reuse ;  /* 0x000033402a2a7816 */ /* 0x100fe20000000000 */
[----:B0-----:R-:W4:Y:S01]  /*7f230*/  LDL.LU R43, [R1+0x2ae8] ;  /* 0x002ae800012b7983 */ /* 0x001f220000300800 */
[----:B------:R-:W-:Y:S02]  /*7f240*/  PRMT R41, R41, 0x3340, R0 ;  /* 0x0000334029297816 */ /* 0x000fe40000000000 */
[----:B--2---:R-:W-:-:S05]  /*7f250*/  PRMT R42, R47, 0x5410, R42 ;  /* 0x000054102f2a7816 */ /* 0x004fca000000002a */
[----:B------:R0:W-:Y:S04]  /*7f260*/  STL [R1+0x514], R42 ;  /* 0x0005142a01007387 */ /* 0x0001e80000100800 */
[----:B------:R-:W2:Y:S01]  /*7f270*/  LDL.LU R47, [R1+0xc8] ;  /* 0x0000c800012f7983 */ /* 0x000ea20000300800 */
[----:B---3--:R-:W-:-:S03]  /*7f280*/  PRMT R41, R60, 0x5410, R41 ;  /* 0x000054103c297816 */ /* 0x008fc60000000029 */
[----:B0-----:R-:W3:Y:S04]  /*7f290*/  LDL.LU R42, [R1+0x2aec] ;  /* 0x002aec00012a7983 */ /* 0x001ee80000300800 */
[----:B------:R0:W-:Y:S04]  /*7f2a0*/  STL [R1+0x510], R41 ;  /* 0x0005102901007387 */ /* 0x0001e80000100800 */
[----:B------:R-:W3:Y:S01]  /*7f2b0*/  LDL.LU R60, [R1+0xc4] ;  /* 0x0000c400013c7983 */ /* 0x000ee20000300800 */
[----:B------:R-:W-:Y:S02]  /*7f2c0*/  LOP3.LUT R40, R40, 0xffff, RZ, 0xc0, !PT ;  /* 0x0000ffff28287812 */ /* 0x000fe400078ec0ff */
[----:B------:R-:W-:-:S02]  /*7f2d0*/  LOP3.LUT R39, R39, 0xffff, RZ, 0xc0, !PT ;  /* 0x0000ffff27277812 */ /* 0x000fc400078ec0ff */
[--C-:B------:R-:W-:Y:S01]  /*7f2e0*/  PRMT R40, R40, 0x3340, R0.reuse ;  /* 0x0000334028287816 */ /* 0x100fe20000000000 */
[----:B0-----:R-:W4:Y:S01]  /*7f2f0*/  LDL.LU R41, [R1+0x2af0] ;  /* 0x002af00001297983 */ /* 0x001f220000300800 */
[----:B------:R-:W-:Y:S02]  /*7f300*/  PRMT R39, R39, 0x3340, R0 ;  /* 0x0000334027277816 */ /* 0x000fe40000000000 */
[----:B------:R-:W-:-:S04]  /*7f310*/  LOP3.LUT R38, R38, 0xffff, RZ, 0xc0, !PT ;  /* 0x0000ffff26267812 */ /* 0x000fc800078ec0ff */
[----:B------:R-:W-:-:S04]  /*7f320*/  PRMT R38, R38, 0x3340, R0 ;  /* 0x0000334026267816 */ /* 0x000fc80000000000 */
[----:B------:R-:W-:Y:S02]  /*7f330*/  PRMT R38, R57, 0x5410, R38 ;  /* 0x0000541039267816 */ /* 0x000fe40000000026 */
[----:B--2---:R-:W-:-:S05]  /*7f340*/  PRMT R40, R47, 0x5410, R40 ;  /* 0x000054102f287816 */ /* 0x004fca0000000028 */
[----:B------:R0:W-:Y:S01]  /*7f350*/  STL [R1+0xf8], R40 ;  /* 0x0000f82801007387 */ /* 0x0001e20000100800 */
[----:B---3--:R-:W-:-:S03]  /*7f360*/  PRMT R39, R60, 0x5410, R39 ;  /* 0x000054103c277816 */ /* 0x008fc60000000027 */
[----:B0-----:R-:W2:Y:S04]  /*7f370*/  LDL.LU R40, [R1+0x2af4] ;  /* 0x002af40001287983 */ /* 0x001ea80000300800 */
[----:B------:R0:W-:Y:S04]  /*7f380*/  STL [R1+0xcc], R39 ;  /* 0x0000cc2701007387 */ /* 0x0001e80000100800 */
[----:B------:R-:W3:Y:S04]  /*7f390*/  LDL.LU R60, [R1+0xc0] ;  /* 0x0000c000013c7983 */ /* 0x000ee80000300800 */
[----:B------:R-:W2:Y:S04]  /*7f3a0*/  LDL.LU R57, [R1+0x2bb0] ;  /* 0x002bb00001397983 */ /* 0x000ea80000300800 */
[----:B0-----:R-:W2:Y:S04]  /*7f3b0*/  LDL.LU R39, [R1+0x2af8] ;  /* 0x002af80001277983 */ /* 0x001ea80000300800 */
[----:B------:R0:W-:Y:S04]  /*7f3c0*/  STL [R1+0xf0], R38 ;  /* 0x0000f02601007387 */ /* 0x0001e80000100800 */
[----:B------:R-:W2:Y:S01]  /*7f3d0*/  LDL.LU R47, [R1+0x9c] ;  /* 0x00009c00012f7983 */ /* 0x000ea20000300800 */
[----:B----4-:R-:W-:Y:S01]  /*7f3e0*/  ISETP.LT.AND P3, PT, R53, UR4, !P0 ;  /* 0x0000000435007c0c */ /* 0x010fe2000c761270 */
[----:B------:R-:W4:Y:S01]  /*7f3f0*/  LDCU UR4, c[0x0][0x398] ;  /* 0x00007300ff0477ac */ /* 0x000f220008000800 */
[----:B------:R-:W-:-:S02]  /*7f400*/  ISETP.LT.AND P2, PT, R52, UR9, !P0 ;  /* 0x0000000934007c0c */ /* 0x000fc4000c741270 */
[----:B------:R-:W-:Y:S01]  /*7f410*/  LOP3.LUT R56, R56, 0xfeffffff, RZ, 0xc0, !PT ;  /* 0xfeffffff38387812 */ /* 0x000fe200078ec0ff */
[----:B0-----:R-:W4:Y:S01]  /*7f420*/  LDL.LU R38, [R1+0x2afc] ;  /* 0x002afc0001267983 */ /* 0x001f220000300800 */
[----:B------:R-:W-:Y:S01]  /*7f430*/  ISETP.LT.AND P1, PT, R61, UR7, !P0 ;  /* 0x000000073d007c0c */ /* 0x000fe2000c721270 */
[----:B------:R-:W0:Y:S01]  /*7f440*/  LDCU.64 UR6, c[0x0][0x398] ;  /* 0x00007300ff0677ac */ /* 0x000e220008000a00 */
[----:B------:R-:W-:Y:S02]  /*7f450*/  LOP3.LUT R37, R37, 0xffff, RZ, 0xc0, !PT ;  /* 0x0000ffff25257812 */ /* 0x000fe400078ec0ff */
[----:B------:R-:W-:Y:S01]  /*7f460*/  LOP3.LUT R34, R34, 0xffff, RZ, 0xc0, !PT ;  /* 0x0000ffff22227812 */ /* 0x000fe200078ec0ff */
[----:B------:R-:W0:Y:S02]  /*7f470*/  LDCU UR9, c[0x0][0x398] ;  /* 0x00007300ff0977ac */ /* 0x000e240008000800 */
[----:B------:R-:W-:-:S04]  /*7f480*/  @P3 LOP3.LUT R56, R56, 0x1000000, RZ, 0xfc, !PT ;  /* 0x0100000038383812 */ /* 0x000fc800078efcff */
[----:B------:R-:W-:-:S04]  /*7f490*/  LOP3.LUT R56, R56, 0xff7fffff, RZ, 0xc0, !PT ;  /* 0xff7fffff38387812 */ /* 0x000fc800078ec0ff */
[----:B------:R-:W-:Y:S02]  /*7f4a0*/  @P2 LOP3.LUT R56, R56, 0x800000, RZ, 0xfc, !PT ;  /* 0x0080000038382812 */ /* 0x000fe400078efcff */
[----:B------:R-:W-:Y:S01]  /*7f4b0*/  ISETP.LT.AND P0, PT, R51, UR16, !P0 ;  /* 0x0000001033007c0c */ /* 0x000fe2000c701270 */
[----:B------:R-:W0:Y:S01]  /*7f4c0*/  LDCU UR16, c[0x0][0x398] ;  /* 0x00007300ff1077ac */ /* 0x000e220008000800 */
[----:B------:R-:W-:Y:S02]  /*7f4d0*/  PRMT R37, R37, 0x3340, R0 ;  /* 0x0000334025257816 */ /* 0x000fe40000000000 */
[----:B------:R-:W-:-:S04]  /*7f4e0*/  LOP3.LUT R56, R56, 0xffbfffff, RZ, 0xc0, !PT ;  /* 0xffbfffff38387812 */ /* 0x000fc800078ec0ff */
[----:B------:R-:W-:Y:S02]  /*7f4f0*/  @P1 LOP3.LUT R56, R56, 0x400000, RZ, 0xfc, !PT ;  /* 0x0040000038381812 */ /* 0x000fe400078efcff */
[----:B------:R-:W-:Y:S02]  /*7f500*/  PRMT R34, R34, 0x3340, R0 ;  /* 0x0000334022227816 */ /* 0x000fe40000000000 */
[----:B------:R-:W-:-:S04]  /*7f510*/  LOP3.LUT R56, R56, 0xffdfffff, RZ, 0xc0, !PT ;  /* 0xffdfffff38387812 */ /* 0x000fc800078ec0ff */
[----:B------:R-:W-:Y:S02]  /*7f520*/  @P0 LOP3.LUT R56, R56, 0x200000, RZ, 0xfc, !PT ;  /* 0x0020000038380812 */ /* 0x000fe400078efcff */
[----:B------:R-:W-:Y:S01]  /*7f530*/  ISETP.GE.AND P0, PT, R45, UR55, PT ;  /* 0x000000372d007c0c */ /* 0x000fe2000bf06270 */
[----:B------:R-:W1:Y:S03]  /*7f540*/  LDCU.64 UR54, c[0x0][0x398] ;  /* 0x00007300ff3677ac */ /* 0x000e660008000a00 */
[----:B0-----:R-:W-:Y:S01]  /*7f550*/  ISETP.LT.AND P3, PT, R53, UR6, !P0 ;  /* 0x0000000635007c0c */ /* 0x001fe2000c761270 */
[----:B------:R-:W0:Y:S01]  /*7f560*/  LDCU UR6, c[0x0][0x398] ;  /* 0x00007300ff0677ac */ /* 0x000e220008000800 */
[----:B------:R-:W-:Y:S02]  /*7f570*/  ISETP.LT.AND P2, PT, R52, UR12, !P0 ;  /* 0x0000000c34007c0c */ /* 0x000fe4000c741270 */
[----:B---3--:R-:W-:Y:S01]  /*7f580*/  PRMT R37, R60, 0x5410, R37 ;  /* 0x000054103c257816 */ /* 0x008fe20000000025 */
[----:B------:R-:W3:Y:S04]  /*7f590*/  LDCU UR12, c[0x0][0x398] ;  /* 0x00007300ff0c77ac */ /* 0x000ee80008000800 */
[----:B------:R0:W-:Y:S04]  /*7f5a0*/  STL [R1+0xc8], R37 ;  /* 0x0000c82501007387 */ /* 0x0001e80000100800 */
[----:B------:R-:W3:Y:S04]  /*7f5b0*/  LDL.LU R60, [R1+0x94] ;  /* 0x00009400013c7983 */ /* 0x000ee80000300800 */
[----:B0-----:R-:W4:Y:S01]  /*7f5c0*/  LDL.LU R37, [R1+0x2b00] ;  /* 0x002b000001257983 */ /* 0x001f220000300800 */
[----:B--2---:R-:W-:-:S03]  /*7f5d0*/  PRMT R47, R47, 0x5410, R34 ;  /* 0x000054102f2f7816 */ /* 0x004fc60000000022 */
[----:B------:R-:W2:Y:S04]  /*7f5e0*/  LDL.LU R46, [R1+0x98] ;  /* 0x00009800012e7983 */ /* 0x000ea80000300800 */
[----:B------:R-:W4:Y:S04]  /*7f5f0*/  LDL.LU R34, [R1+0x2b04] ;  /* 0x002b040001227983 */ /* 0x000f280000300800 */
[----:B------:R-:W4:Y:S01]  /*7f600*/  LDL.LU R45, [R1+0x7c] ;  /* 0x00007c00012d7983 */ /* 0x000f220000300800 */
[----:B------:R-:W-:-:S04]  /*7f610*/  LOP3.LUT R56, R56, 0xffefffff, RZ, 0xc0, !PT ;  /* 0xffefffff38387812 */ /* 0x000fc800078ec0ff */
[----:B------:R-:W-:Y:S02]  /*7f620*/  @P3 LOP3.LUT R56, R56, 0x100000, RZ, 0xfc, !PT ;  /* 0x0010000038383812 */ /* 0x000fe400078efcff */
[----:B------:R-:W-:Y:S01]  /*7f630*/  ISETP.LT.AND P1, PT, R61, UR11, !P0 ;  /* 0x0000000b3d007c0c */ /* 0x000fe2000c721270 */
[----:B------:R-:W0:Y:S01]  /*7f640*/  LDCU.64 UR10, c[0x0][0x398] ;  /* 0x00007300ff0a77ac */ /* 0x000e220008000a00 */
        /* <DEDUP_REMOVED lines=9> */
[----:B------:R-:W1:Y:S03]  /*7f6e0*/  LDCU.64 UR64, c[0x0][0x398] ;  /* 0x00007300ff4077ac */ /* 0x000e660008000a00 */
        /* <DEDUP_REMOVED lines=12> */
[----:B------:R-:W-:Y:S02]  /*7f7b0*/  LOP3.LUT R56, R56, 0xffffbfff, RZ, 0xc0, !PT ;  /* 0xffffbfff38387812 */ /* 0x000fe400078ec0ff */
[----:B------:R-:W-:Y:S02]  /*7f7c0*/  LOP3.LUT R31, R31, 0xffff, RZ, 0xc0, !PT ;  /* 0x0000ffff1f1f7812 */ /* 0x000fe400078ec0ff */
[----:B------:R-:W-:Y:S02]  /*7f7d0*/  @P1 LOP3.LUT R56, R56, 0x4000, RZ, 0xfc, !PT ;  /* 0x0000400038381812 */ /* 0x000fe400078efcff */
[----:B------:R-:W-:-:S02]  /*7f7e0*/  LOP3.LUT R30, R30, 0xffff, RZ, 0xc0, !PT ;  /* 0x0000ffff1e1e7812 */ /* 0x000fc400078ec0ff */
[--C-:B------:R-:W-:Y:S02]  /*7f7f0*/  PRMT R31, R31, 0x3340, R0.reuse ;  /* 0x000033401f1f7816 */ /* 0x100fe40000000000 */
[----:B------:R-:W-:Y:S02]  /*7f800*/  LOP3.LUT R29, R29, 0xffff, RZ, 0xc0, !PT ;  /* 0x0000ffff1d1d7812 */ /* 0x000fe400078ec0ff */
[----:B------:R-:W-:Y:S02]  /*7f810*/  LOP3.LUT R56, R56, 0xffffdfff, RZ, 0xc0, !PT ;  /* 0xffffdfff38387812 */ /* 0x000fe400078ec0ff */
[--C-:B------:R-:W-:Y:S02]  /*7f820*/  PRMT R30, R30, 0x3340, R0.reuse ;  /* 0x000033401e1e7816 */ /* 0x100fe40000000000 */
[----:B------:R-:W-:Y:S02]  /*7f830*/  PRMT R29, R29, 0x3340, R0 ;  /* 0x000033401d1d7816 */ /* 0x000fe40000000000 */
[----:B------:R-:W-:-:S02]  /*7f840*/  @P0 LOP3.LUT R56, R56, 0x2000, RZ, 0xfc, !PT ;  /* 0x0000200038380812 */ /* 0x000fc400078efcff */
[----:B------:R-:W-:Y:S01]  /*7f850*/  ISETP.GE.AND P0, PT, R43, UR5, PT ;  /* 0x000000052b007c0c */ /* 0x000fe2000bf06270 */
[----:B------:R-:W0:Y:S01]  /*7f860*/  LDCU UR5, c[0x0][0x398] ;  /* 0x00007300ff0577ac */ /* 0x000e220008000800 */
[----:B---3--:R-:W-:Y:S02]  /*7f870*/  PRMT R60, R60, 0x5410, R31 ;  /* 0x000054103c3c7816 */ /* 0x008fe4000000001f */
[----:B------:R-:W3:Y:S04]  /*7f880*/  LDL.LU R31, [R1+0x2b08] ;  /* 0x002b0800011f7983 */ /* 0x000ee80000300800 */
[----:B------:R-:W3:Y:S01]  /*7f890*/  LDL.LU R43, [R1+0x84] ;  /* 0x00008400012b7983 */ /* 0x000ee20000300800 */
[----:B--2---:R-:W-:-:S03]  /*7f8a0*/  PRMT R46, R46, 0x5410, R30 ;  /* 0x000054102e2e7816 */ /* 0x004fc6000000001e */
[----:B------:R-:W2:Y:S01]  /*7f8b0*/  LDL.LU R30, [R1+0x2b0c] ;  /* 0x002b0c00011e7983 */ /* 0x000ea20000300800 */
[----:B----4-:R-:W-:-:S03]  /*7f8c0*/  PRMT R44, R45, 0x5410, R29 ;  /* 0x000054102d2c7816 */ /* 0x010fc6000000001d */
[----:B------:R-:W4:Y:S01]  /*7f8d0*/  LDL.LU R45, [R1+0x74] ;  /* 0x00007400012d7983 */ /* 0x000f220000300800 */
[----:B------:R-:W-:Y:S02]  /*7f8e0*/  ISETP.LT.AND P3, PT, R53, UR50, !P0 ;  /* 0x0000003235007c0c */ /* 0x000fe4000c761270 */
        /* <DEDUP_REMOVED lines=33> */
[----:B------:R-:W-:Y:S02]  /*7fb00*/  LOP3.LUT R56, R56, 0xffffffdf, RZ, 0xc0, !PT ;  /* 0xffffffdf38387812 */ /* 0x000fe400078ec0ff */
[--C-:B------:R-:W-:Y:S02]  /*7fb10*/  PRMT R28, R28, 0x3340, R0.reuse ;  /* 0x000033401c1c7816 */ /* 0x100fe40000000000 */
[----:B------:R-:W-:Y:S02]  /*7fb20*/  PRMT R27, R27, 0x3340, R0 ;  /* 0x000033401b1b7816 */ /* 0x000fe40000000000 */
[----:B------:R-:W-:Y:S02]  /*7fb30*/  @P0 LOP3.LUT R56, R56, 0x20, RZ, 0xfc, !PT ;  /* 0x0000002038380812 */ /* 0x000fe400078efcff */
[----:B------:R-:W-:Y:S01]  /*7fb40*/  ISETP.GE.AND P0, PT, R41, UR11, PT ;  /* 0x0000000b29007c0c */ /* 0x000fe2000bf06270 */
[----:B------:R-:W0:Y:S03]  /*7fb50*/  LDCU UR11, c[0x0][0x398] ;  /* 0x00007300ff0b77ac */ /* 0x000e260008000800 */
[----:B-1----:R-:W-:Y:S01]  /*7fb60*/  ISETP.LT.AND P3, PT, R53, UR54, !P0 ;  /* 0x0000003635007c0c */ /* 0x002fe2000c761270 */
[----:B------:R-:W1:Y:S01]  /*7fb70*/  LDCU UR54, c[0x0][0x398] ;  /* 0x00007300ff3677ac */ /* 0x000e620008000800 */
[----:B------:R-:W-:-:S02]  /*7fb80*/  ISETP.LT.AND P2, PT, R52, UR70, !P0 ;  /* 0x0000004634007c0c */ /* 0x000fc4000c741270 */
[----:B---3--:R-:W-:Y:S01]  /*7fb90*/  PRMT R41, R43, 0x5410, R28 ;  /* 0x000054102b297816 */ /* 0x008fe2000000001c */
[----:B------:R-:W3:Y:S01]  /*7fba0*/  LDCU UR70, c[0x0][0x398] ;  /* 0x00007300ff4677ac */ /* 0x000ee20008000800 */
[----:B------:R-:W2:Y:S01]  /*7fbb0*/  LDL.LU R28, [R1+0x2b14] ;  /* 0x002b1400011c7983 */ /* 0x000ea20000300800 */
[----:B----4-:R-:W-:-:S03]  /*7fbc0*/  PRMT R43, R45, 0x5410, R27 ;  /* 0x000054102d2b7816 */ /* 0x010fc6000000001b */
[----:B------:R-:W4:Y:S01]  /*7fbd0*/  LDL.LU R45, [R1+0x5c] ;  /* 0x00005c00012d7983 */ /* 0x000f220000300800 */
[----:B------:R-:W-:Y:S02]  /*7fbe0*/  LOP3.LUT R56, R56, 0xffffffef, RZ, 0xc0, !PT ;  /* 0xffffffef38387812 */ /* 0x000fe400078ec0ff */
[----:B------:R-:W-:Y:S01]  /*7fbf0*/  ISETP.LT.AND P1, PT, R61, UR69, !P0 ;  /* 0x000000453d007c0c */ /* 0x000fe2000c721270 */
[----:B------:R-:W2:Y:S01]  /*7fc00*/  LDL.LU R27, [R1+0x2b18] ;  /* 0x002b1800011b7983 */ /* 0x000ea20000300800 */
        /* <DEDUP_REMOVED lines=17> */
[----:B------:R-:W-:-:S02]  /*7fd20*/  ISETP.LT.AND P3, PT, R53, UR64, !P0 ;  /* 0x0000004035007c0c */ /* 0x000fc4000c761270 */
[----:B------:R-:W-:Y:S01]  /*7fd30*/  ISETP.LT.AND P0, PT, R51, UR74, !P0 ;  /* 0x0000004a33007c0c */ /* 0x000fe2000c701270 */
[----:B------:R-:W0:Y:S04]  /*7fd40*/  LDCU UR74, c[0x0][0x39c] ;  /* 0x00007380ff4a77ac */ /* 0x000e280008000800 */
[----:B------:R-:W-:-:S04]  /*7fd50*/  @P2 LOP3.LUT R57, R57, 0x80000000, RZ, 0xfc, !PT ;  /* 0x8000000039392812 */ /* 0x000fc800078efcff */
[----:B------:R-:W-:-:S04]  /*7fd60*/  LOP3.LUT R57, R57, 0xbfffffff, RZ, 0xc0, !PT ;  /* 0xbfffffff39397812 */ /* 0x000fc800078ec0ff */
[----:B------:R-:W-:-:S04]  /*7fd70*/  @P1 LOP3.LUT R57, R57, 0x40000000, RZ, 0xfc, !PT ;  /* 0x4000000039391812 */ /* 0x000fc800078efcff */
[----:B------:R-:W-:Y:S02]  /*7fd80*/  LOP3.LUT R57, R57, 0xdfffffff, RZ, 0xc0, !PT ;  /* 0xdfffffff39397812 */ /* 0x000fe400078ec0ff */
[----:B------:R-:W-:Y:S02]  /*7fd90*/  LOP3.LUT R56, R56, 0xfffffffe, RZ, 0xc0, !PT ;  /* 0xfffffffe38387812 */ /* 0x000fe400078ec0ff */
[----:B------:R-:W-:Y:S02]  /*7fda0*/  @P0 LOP3.LUT R57, R57, 0x20000000, RZ, 0xfc, !PT ;  /* 0x2000000039390812 */ /* 0x000fe400078efcff */
[----:B------:R-:W-:Y:S02]  /*7fdb0*/  ISETP.GE.AND P0, PT, R39, UR53, PT ;  /* 0x0000003527007c0c */ /* 0x000fe4000bf06270 */
[----:B------:R-:W-:Y:S02]  /*7fdc0*/  @P3 LOP3.LUT R56, R56, 0x1, RZ, 0xfc, !PT ;  /* 0x0000000138383812 */ /* 0x000fe400078efcff */
[----:B-1----:R-:W-:-:S02]  /*7fdd0*/  ISETP.LT.AND P3, PT, R53, UR50, !P0 ;  /* 0x0000003235007c0c */ /* 0x002fc4000c761270 */
[----:B------:R-:W-:Y:S01]  /*7fde0*/  ISETP.LT.AND P2, PT, R52, UR52, !P0 ;  /* 0x0000003434007c0c */ /* 0x000fe2000c741270 */
[----:B------:R-:W1:Y:S01]  /*7fdf0*/  LDCU.64 UR52, c[0x0][0x398] ;  /* 0x00007300ff3477ac */ /* 0x000e620008000a00 */
        /* <DEDUP_REMOVED lines=9> */
[----:B------:R-:W-:Y:S02]  /*7fe90*/  LOP3.LUT R26, R26, 0xffff, RZ, 0xc0, !PT ;  /* 0x0000ffff1a1a7812 */ /* 0x000fe400078ec0ff */
[----:B------:R-:W-:Y:S02]  /*7fea0*/  @P1 LOP3.LUT R57, R57, 0x4000000, RZ, 0xfc, !PT ;  /* 0x0400000039391812 */ /* 0x000fe400078efcff */
[----:B------:R-:W-:-:S02]  /*7feb0*/  LOP3.LUT R25, R25, 0xffff, RZ, 0xc0, !PT ;  /* 0x0000ffff19197812 */ /* 0x000fc400078ec0ff */
[--C-:B------:R-:W-:Y:S02]  /*7fec0*/  PRMT R26, R26, 0x3340, R0.reuse ;  /* 0x000033401a1a7816 */ /* 0x100fe40000000000 */
[----:B------:R-:W-:Y:S02]  /*7fed0*/  LOP3.LUT R57, R57, 0xfdffffff, RZ, 0xc0, !PT ;  /* 0xfdffffff39397812 */ /* 0x000fe400078ec0ff */
[----:B------:R-:W-:Y:S02]  /*7fee0*/  PRMT R25, R25, 0x3340, R0 ;  /* 0x0000334019197816 */ /* 0x000fe40000000000 */
[----:B------:R-:W-:Y:S02]  /*7fef0*/  PRMT R40, R59, 0x5410, R26 ;  /* 0x000054103b287816 */ /* 0x000fe4000000001a */
[----:B------:R-:W-:Y:S01]  /*7ff00*/  @P0 LOP3.LUT R57, R57, 0x2000000, RZ, 0xfc, !PT ;  /* 0x0200000039390812 */ /* 0x000fe200078efcff */
[----:B------:R-:W2:Y:S01]  /*7ff10*/  LDL.LU R59, [R1+0x2bac] ;  /* 0x002bac00013b7983 */ /* 0x000ea20000300800 */
[----:B------:R-:W-:-:S03]  /*7ff20*/  ISETP.GE.AND P0, PT, R38, UR55, PT ;  /* 0x0000003726007c0c */ /* 0x000fc6000bf06270 */
[----:B------:R-:W2:Y:S04]  /*7ff30*/  LDL.LU R42, [R1+0x48] ;  /* 0x00004800012a7983 */ /* 0x000ea80000300800 */
[----:B------:R-:W2:Y:S01]  /*7ff40*/  LDL.LU R26, [R1+0x2b1c] ;  /* 0x002b1c00011a7983 */ /* 0x000ea20000300800 */
[----:B----4-:R-:W-:-:S03]  /*7ff50*/  PRMT R38, R45, 0x5410, R25 ;  /* 0x000054102d267816 */ /* 0x010fc60000000019 */
[----:B------:R-:W4:Y:S01]  /*7ff60*/  LDL.LU R45, [R1+0x4c] ;  /* 0x00004c00012d7983 */ /* 0x000f220000300800 */
[----:B-1----:R-:W-:Y:S02]  /*7ff70*/  ISETP.LT.AND P3, PT, R53, UR52, !P0 ;  /* 0x0000003435007c0c */ /* 0x002fe4000c761270 */
[----:B------:R-:W-:Y:S01]  /*7ff80*/  ISETP.LT.AND P2, PT, R52, UR54, !P0 ;  /* 0x0000003634007c0c */ /* 0x000fe2000c741270 */
[----:B------:R-:W1:Y:S01]  /*7ff90*/  LDCU.64 UR54, c[0x0][0x398] ;  /* 0x00007300ff3677ac */ /* 0x000e620008000a00 */
[----:B------:R-:W-:Y:S01]  /*7ffa0*/  LOP3.LUT R57, R57, 0xfeffffff, RZ, 0xc0, !PT ;  /* 0xfeffffff39397812 */ /* 0x000fe200078ec0ff */
[----:B------:R-:W4:Y:S01]  /*7ffb0*/  LDL.LU R25, [R1+0x2b20] ;  /* 0x002b200001197983 */ /* 0x000f220000300800 */
        /* <DEDUP_REMOVED lines=12> */
[----:B------:R-:W0:Y:S03]  /*80080*/  LDCU.64 UR64, c[0x0][0x398] ;  /* 0x00007300ff4077ac */ /* 0x000e260008000a00 */
[----:B-1----:R-:W-:Y:S02]  /*80090*/  ISETP.LT.AND P3, PT, R53, UR54, !P0 ;  /* 0x0000003635007c0c */ /* 0x002fe4000c761270 */
[----:B------:R-:W-:Y:S01]  /*800a0*/  ISETP.LT.AND P2, PT, R52, UR69, !P0 ;  /* 0x0000004534007c0c */ /* 0x000fe2000c741270 */
[----:B------:R-:W1:Y:S01]  /*800b0*/  LDCU UR69, c[0x0][0x398] ;  /* 0x00007300ff4577ac */ /* 0x000e620008000800 */
[----:B------:R-:W-:-:S02]  /*800c0*/  LOP3.LUT R57, R57, 0xffefffff, RZ, 0xc0, !PT ;  /* 0xffefffff39397812 */ /* 0x000fc400078ec0ff */
[----:B---3--:R-:W-:Y:S01]  /*800d0*/  ISETP.LT.AND P1, PT, R61, UR70, !P0 ;  /* 0x000000463d007c0c */ /* 0x008fe2000c721270 */
[----:B------:R-:W3:Y:S06]  /*800e0*/  LDCU UR70, c[0x0][0x398] ;  /* 0x00007300ff4677ac */ /* 0x000eec0008000800 */
        /* <DEDUP_REMOVED lines=10> */
[----:B------:R-:W0:Y:S03]  /*80190*/  LDCU.64 UR50, c[0x0][0x398] ;  /* 0x00007300ff3277ac */ /* 0x000e260008000a00 */
[----:B------:R-:W-:Y:S02]  /*801a0*/  ISETP.LT.AND P3, PT, R53, UR64, !P0 ;  /* 0x0000004035007c0c */ /* 0x000fe4000c761270 */
[----:B------:R-:W-:Y:S01]  /*801b0*/  ISETP.LT.AND P2, PT, R52, UR44, !P0 ;  /* 0x0000002c34007c0c */ /* 0x000fe2000c741270 */
[----:B------:R-:W0:Y:S01]  /*801c0*/  LDCU UR44, c[0x0][0x398] ;  /* 0x00007300ff2c77ac */ /* 0x000e220008000800 */
[----:B------:R-:W-:-:S02]  /*801d0*/  LOP3.LUT R57, R57, 0xfffeffff, RZ, 0xc0, !PT ;  /* 0xfffeffff39397812 */ /* 0x000fc400078ec0ff */
[----:B------:R-:W-:Y:S02]  /*801e0*/  LOP3.LUT R24, R24, 0xffff, RZ, 0xc0, !PT ;  /* 0x0000ffff18187812 */ /* 0x000fe400078ec0ff */
[----:B------:R-:W-:Y:S02]  /*801f0*/  LOP3.LUT R23, R23, 0xffff, RZ, 0xc0, !PT ;  /* 0x0000ffff17177812 */ /* 0x000fe400078ec0ff */
[----:B-1----:R-:W-:Y:S01]  /*80200*/  ISETP.LT.AND P1, PT, R61, UR69, !P0 ;  /* 0x000000453d007c0c */ /* 0x002fe2000c721270 */
[----:B------:R-:W1:Y:S02]  /*80210*/  LDCU UR69, c[0x0][0x398] ;  /* 0x00007300ff4577ac */ /* 0x000e640008000800 */
[----:B------:R-:W-:Y:S02]  /*80220*/  @P3 LOP3.LUT R57, R57, 0x10000, RZ, 0xfc, !PT ;  /* 0x0001000039393812 */ /* 0x000fe400078efcff */
[----:B------:R-:W-:Y:S02]  /*80230*/  PRMT R24, R24, 0x3340, R0 ;  /* 0x0000334018187816 */ /* 0x000fe40000000000 */
[----:B------:R-:W-:-:S02]  /*80240*/  LOP3.LUT R57, R57, 0xffff7fff, RZ, 0xc0, !PT ;  /* 0xffff7fff39397812 */ /* 0x000fc400078ec0ff */
[----:B------:R-:W-:Y:S02]  /*80250*/  PRMT R23, R23, 0x3340, R0 ;  /* 0x0000334017177816 */ /* 0x000fe40000000000 */
[----:B------:R-:W-:Y:S02]  /*80260*/  @P2 LOP3.LUT R57, R57, 0x8000, RZ, 0xfc, !PT ;  /* 0x0000800039392812 */ /* 0x000fe400078efcff */
[----:B---3--:R-:W-:Y:S01]  /*80270*/  ISETP.LT.AND P0, PT, R51, UR70, !P0 ;  /* 0x0000004633007c0c */ /* 0x008fe2000c701270 */
[----:B------:R-:W3:Y:S01]  /*80280*/  LDCU UR70, c[0x0][0x398] ;  /* 0x00007300ff4677ac */ /* 0x000ee20008000800 */
[----:B--2---:R-:W-:Y:S02]  /*80290*/  PRMT R39, R42, 0x5410, R24 ;  /* 0x000054102a277816 */ /* 0x004fe40000000018 */
[----:B------:R-:W2:Y:S01]  /*802a0*/  LDL.LU R42, [R1+0x44] ;  /* 0x00004400012a7983 */ /* 0x000ea20000300800 */
[----:B------:R-:W-:-:S03]  /*802b0*/  LOP3.LUT R57, R57, 0xffffbfff, RZ, 0xc0, !PT ;  /* 0xffffbfff39397812 */ /* 0x000fc600078ec0ff */
[----:B------:R-:W2:Y:S01]  /*802c0*/  LDL.LU R24, [R1+0x2b24] ;  /* 0x002b240001187983 */ /* 0x000ea20000300800 */
[----:B------:R-:W-:-:S04]  /*802d0*/  @P1 LOP3.LUT R57, R57, 0x4000, RZ, 0xfc, !PT ;  /* 0x0000400039391812 */ /* 0x000fc800078efcff */
[----:B------:R-:W-:-:S04]  /*802e0*/  LOP3.LUT R57, R57, 0xffffdfff, RZ, 0xc0, !PT ;  /* 0xffffdfff39397812 */ /* 0x000fc800078ec0ff */
[----:B------:R-:W-:Y:S02]  /*802f0*/  @P0 LOP3.LUT R57, R57, 0x2000, RZ, 0xfc, !PT ;  /* 0x0000200039390812 */ /* 0x000fe400078efcff */
[----:B------:R-:W-:Y:S01]  /*80300*/  ISETP.GE.AND P0, PT, R31, UR53, PT ;  /* 0x000000351f007c0c */ /* 0x000fe2000bf06270 */
[----:B------:R-:W3:Y:S03]  /*80310*/  LDCU.64 UR52, c[0x0][0x398] ;  /* 0x00007300ff3477ac */ /* 0x000ee60008000a00 */
[----:B0-----:R-:W-:Y:S02]  /*80320*/  ISETP.LT.AND P3, PT, R53, UR50, !P0 ;  /* 0x0000003235007c0c */ /* 0x001fe4000c761270 */
[----:B-1----:R-:W-:Y:S01]  /*80330*/  ISETP.LT.AND P2, PT, R52, UR69, !P0 ;  /* 0x0000004534007c0c */ /* 0x002fe2000c741270 */
[----:B------:R-:W0:Y:S01]  /*80340*/  LDCU UR69, c[0x0][0x398] ;  /* 0x00007300ff4577ac */ /* 0x000e220008000800 */
[----:B------:R-:W-:-:S02]  /*80350*/  LOP3.LUT R57, R57, 0xffffefff, RZ, 0xc0, !PT ;  /* 0xffffefff39397812 */ /* 0x000fc400078ec0ff */
[----:B---3--:R-:W-:Y:S01]  /*80360*/  ISETP.LT.AND P1, PT, R61, UR70, !P0 ;  /* 0x000000463d007c0c */ /* 0x008fe2000c721270 */
[----:B------:R-:W1:Y:S06]  /*80370*/  LDCU UR70, c[0x0][0x398] ;  /* 0x00007300ff4677ac */ /* 0x000e6c0008000800 */
[----:B------:R-:W-:-:S04]  /*80380*/  @P3 LOP3.LUT R57, R57, 0x1000, RZ, 0xfc, !PT ;  /* 0x0000100039393812 */ /* 0x000fc800078efcff */
[----:B------:R-:W-:-:S04]  /*80390*/  LOP3.LUT R57, R57, 0xfffff7ff, RZ, 0xc0, !PT ;  /* 0xfffff7ff39397812 */ /* 0x000fc800078ec0ff */
[----:B------:R-:W-:Y:S02]  /*803a0*/  @P2 LOP3.LUT R57, R57, 0x800, RZ, 0xfc, !PT ;  /* 0x0000080039392812 */ /* 0x000fe400078efcff */
[----:B------:R-:W-:Y:S01]  /*803b0*/  ISETP.LT.AND P0, PT, R51, UR77, !P0 ;  /* 0x0000004d33007c0c */ /* 0x000fe2000c701270 */
[----:B------:R-:W3:Y:S01]  /*803c0*/  LDCU UR77, c[0x0][0x39c] ;  /* 0x00007380ff4d77ac */ /* 0x000ee20008000800 */
[----:B------:R-:W-:-:S04]  /*803d0*/  LOP3.LUT R57, R57, 0xfffffbff, RZ, 0xc0, !PT ;  /* 0xfffffbff39397812 */ /* 0x000fc800078ec0ff */
[----:B------:R-:W-:-:S04]  /*803e0*/  @P1 LOP3.LUT R57, R57, 0x400, RZ, 0xfc, !PT ;  /* 0x0000040039391812 */ /* 0x000fc800078efcff */
[----:B------:R-:W-:-:S04]  /*803f0*/  LOP3.LUT R57, R57, 0xfffffdff, RZ, 0xc0, !PT ;  /* 0xfffffdff39397812 */ /* 0x000fc800078ec0ff */
[----:B------:R-:W-:Y:S02]  /*80400*/  @P0 LOP3.LUT R57, R57, 0x200, RZ, 0xfc, !PT ;  /* 0x0000020039390812 */ /* 0x000fe400078efcff */
[----:B------:R-:W-:Y:S01]  /*80410*/  ISETP.GE.AND P0, PT, R30, UR55, PT ;  /* 0x000000371e007c0c */ /* 0x000fe2000bf06270 */
[----:B------:R-:W3:Y:S03]  /*80420*/  LDCU.64 UR54, c[0x0][0x398] ;  /* 0x00007300ff3677ac */ /* 0x000ee60008000a00 */
[----:B------:R-:W-:Y:S02]  /*80430*/  ISETP.LT.AND P3, PT, R53, UR52, !P0 ;  /* 0x0000003435007c0c */ /* 0x000fe4000c761270 */
[----:B0-----:R-:W-:Y:S01]  /*80440*/  ISETP.LT.AND P2, PT, R52, UR69, !P0 ;  /* 0x0000004534007c0c */ /* 0x001fe2000c741270 */
[----:B------:R-:W0:Y:S01]  /*80450*/  LDCU UR69, c[0x0][0x398] ;  /* 0x00007300ff4577ac */ /* 0x000e220008000800 */
[----:B------:R-:W-:-:S02]  /*80460*/  LOP3.LUT R57, R57, 0xfffffeff, RZ, 0xc0, !PT ;  /* 0xfffffeff39397812 */ /* 0x000fc400078ec0ff */
[----:B-1----:R-:W-:Y:S01]  /*80470*/  ISETP.LT.AND P1, PT, R61, UR70, !P0 ;  /* 0x000000463d007c0c */ /* 0x002fe2000c721270 */
[----:B------:R-:W1:Y:S06]  /*80480*/  LDCU UR70, c[0x0][0x398] ;  /* 0x00007300ff4677ac */ /* 0x000e6c0008000800 */
[----:B------:R-:W-:-:S04]  /*80490*/  @P3 LOP3.LUT R57, R57, 0x100, RZ, 0xfc, !PT ;  /* 0x0000010039393812 */ /* 0x000fc800078efcff */
[----:B------:R-:W-:-:S04]  /*804a0*/  LOP3.LUT R57, R57, 0xffffff7f, RZ, 0xc0, !PT ;  /* 0xffffff7f39397812 */ /* 0x000fc800078ec0ff */
[----:B------:R-:W-:Y:S02]  /*804b0*/  @P2 LOP3.LUT R57, R57, 0x80, RZ, 0xfc, !PT ;  /* 0x0000008039392812 */ /* 0x000fe400078efcff */
[----:B------:R-:W-:Y:S01]  /*804c0*/  ISETP.LT.AND P0, PT, R51, UR73, !P0 ;  /* 0x0000004933007c0c */ /* 0x000fe2000c701270 */
[----:B------:R-:W0:Y:S01]  /*804d0*/  LDCU UR73, c[0x0][0x398] ;  /* 0x00007300ff4977ac */ /* 0x000e220008000800 */
[----:B------:R-:W-:-:S04]  /*804e0*/  LOP3.LUT R57, R57, 0xffffffbf, RZ, 0xc0, !PT ;  /* 0xffffffbf39397812 */ /* 0x000fc800078ec0ff */
[----:B------:R-:W-:Y:S02]  /*804f0*/  @P1 LOP3.LUT R57, R57, 0x40, RZ, 0xfc, !PT ;  /* 0x0000004039391812 */ /* 0x000fe400078efcff */
[----:B----4-:R-:W-:Y:S02]  /*80500*/  PRMT R37, R45, 0x5410, R23 ;  /* 0x000054102d257816 */ /* 0x010fe40000000017 */
[----:B------:R-:W4:Y:S01]  /*80510*/  LDL.LU R45, [R1+0x40] ;  /* 0x00004000012d7983 */ /* 0x000f220000300800 */
[----:B------:R-:W-:Y:S02]  /*80520*/  LOP3.LUT R57, R57, 0xffffffdf, RZ, 0xc0, !PT ;  /* 0xffffffdf39397812 */ /* 0x000fe400078ec0ff */
[----:B------:R-:W-:Y:S01]  /*80530*/  LOP3.LUT R59, R59, 0x7fffffff, RZ, 0xc0, !PT ;  /* 0x7fffffff3b3b7812 */ /* 0x000fe200078ec0ff */
[----:B------:R-:W4:Y:S01]  /*80540*/  LDL.LU R23, [R1+0x2b28] ;  /* 0x002b280001177983 */ /* 0x000f220000300800 */
[----:B------:R-:W-:Y:S02]  /*80550*/  @P0 LOP3.LUT R57, R57, 0x20, RZ, 0xfc, !PT ;  /* 0x0000002039390812 */ /* 0x000fe400078efcff */
[----:B------:R-:W-:Y:S01]  /*80560*/  ISETP.GE.AND P0, PT, R29, UR65, PT ;  /* 0x000000411d007c0c */ /* 0x000fe2000bf06270 */
[----:B------:R-:W0:Y:S03]  /*80570*/  LDCU.64 UR64, c[0x0][0x398] ;  /* 0x00007300ff4077ac */ /* 0x000e260008000a00 */
[----:B---3--:R-:W-:-:S02]  /*80580*/  ISETP.LT.AND P3, PT, R53, UR54, !P0 ;  /* 0x0000003635007c0c */ /* 0x008fc4000c761270 */
[----:B------:R-:W-:Y:S01]  /*80590*/  ISETP.LT.AND P2, PT, R52, UR76, !P0 ;  /* 0x0000004c34007c0c */ /* 0x000fe2000c741270 */
[----:B------:R-:W3:Y:S01]  /*805a0*/  LDCU UR76, c[0x0][0x398] ;  /* 0x00007300ff4c77ac */ /* 0x000ee20008000800 */
        /* <DEDUP_REMOVED lines=14> */
[----:B------:R-:W-:Y:S01]  /*80690*/  ISETP.LT.AND P2, PT, R52, UR72, !P0 ;  /* 0x0000004834007c0c */ /* 0x000fe2000c741270 */
[----:B------:R-:W1:Y:S01]  /*806a0*/  LDCU UR72, c[0x0][0x398] ;  /* 0x00007300ff4877ac */ /* 0x000e620008000800 */
[----:B------:R-:W-:Y:S02]  /*806b0*/  ISETP.LT.AND P1, PT, R61, UR71, !P0 ;  /* 0x000000473d007c0c */ /* 0x000fe4000c721270 */
[----:B0-----:R-:W-:Y:S01]  /*806c0*/  ISETP.LT.AND P3, PT, R53, UR64, !P0 ;  /* 0x0000004035007c0c */ /* 0x001fe2000c761270 */
[----:B------:R-:W0:Y:S01]  /*806d0*/  LDCU UR71, c[0x0][0x398] ;  /* 0x00007300ff4777ac */ /* 0x000e220008000800 */
[----:B------:R-:W-:-:S02]  /*806e0*/  ISETP.LT.AND P0, PT, R51, UR63, !P0 ;  /* 0x0000003f33007c0c */ /* 0x000fc4000c701270 */
[----:B------:R-:W-:Y:S01]  /*806f0*/  LOP3.LUT R57, R57, 0xfffffffe, RZ, 0xc0, !PT ;  /* 0xfffffffe39397812 */ /* 0x000fe200078ec0ff */
[----:B------:R-:W0:Y:S04]  /*80700*/  LDCU UR63, c[0x0][0x39c] ;  /* 0x00007380ff3f77ac */ /* 0x000e280008000800 */
[----:B------:R-:W-:-:S04]  /*80710*/  @P2 LOP3.LUT R59, R59, 0x80000000, RZ, 0xfc, !PT ;  /* 0x800000003b3b2812 */ /* 0x000fc800078efcff */
[----:B------:R-:W-:-:S04]  /*80720*/  LOP3.LUT R59, R59, 0xbfffffff, RZ, 0xc0, !PT ;  /* 0xbfffffff3b3b7812 */ /* 0x000fc800078ec0ff */
[----:B------:R-:W-:-:S04]  /*80730*/  @P1 LOP3.LUT R59, R59, 0x40000000, RZ, 0xfc, !PT ;  /* 0x400000003b3b1812 */ /* 0x000fc800078efcff */
[----:B------:R-:W-:-:S04]  /*80740*/  LOP3.LUT R59, R59, 0xdfffffff, RZ, 0xc0, !PT ;  /* 0xdfffffff3b3b7812 */ /* 0x000fc800078ec0ff */
[----:B------:R-:W-:Y:S02]  /*80750*/  @P0 LOP3.LUT R59, R59, 0x20000000, RZ, 0xfc, !PT ;  /* 0x200000003b3b0812 */ /* 0x000fe400078efcff */
[----:B------:R-:W-:Y:S01]  /*80760*/  ISETP.GE.AND P0, PT, R27, UR53, PT ;  /* 0x000000351b007c0c */ /* 0x000fe2000bf06270 */
[----:B------:R-:W0:Y:S01]  /*80770*/  LDCU.64 UR52, c[0x0][0x398] ;  /* 0x00007300ff3477ac */ /* 0x000e220008000a00 */
[----:B------:R-:W-:Y:S02]  /*80780*/  @P3 LOP3.LUT R57, R57, 0x1, RZ, 0xfc, !PT ;  /* 0x0000000139393812 */ /* 0x000fe400078efcff */
        /* <DEDUP_REMOVED lines=35> */
[----:B-1----:R-:W-:Y:S01]  /*809c0*/  ISETP.LT.AND P3, PT, R53, UR54, !P0 ;  /* 0x0000003635007c0c */ /* 0x002fe2000c761270 */
[----:B------:R-:W1:Y:S01]  /*809d0*/  LDCU UR54, c[0x0][0x39c] ;  /* 0x00007380ff3677ac */ /* 0x000e620008000800 */
        /* <DEDUP_REMOVED lines=8> */
[----:B------:R-:W-:Y:S02]  /*80a60*/  ISETP.LT.AND P0, PT, R51, UR8, !P0 ;  /* 0x0000000833007c0c */ /* 0x000fe4000c701270 */
        /* <DEDUP_REMOVED lines=8> */
[----:B--2---:R-:W-:Y:S01]  /*80af0*/  ISETP.GE.AND P0, PT, R24, UR51, PT ;  /* 0x0000003318007c0c */ /* 0x004fe2000bf06270 */
[----:B------:R-:W2:Y:S01]  /*80b00*/  LDCU.64 UR50, c[0x0][0x398] ;  /* 0x00007300ff3277ac */ /* 0x000ea20008000a00 */
[----:B------:R-:W-:-:S02]  /*80b10*/  PRMT R22, R42, 0x5410, R22 ;  /* 0x000054102a167816 */ /* 0x000fc40000000016 */
[----:B------:R-:W3:Y:S04]  /*80b20*/  LDL.LU R42, [R1+0x3c] ;  /* 0x00003c00012a7983 */ /* 0x000ee80000300800 */
[----:B------:R-:W3:Y:S01]  /*80b30*/  LDL.LU R25, [R1+0x2b2c] ;  /* 0x002b2c0001197983 */ /* 0x000ee20000300800 */
[----:B----4-:R-:W-:-:S05]  /*80b40*/  PRMT R24, R45, 0x5410, R21 ;  /* 0x000054102d187816 */ /* 0x010fca0000000015 */
[----:B------:R4:W-:Y:S04]  /*80b50*/  STL [R1+0x2b74], R24 ;  /* 0x002b741801007387 */ /* 0x0009e80000100800 */
[----:B------:R-:W4:Y:S04]  /*80b60*/  LDL.LU R45, [R1+0x38] ;  /* 0x00003800012d7983 */ /* 0x000f280000300800 */
[----:B------:R-:W4:Y:S01]  /*80b70*/  LDL.LU R21, [R1+0x2b30] ;  /* 0x002b300001157983 */ /* 0x000f220000300800 */
[----:B0-----:R-:W-:Y:S01]  /*80b80*/  ISETP.LT.AND P3, PT, R53, UR64, !P0 ;  /* 0x0000004035007c0c */ /* 0x001fe2000c761270 */
[----:B------:R-:W0:Y:S01]  /*80b90*/  LDCU UR64, c[0x0][0x39c] ;  /* 0x00007380ff4077ac */ /* 0x000e220008000800 */
[----:B------:R-:W-:-:S02]  /*80ba0*/  ISETP.LT.AND P2, PT, R52, UR4, !P0 ;  /* 0x0000000434007c0c */ /* 0x000fc4000c741270 */
[----:B------:R-:W-:Y:S02]  /*80bb0*/  LOP3.LUT R59, R59, 0xfffeffff, RZ, 0xc0, !PT ;  /* 0xfffeffff3b3b7812 */ /* 0x000fe400078ec0ff */
        /* <DEDUP_REMOVED lines=12> */
[----:B--2---:R-:W-:Y:S01]  /*80c80*/  ISETP.LT.AND P3, PT, R53, UR50, !P0 ;  /* 0x0000003235007c0c */ /* 0x004fe2000c761270 */
[----:B------:R-:W2:Y:S01]  /*80c90*/  LDCU UR50, c[0x0][0x39c] ;  /* 0x00007380ff3277ac */ /* 0x000ea20008000800 */
[----:B------:R-:W-:Y:S02]  /*80ca0*/  ISETP.LT.AND P2, PT, R52, UR9, !P0 ;  /* 0x0000000934007c0c */ /* 0x000fe4000c741270 */
[----:B------:R-:W-:Y:S01]  /*80cb0*/  LOP3.LUT R59, R59, 0xffffefff, RZ, 0xc0, !PT ;  /* 0xffffefff3b3b7812 */ /* 0x000fe200078ec0ff */
[----:B------:R-:W0:Y:S01]  /*80cc0*/  LDCU.64 UR8, c[0x0][0x398] ;  /* 0x00007300ff0877ac */ /* 0x000e220008000a00 */
[----:B------:R-:W-:-:S07]  /*80cd0*/  ISETP.LT.AND P1, PT, R61, UR10, !P0 ;  /* 0x0000000a3d007c0c */ /* 0x000fce000c721270 */
        /* <DEDUP_REMOVED lines=13> */
[----:B---3--:R-:W-:Y:S02]  /*80db0*/  PRMT R23, R42, 0x5410, R20 ;  /* 0x000054102a177816 */ /* 0x008fe40000000014 */
[----:B------:R-:W-:Y:S01]  /*80dc0*/  ISETP.GE.AND P0, PT, R25, UR55, PT ;  /* 0x0000003719007c0c */ /* 0x000fe2000bf06270 */
[----:B------:R-:W3:Y:S01]  /*80dd0*/  LDCU UR55, c[0x0][0x39c] ;  /* 0x00007380ff3777ac */ /* 0x000ee20008000800 */
[----:B------:R-:W2:Y:S01]  /*80de0*/  LDL.LU R25, [R1+0x2b34] ;  /* 0x002b340001197983 */ /* 0x000ea20000300800 */
[----:B----4-:R-:W-:-:S03]  /*80df0*/  PRMT R20, R45, 0x5410, R19 ;  /* 0x000054102d147816 */ /* 0x010fc60000000013 */
[----:B------:R-:W4:Y:S01]  /*80e00*/  LDL.LU R45, [R1+0x34] ;  /* 0x00003400012d7983 */ /* 0x000f220000300800 */
[----:B0-----:R-:W-:Y:S02]  /*80e10*/  ISETP.LT.AND P3, PT, R53, UR8, !P0 ;  /* 0x0000000835007c0c */ /* 0x001fe4000c761270 */
[----:B------:R-:W-:Y:S01]  /*80e20*/  ISETP.LT.AND P2, PT, R52, UR5, !P0 ;  /* 0x0000000534007c0c */ /* 0x000fe2000c741270 */
[----:B------:R-:W3:Y:S01]  /*80e30*/  LDL.LU R24, [R1+0x2b38] ;  /* 0x002b380001187983 */ /* 0x000ee20000300800 */
[----:B------:R-:W-:Y:S01]  /*80e40*/  LOP3.LUT R59, R59, 0xfffffeff, RZ, 0xc0, !PT ;  /* 0xfffffeff3b3b7812 */ /* 0x000fe200078ec0ff */
[----:B------:R-:W0:Y:S01]  /*80e50*/  LDCU.64 UR4, c[0x0][0x398] ;  /* 0x00007300ff0477ac */ /* 0x000e220008000a00 */
        /* <DEDUP_REMOVED lines=11> */
[----:B------:R-:W-:-:S04]  /*80f10*/  LOP3.LUT R59, R59, 0xffffffdf, RZ, 0xc0, !PT ;  /* 0xffffffdf3b3b7812 */ /* 0x000fc800078ec0ff */
[----:B------:R-:W-:Y:S02]  /*80f20*/  @P0 LOP3.LUT R59, R59, 0x20, RZ, 0xfc, !PT ;  /* 0x000000203b3b0812 */ /* 0x000fe400078efcff */
[----:B------:R-:W-:Y:S01]  /*80f30*/  ISETP.GE.AND P0, PT, R21, UR65, PT ;  /* 0x0000004115007c0c */ /* 0x000fe2000bf06270 */
[----:B------:R-:W1:Y:S01]  /*80f40*/  LDCU UR65, c[0x0][0x39c] ;  /* 0x00007380ff4177ac */ /* 0x000e620008000800 */
[----:B------:R-:W-:Y:S02]  /*80f50*/  PRMT R21, R58, 0x5410, R18 ;  /* 0x000054103a157816 */ /* 0x000fe40000000012 */
[----:B------:R-:W3:Y:S04]  /*80f60*/  LDL.LU R58, [R1+0x2ba8] ;  /* 0x002ba800013a7983 */ /* 0x000ee80000300800 */
[----:B------:R-:W3:Y:S01]  /*80f70*/  LDL.LU R18, [R1+0x2b3c] ;  /* 0x002b3c0001127983 */ /* 0x000ee20000300800 */
[----:B------:R-:W-:-:S04]  /*80f80*/  LOP3.LUT R17, R17, 0xffff, RZ, 0xc0, !PT ;  /* 0x0000ffff11117812 */ /* 0x000fc800078ec0ff */
[----:B------:R-:W-:Y:S02]  /*80f90*/  PRMT R17, R17, 0x3340, R0 ;  /* 0x0000334011117816 */ /* 0x000fe40000000000 */
[----:B0-----:R-:W-:Y:S02]  /*80fa0*/  ISETP.LT.AND P3, PT, R53, UR4, !P0 ;  /* 0x0000000435007c0c */ /* 0x001fe4000c761270 */
        /* <DEDUP_REMOVED lines=14> */
[----:B----4-:R-:W-:Y:S02]  /*81090*/  PRMT R19, R45, 0x5410, R17 ;  /* 0x000054102d137816 */ /* 0x010fe40000000011 */
[----:B------:R-:W4:Y:S01]  /*810a0*/  LDL.LU R17, [R1+0x2b40] ;  /* 0x002b400001117983 */ /* 0x000f220000300800 */
[----:B--2---:R-:W-:Y:S01]  /*810b0*/  ISETP.GE.AND P0, PT, R25, UR51, PT ;  /* 0x0000003319007c0c */ /* 0x004fe2000bf06270 */
[----:B------:R-:W2:Y:S03]  /*810c0*/  LDCU UR51, c[0x0][0x39c] ;  /* 0x00007380ff3377ac */ /* 0x000ea60008000800 */
[----:B------:R-:W-:Y:S01]  /*810d0*/  ISETP.LT.AND P2, PT, R52, UR20, !P0 ;  /* 0x0000001434007c0c */ /* 0x000fe2000c741270 */
[----:B------:R-:W1:Y:S01]  /*810e0*/  LDCU UR20, c[0x0][0x39c] ;  /* 0x00007380ff1477ac */ /* 0x000e620008000800 */
[----:B------:R-:W-:-:S02]  /*810f0*/  ISETP.LT.AND P1, PT, R61, UR22, !P0 ;  /* 0x000000163d007c0c */ /* 0x000fc4000c721270 */
[----:B0-----:R-:W-:Y:S01]  /*81100*/  ISETP.LT.AND P3, PT, R53, UR6, !P0 ;  /* 0x0000000635007c0c */ /* 0x001fe2000c761270 */
[----:B------:R-:W0:Y:S01]  /*81110*/  LDCU UR22, c[0x0][0x39c] ;  /* 0x00007380ff1677ac */ /* 0x000e220008000800 */
[----:B------:R-:W-:Y:S02]  /*81120*/  ISETP.LT.AND P0, PT, R51, UR28, !P0 ;  /* 0x0000001c33007c0c */ /* 0x000fe4000c701270 */
[----:B------:R-:W-:Y:S01]  /*81130*/  LOP3.LUT R59, R59, 0xfffffffe, RZ, 0xc0, !PT ;  /* 0xfffffffe3b3b7812 */ /* 0x000fe200078ec0ff */
[----:B------:R-:W0:Y:S01]  /*81140*/  LDCU UR28, c[0x0][0x39c] ;  /* 0x00007380ff1c77ac */ /* 0x000e220008000800 */
[----:B---3--:R-:W-:-:S04]  /*81150*/  LOP3.LUT R58, R58, 0x7fffffff, RZ, 0xc0, !PT ;  /* 0x7fffffff3a3a7812 */ /* 0x008fc800078ec0ff */
[----:B------:R-:W-:-:S04]  /*81160*/  @P2 LOP3.LUT R58, R58, 0x80000000, RZ, 0xfc, !PT ;  /* 0x800000003a3a2812 */ /* 0x000fc800078efcff */
[----:B------:R-:W-:-:S04]  /*81170*/  LOP3.LUT R58, R58, 0xbfffffff, RZ, 0xc0, !PT ;  /* 0xbfffffff3a3a7812 */ /* 0x000fc800078ec0ff */
[----:B------:R-:W-:-:S04]  /*81180*/  @P1 LOP3.LUT R58, R58, 0x40000000, RZ, 0xfc, !PT ;  /* 0x400000003a3a1812 */ /* 0x000fc800078efcff */
[----:B------:R-:W-:-:S04]  /*81190*/  LOP3.LUT R58, R58, 0xdfffffff, RZ, 0xc0, !PT ;  /* 0xdfffffff3a3a7812 */ /* 0x000fc800078ec0ff */
[----:B------:R-:W-:Y:S02]  /*811a0*/  @P0 LOP3.LUT R58, R58, 0x20000000, RZ, 0xfc, !PT ;  /* 0x200000003a3a0812 */ /* 0x000fe400078efcff */
[----:B------:R-:W-:Y:S01]  /*811b0*/  ISETP.GE.AND P0, PT, R24, UR9, PT ;  /* 0x0000000918007c0c */ /* 0x000fe2000bf06270 */
[----:B------:R-:W3:Y:S01]  /*811c0*/  LDCU.64 UR8, c[0x0][0x398] ;  /* 0x00007300ff0877ac */ /* 0x000ee20008000a00 */
[----:B------:R-:W-:Y:S02]  /*811d0*/  @P3 LOP3.LUT R59, R59, 0x1, RZ, 0xfc, !PT ;  /* 0x000000013b3b3812 */ /* 0x000fe400078efcff */
        /* <DEDUP_REMOVED lines=15> */
[----:B------:R-:W-:Y:S02]  /*812d0*/  LOP3.LUT R58, R58, 0xfdffffff, RZ, 0xc0, !PT ;  /* 0xfdffffff3a3a7812 */ /* 0x000fe400078ec0ff */
[----:B------:R-:W-:Y:S02]  /*812e0*/  PRMT R16, R8, 0x5410, R16 ;  /* 0x0000541008107816 */ /* 0x000fe40000000010 */
[----:B------:R-:W-:Y:S01]  /*812f0*/  @P0 LOP3.LUT R58, R58, 0x2000000, RZ, 0xfc, !PT ;  /* 0x020000003a3a0812 */ /* 0x000fe200078efcff */
[----:B------:R-:W2:Y:S01]  /*81300*/  LDL.LU R8, [R1+0x2ba4] ;  /* 0x002ba40001087983 */ /* 0x000ea20000300800 */
[----:B------:R-:W-:Y:S01]  /*81310*/  ISETP.GE.AND P0, PT, R18, UR5, PT ;  /* 0x0000000512007c0c */ /* 0x000fe2000bf06270 */
[----:B------:R-:W0:Y:S02]  /*81320*/  LDCU.64 UR4, c[0x0][0x398] ;  /* 0x00007300ff0477ac */ /* 0x000e240008000a00 */
[----:B------:R-:W2:Y:S01]  /*81330*/  LDL.LU R18, [R1+0x2b44] ;  /* 0x002b440001127983 */ /* 0x000ea20000300800 */
        /* <DEDUP_REMOVED lines=18> */
[----:B------:R-:W3:Y:S01]  /*81460*/  LDL.LU R49, [R1+0x2ba0] ;  /* 0x002ba00001317983 */ /* 0x000ee20000300800 */
[----:B------:R-:W-:Y:S02]  /*81470*/  LOP3.LUT R14, R14, 0xffff, RZ, 0xc0, !PT ;  /* 0x0000ffff0e0e7812 */ /* 0x000fe400078ec0ff */
[----:B------:R-:W-:Y:S02]  /*81480*/  LOP3.LUT R13, R13, 0xffff, RZ, 0xc0, !PT ;  /* 0x0000ffff0d0d7812 */ /* 0x000fe400078ec0ff */
[----:B------:R-:W-:-:S02]  /*81490*/  PRMT R14, R14, 0x3340, R0 ;  /* 0x000033400e0e7816 */ /* 0x000fc40000000000 */
[----:B----4-:R-:W-:Y:S01]  /*814a0*/  ISETP.GE.AND P0, PT, R17, UR7, PT ;  /* 0x0000000711007c0c */ /* 0x010fe2000bf06270 */
[----:B------:R-:W4:Y:S01]  /*814b0*/  LDCU.64 UR6, c[0x0][0x398] ;  /* 0x00007300ff0677ac */ /* 0x000f220008000a00 */
[----:B------:R-:W3:Y:S01]  /*814c0*/  LDL.LU R17, [R1+0x2b48] ;  /* 0x002b480001117983 */ /* 0x000ee20000300800 */
[----:B------:R-:W-:Y:S02]  /*814d0*/  PRMT R13, R13, 0x3340, R0 ;  /* 0x000033400d0d7816 */ /* 0x000fe40000000000 */
[----:B------:R-:W-:Y:S02]  /*814e0*/  PRMT R14, R11, 0x5410, R14 ;  /* 0x000054100b0e7816 */ /* 0x000fe4000000000e */
[----:B------:R-:W3:Y:S01]  /*814f0*/  LDL.LU R11, [R1+0x2b9c] ;  /* 0x002b9c00010b7983 */ /* 0x000ee20000300800 */
[----:B------:R-:W-:-:S03]  /*81500*/  PRMT R13, R10, 0x5410, R13 ;  /* 0x000054100a0d7816 */ /* 0x000fc6000000000d */
[----:B------:R-:W3:Y:S04]  /*81510*/  LDL.LU R24, [R1+0x2b4c] ;  /* 0x002b4c0001187983 */ /* 0x000ee80000300800 */
[----:B------:R-:W3:Y:S01]  /*81520*/  LDL.LU R10, [R1+0x2b98] ;  /* 0x002b9800010a7983 */ /* 0x000ee20000300800 */
[----:B0-----:R-:W-:Y:S02]  /*81530*/  ISETP.LT.AND P3, PT, R53, UR4, !P0 ;  /* 0x0000000435007c0c */ /* 0x001fe4000c761270 */
[----:B------:R-:W-:Y:S01]  /*81540*/  ISETP.LT.AND P2, PT, R52, UR72, !P0 ;  /* 0x0000004834007c0c */ /* 0x000fe2000c741270 */
[----:B------:R-:W0:Y:S01]  /*81550*/  LDCU UR72, c[0x0][0x398] ;  /* 0x00007300ff4877ac */ /* 0x000e220008000800 */
        /* <DEDUP_REMOVED lines=14> */
[----:B------:R-:W2:Y:S03]  /*81640*/  LDCU.64 UR10, c[0x0][0x398] ;  /* 0x00007300ff0a77ac */ /* 0x000ea60008000a00 */
[----:B----4-:R-:W-:Y:S01]  /*81650*/  ISETP.LT.AND P3, PT, R53, UR6, !P0 ;  /* 0x0000000635007c0c */ /* 0x010fe2000c761270 */
[----:B------:R-:W4:Y:S01]  /*81660*/  LDCU UR6, c[0x0][0x398] ;  /* 0x00007300ff0677ac */ /* 0x000f220008000800 */
[----:B0-----:R-:W-:Y:S02]  /*81670*/  ISETP.LT.AND P2, PT, R52, UR72, !P0 ;  /* 0x0000004834007c0c */ /* 0x001fe4000c741270 */
        /* <DEDUP_REMOVED lines=12> */
[----:B------:R-:W-:-:S04]  /*81740*/  SHF.R.U32.HI R12, RZ, 0x8, R12 ;  /* 0x00000008ff0c7819 */ /* 0x000fc8000001160c */
[----:B------:R-:W-:-:S04]  /*81750*/  LOP3.LUT R12, R12, 0xffff, RZ, 0xc0, !PT ;  /* 0x0000ffff0c0c7812 */ /* 0x000fc800078ec0ff */
[----:B------:R-:W-:-:S04]  /*81760*/  PRMT R12, R12, 0x3340, R0 ;  /* 0x000033400c0c7816 */ /* 0x000fc80000000000 */
[----:B------:R-:W-:Y:S02]  /*81770*/  PRMT R18, R48, 0x5410, R12 ;  /* 0x0000541030127816 */ /* 0x000fe4000000000c */
[----:B------:R-:W-:-:S04]  /*81780*/  LOP3.LUT R7, R7, 0xffff, RZ, 0xc0, !PT ;  /* 0x0000ffff07077812 */ /* 0x000fc800078ec0ff */
[----:B------:R-:W-:-:S04]  /*81790*/  PRMT R7, R7, 0x3340, R0 ;  /* 0x0000334007077816 */ /* 0x000fc80000000000 */
[----:B---3--:R-:W-:Y:S02]  /*817a0*/  PRMT R34, R49, 0x5410, R7 ;  /* 0x0000541031227816 */ /* 0x008fe40000000007 */
[----:B------:R-:W-:Y:S01]  /*817b0*/  ISETP.GE.AND P0, PT, R17, UR9, PT ;  /* 0x0000000911007c0c */ /* 0x000fe2000bf06270 */
[----:B------:R-:W3:Y:S01]  /*817c0*/  LDCU.64 UR8, c[0x0][0x398] ;  /* 0x00007300ff0877ac */ /* 0x000ee20008000a00 */
[----:B------:R-:W3:Y:S04]  /*817d0*/  LDL.LU R17, [R1+0x2b50] ;  /* 0x002b500001117983 */ /* 0x000ee80000300800 */
[----:B------:R-:W3:Y:S04]  /*817e0*/  LDL.LU R48, [R1+0x2b94] ;  /* 0x002b940001307983 */ /* 0x000ee80000300800 */
[----:B------:R-:W3:Y:S04]  /*817f0*/  LDL.LU R12, [R1+0x2b54] ;  /* 0x002b5400010c7983 */ /* 0x000ee80000300800 */
[----:B------:R-:W3:Y:S04]  /*81800*/  LDL.LU R49, [R1+0x2b90] ;  /* 0x002b900001317983 */ /* 0x000ee80000300800 */
[----:B------:R-:W4:Y:S01]  /*81810*/  LDL.LU R7, [R1+0x2b58] ;  /* 0x002b580001077983 */ /* 0x000f220000300800 */
[----:B------:R-:W-:-:S02]  /*81820*/  LOP3.LUT R6, R6, 0xffff, RZ, 0xc0, !PT ;  /* 0x0000ffff06067812 */ /* 0x000fc400078ec0ff */
[----:B------:R-:W-:Y:S02]  /*81830*/  LOP3.LUT R5, R5, 0xffff, RZ, 0xc0, !PT ;  /* 0x0000ffff05057812 */ /* 0x000fe400078ec0ff */
[--C-:B------:R-:W-:Y:S02]  /*81840*/  PRMT R6, R6, 0x3340, R0.reuse ;  /* 0x0000334006067816 */ /* 0x100fe40000000000 */
[----:B------:R-:W-:Y:S02]  /*81850*/  PRMT R5, R5, 0x3340, R0 ;  /* 0x0000334005057816 */ /* 0x000fe40000000000 */
[----:B------:R-:W-:Y:S02]  /*81860*/  PRMT R42, R11, 0x5410, R6 ;  /* 0x000054100b2a7816 */ /* 0x000fe40000000006 */
[----:B------:R-:W4:Y:S01]  /*81870*/  LDL.LU R11, [R1+0x2b8c] ;  /* 0x002b8c00010b7983 */ /* 0x000f220000300800 */
[----:B------:R-:W-:-:S03]  /*81880*/  PRMT R45, R10, 0x5410, R5 ;  /* 0x000054100a2d7816 */ /* 0x000fc60000000005 */
[----:B------:R-:W4:Y:S04]  /*81890*/  LDL.LU R10, [R1+0x2b88] ;  /* 0x002b8800010a7983 */ /* 0x000f280000300800 */
[----:B------:R-:W4:Y:S01]  /*818a0*/  LDL.LU R5, [R1+0x2b5c] ;  /* 0x002b5c0001057983 */ /* 0x000f220000300800 */
[----:B--2---:R-:W-:Y:S01]  /*818b0*/  ISETP.LT.AND P3, PT, R53, UR10, !P0 ;  /* 0x0000000a35007c0c */ /* 0x004fe2000c761270 */
[----:B------:R-:W2:Y:S01]  /*818c0*/  LDCU UR10, c[0x0][0x398] ;  /* 0x00007300ff0a77ac */ /* 0x000ea20008000800 */
[----:B------:R-:W-:Y:S02]  /*818d0*/  ISETP.LT.AND P2, PT, R52, UR71, !P0 ;  /* 0x0000004734007c0c */ /* 0x000fe4000c741270 */
[----:B------:R-:W-:Y:S02]  /*818e0*/  LOP3.LUT R58, R58, 0xffffefff, RZ, 0xc0, !PT ;  /* 0xffffefff3a3a7812 */ /* 0x000fe400078ec0ff */
[----:B0-----:R-:W-:Y:S01]  /*818f0*/  ISETP.LT.AND P1, PT, R61, UR72, !P0 ;  /* 0x000000483d007c0c */ /* 0x001fe2000c721270 */
[----:B------:R-:W0:Y:S01]  /*81900*/  LDCU UR72, c[0x0][0x398] ;  /* 0x00007300ff4877ac */ /* 0x000e220008000800 */
[----:B------:R-:W-:-:S02]  /*81910*/  LOP3.LUT R50, R50, 0x7fffffff, RZ, 0xc0, !PT ;  /* 0x7fffffff32327812 */ /* 0x000fc400078ec0ff */
[----:B------:R-:W-:Y:S02]  /*81920*/  LOP3.LUT R4, R4, 0xffff, RZ, 0xc0, !PT ;  /* 0x0000ffff04047812 */ /* 0x000fe400078ec0ff */
[----:B---3--:R-:W-:Y:S02]  /*81930*/  LOP3.LUT R49, R49, 0x7fffffff, RZ, 0xc0, !PT ;  /* 0x7fffffff31317812 */ /* 0x008fe400078ec0ff */
[----:B------:R-:W-:Y:S02]  /*81940*/  LOP3.LUT R32, R32, 0xffff, RZ, 0xc0, !PT ;  /* 0x0000ffff20207812 */ /* 0x000fe400078ec0ff */
[----:B------:R-:W-:Y:S02]  /*81950*/  LOP3.LUT R33, R33, 0xffff, RZ, 0xc0, !PT ;  /* 0x0000ffff21217812 */ /* 0x000fe400078ec0ff */
[----:B------:R-:W-:Y:S02]  /*81960*/  LOP3.LUT R35, R35, 0xffff, RZ, 0xc0, !PT ;  /* 0x0000ffff23237812 */ /* 0x000fe400078ec0ff */
[----:B------:R-:W-:-:S02]  /*81970*/  LOP3.LUT R36, R36, 0xffff, RZ, 0xc0, !PT ;  /* 0x0000ffff24247812 */ /* 0x000fc400078ec0ff */
[----:B------:R-:W-:Y:S01]  /*81980*/  LOP3.LUT R8, R8, 0x7fffffff, RZ, 0xc0, !PT ;  /* 0x7fffffff08087812 */ /* 0x000fe200078ec0ff */
[----:B------:R-:W-:Y:S01]  /*81990*/  VIADD R6, R9, 0xd4 ;  /* 0x000000d409067836 */ /* 0x000fe20000000000 */
[----:B------:R-:W-:Y:S01]  /*819a0*/  @P3 LOP3.LUT R58, R58, 0x1000, RZ, 0xfc, !PT ;  /* 0x000010003a3a3812 */ /* 0x000fe200078efcff */
[----:B------:R-:W3:Y:S03]  /*819b0*/  LDCU UR71, c[0x0][0x39c] ;  /* 0x00007380ff4777ac */ /* 0x000ee60008000800 */
        /* <DEDUP_REMOVED lines=12> */
[----:B0-----:R-:W-:Y:S02]  /*81a80*/  ISETP.LT.AND P2, PT, R52, UR72, !P0 ;  /* 0x0000004834007c0c */ /* 0x001fe4000c741270 */
        /* <DEDUP_REMOVED lines=13> */
[----:B------:R-:W-:-:S04]  /*81b60*/  ISETP.GE.AND P0, PT, R17, UR7, PT ;  /* 0x0000000711007c0c */ /* 0x000fc8000bf06270 */
[----:B-1----:R-:W-:Y:S01]  /*81b70*/  ISETP.LT.AND P3, PT, R53, UR4, !P0 ;  /* 0x0000000435007c0c */ /* 0x002fe2000c761270 */
        /* <DEDUP_REMOVED lines=16> */
[----:B--2---:R-:W-:Y:S01]  /*81c80*/  ISETP.LT.AND P2, PT, R52, UR10, !P0 ;  /* 0x0000000a34007c0c */ /* 0x004fe2000c741270 */
[----:B------:R-:W2:Y:S01]  /*81c90*/  LDCU.64 UR10, c[0x0][0x398] ;  /* 0x00007300ff0a77ac */ /* 0x000ea20008000a00 */
[----:B----4-:R-:W-:Y:S02]  /*81ca0*/  ISETP.LT.AND P1, PT, R61, UR6, !P0 ;  /* 0x000000063d007c0c */ /* 0x010fe4000c721270 */
[----:B------:R-:W-:Y:S01]  /*81cb0*/  ISETP.LT.AND P3, PT, R53, UR62, !P0 ;  /* 0x0000003e35007c0c */ /* 0x000fe2000c761270 */
[----:B------:R-:W4:Y:S01]  /*81cc0*/  LDCU.64 UR6, c[0x0][0x398] ;  /* 0x00007300ff0677ac */ /* 0x000f220008000a00 */
[----:B------:R-:W-:Y:S02]  /*81cd0*/  ISETP.LT.AND P0, PT, R51, UR61, !P0 ;  /* 0x0000003d33007c0c */ /* 0x000fe4000c701270 */
[----:B------:R-:W-:Y:S01]  /*81ce0*/  LOP3.LUT R58, R58, 0xfffffffe, RZ, 0xc0, !PT ;  /* 0xfffffffe3a3a7812 */ /* 0x000fe200078ec0ff */
[----:B------:R-:W0:Y:S04]  /*81cf0*/  LDCU UR61, c[0x0][0x398] ;  /* 0x00007300ff3d77ac */ /* 0x000e280008000800 */
[----:B------:R-:W-:Y:S01]  /*81d00*/  @P2 LOP3.LUT R50, R50, 0x80000000, RZ, 0xfc, !PT ;  /* 0x8000000032322812 */ /* 0x000fe200078efcff */
[----:B------:R-:W0:Y:S03]  /*81d10*/  LDCU UR62, c[0x0][0x398] ;  /* 0x00007300ff3e77ac */ /* 0x000e260008000800 */
[----:B------:R-:W-:-:S04]  /*81d20*/  LOP3.LUT R50, R50, 0xbfffffff, RZ, 0xc0, !PT ;  /* 0xbfffffff32327812 */ /* 0x000fc800078ec0ff */
[----:B------:R-:W-:-:S04]  /*81d30*/  @P1 LOP3.LUT R50, R50, 0x40000000, RZ, 0xfc, !PT ;  /* 0x4000000032321812 */ /* 0x000fc800078efcff */
[----:B------:R-:W-:-:S04]  /*81d40*/  LOP3.LUT R50, R50, 0xdfffffff, RZ, 0xc0, !PT ;  /* 0xdfffffff32327812 */ /* 0x000fc800078ec0ff */
[----:B------:R-:W-:Y:S02]  /*81d50*/  @P0 LOP3.LUT R50, R50, 0x20000000, RZ, 0xfc, !PT ;  /* 0x2000000032320812 */ /* 0x000fe400078efcff */
[----:B------:R-:W-:Y:S02]  /*81d60*/  ISETP.GE.AND P0, PT, R7, UR9, PT ;  /* 0x0000000907007c0c */ /* 0x000fe4000bf06270 */
[----:B------:R-:W-:Y:S02]  /*81d70*/  @P3 LOP3.LUT R58, R58, 0x1, RZ, 0xfc, !PT ;  /* 0x000000013a3a3812 */ /* 0x000fe400078efcff */
[----:B------:R-:W-:Y:S02]  /*81d80*/  ISETP.LT.AND P3, PT, R53, UR60, !P0 ;  /* 0x0000003c35007c0c */ /* 0x000fe4000c761270 */
[----:B------:R-:W-:Y:S01]  /*81d90*/  ISETP.LT.AND P2, PT, R52, UR8, !P0 ;  /* 0x0000000834007c0c */ /* 0x000fe2000c741270 */
[----:B------:R-:W1:Y:S01]  /*81da0*/  LDCU.64 UR8, c[0x0][0x398] ;  /* 0x00007300ff0877ac */ /* 0x000e620008000a00 */
[----:B------:R-:W-:-:S02]  /*81db0*/  LOP3.LUT R50, R50, 0xefffffff, RZ, 0xc0, !PT ;  /* 0xefffffff32327812 */ /* 0x000fc400078ec0ff */
[----:B0-----:R-:W-:Y:S01]  /*81dc0*/  ISETP.LT.AND P1, PT, R61, UR61, !P0 ;  /* 0x0000003d3d007c0c */ /* 0x001fe2000c721270 */
[----:B------:R-:W0:Y:S06]  /*81dd0*/  LDCU.64 UR60, c[0x0][0x398] ;  /* 0x00007300ff3c77ac */ /* 0x000e2c0008000a00 */
[----:B------:R-:W-:-:S04]  /*81de0*/  @P3 LOP3.LUT R50, R50, 0x10000000, RZ, 0xfc, !PT ;  /* 0x1000000032323812 */ /* 0x000fc800078efcff */
[----:B------:R-:W-:-:S04]  /*81df0*/  LOP3.LUT R50, R50, 0xf7ffffff, RZ, 0xc0, !PT ;  /* 0xf7ffffff32327812 */ /* 0x000fc800078ec0ff */
[----:B------:R-:W-:Y:S02]  /*81e00*/  @P2 LOP3.LUT R50, R50, 0x8000000, RZ, 0xfc, !PT ;  /* 0x0800000032322812 */ /* 0x000fe400078efcff */
[----:B------:R-:W-:Y:S02]  /*81e10*/  ISETP.LT.AND P0, PT, R51, UR76, !P0 ;  /* 0x0000004c33007c0c */ /* 0x000fe4000c701270 */
[--C-:B------:R-:W-:Y:S02]  /*81e20*/  PRMT R4, R4, 0x3340, R0.reuse ;  /* 0x0000334004047816 */ /* 0x100fe40000000000 */
[----:B------:R-:W-:Y:S02]  /*81e30*/  LOP3.LUT R11, R11, 0x7fffffff, RZ, 0xc0, !PT ;  /* 0x7fffffff0b0b7812 */ /* 0x000fe400078ec0ff */
[----:B------:R-:W-:Y:S02]  /*81e40*/  LOP3.LUT R10, R10, 0x7fffffff, RZ, 0xc0, !PT ;  /* 0x7fffffff0a0a7812 */ /* 0x000fe400078ec0ff */
[----:B------:R-:W-:-:S02]  /*81e50*/  PRMT R32, R32, 0x3340, R0 ;  /* 0x0000334020207816 */ /* 0x000fc40000000000 */
[--C-:B------:R-:W-:Y:S02]  /*81e60*/  PRMT R33, R33, 0x3340, R0.reuse ;  /* 0x0000334021217816 */ /* 0x100fe40000000000 */
[--C-:B------:R-:W-:Y:S02]  /*81e70*/  PRMT R35, R35, 0x3340, R0.reuse ;  /* 0x0000334023237816 */ /* 0x100fe40000000000 */
[----:B------:R-:W-:Y:S01]  /*81e80*/  PRMT R36, R36, 0x3340, R0 ;  /* 0x0000334024247816 */ /* 0x000fe20000000000 */
[----:B------:R-:W-:Y:S01]  /*81e90*/  VIADD R12, R9, 0xd5 ;  /* 0x000000d5090c7836 */ /* 0x000fe20000000000 */
[----:B------:R-:W-:Y:S01]  /*81ea0*/  LOP3.LUT R50, R50, 0xfbffffff, RZ, 0xc0, !PT ;  /* 0xfbffffff32327812 */ /* 0x000fe200078ec0ff */
[----:B------:R-:W0:Y:S03]  /*81eb0*/  LDCU UR76, c[0x0][0x39c] ;  /* 0x00007380ff4c77ac */ /* 0x000e260008000800 */
[----:B------:R-:W-:-:S04]  /*81ec0*/  @P1 LOP3.LUT R50, R50, 0x4000000, RZ, 0xfc, !PT ;  /* 0x0400000032321812 */ /* 0x000fc800078efcff */
[----:B------:R-:W-:-:S04]  /*81ed0*/  LOP3.LUT R50, R50, 0xfdffffff, RZ, 0xc0, !PT ;  /* 0xfdffffff32327812 */ /* 0x000fc800078ec0ff */
[----:B------:R-:W-:Y:S02]  /*81ee0*/  @P0 LOP3.LUT R50, R50, 0x2000000, RZ, 0xfc, !PT ;  /* 0x0200000032320812 */ /* 0x000fe400078efcff */
[----:B----4-:R-:W-:Y:S01]  /*81ef0*/  ISETP.GE.AND P0, PT, R9, UR7, PT ;  /* 0x0000000709007c0c */ /* 0x010fe2000bf06270 */
[----:B------:R-:W4:Y:S03]  /*81f00*/  LDCU UR7, c[0x0][0x398] ;  /* 0x00007300ff0777ac */ /* 0x000f260008000800 */
[----:B--2---:R-:W-:Y:S01]  /*81f10*/  ISETP.LT.AND P2, PT, R53, UR10, !P0 ;  /* 0x0000000a35007c0c */ /* 0x004fe2000c741270 */
[----:B------:R-:W2:Y:S01]  /*81f20*/  LDCU UR10, c[0x0][0x398] ;  /* 0x00007300ff0a77ac */ /* 0x000ea20008000800 */
[----:B-1----:R-:W-:Y:S02]  /*81f30*/  ISETP.LT.AND P1, PT, R52, UR8, !P0 ;  /* 0x0000000834007c0c */ /* 0x002fe4000c721270 */
[----:B------:R-:W-:Y:S01]  /*81f40*/  LOP3.LUT R50, R50, 0xfeffffff, RZ, 0xc0, !PT ;  /* 0xfeffffff32327812 */ /* 0x000fe200078ec0ff */
[----:B------:R-:W1:Y:S01]  /*81f50*/  LDCU UR8, c[0x0][0x398] ;  /* 0x00007300ff0877ac */ /* 0x000e620008000800 */
[----:B0-----:R-:W-:-:S02]  /*81f60*/  ISETP.LT.AND P0, PT, R61, UR60, !P0 ;  /* 0x0000003c3d007c0c */ /* 0x001fc4000c701270 */
[----:B------:R-:W-:Y:S01]  /*81f70*/  PRMT R4, R48, 0x5410, R4 ;  /* 0x0000541030047816 */ /* 0x000fe20000000004 */
[----:B------:R-:W0:Y:S01]  /*81f80*/  LDCU UR60, c[0x0][0x398] ;  /* 0x00007300ff3c77ac */ /* 0x000e220008000800 */
[----:B------:R-:W3:Y:S03]  /*81f90*/  LDL.LU R48, [R1+0x2b84] ;  /* 0x002b840001307983 */ /* 0x000ee60000300800 */
[----:B------:R-:W-:-:S04]  /*81fa0*/  @P2 LOP3.LUT R50, R50, 0x1000000, RZ, 0xfc, !PT ;  /* 0x0100000032322812 */ /* 0x000fc800078efcff */
[----:B------:R-:W-:-:S04]  /*81fb0*/  LOP3.LUT R50, R50, 0xffefffff, RZ, 0xc0, !PT ;  /* 0xffefffff32327812 */ /* 0x000fc800078ec0ff */
[----:B------:R-:W-:-:S04]  /*81fc0*/  @P1 LOP3.LUT R50, R50, 0x100000, RZ, 0xfc, !PT ;  /* 0x0010000032321812 */ /* 0x000fc800078efcff */
[----:B------:R-:W-:-:S04]  /*81fd0*/  LOP3.LUT R50, R50, 0xfffbffff, RZ, 0xc0, !PT ;  /* 0xfffbffff32327812 */ /* 0x000fc800078ec0ff */
[----:B------:R-:W-:Y:S02]  /*81fe0*/  @P0 LOP3.LUT R50, R50, 0x40000, RZ, 0xfc, !PT ;  /* 0x0004000032320812 */ /* 0x000fe400078efcff */
[----:B------:R-:W-:-:S04]  /*81ff0*/  ISETP.GE.AND P0, PT, R5, UR5, PT ;  /* 0x0000000505007c0c */ /* 0x000fc8000bf06270 */
[----:B------:R-:W-:Y:S01]  /*82000*/  ISETP.LT.AND P3, PT, R53, UR6, !P0 ;  /* 0x0000000635007c0c */ /* 0x000fe2000c761270 */
[----:B------:R0:W-:Y:S01]  /*82010*/  STL [R1+0xc4], R4 ;  /* 0x0000c40401007387 */ /* 0x0001e20000100800 */
[----:B------:R-:W-:Y:S01]  /*82020*/  ISETP.LT.AND P2, PT, R52, UR62, !P0 ;  /* 0x0000003e34007c0c */ /* 0x000fe2000c741270 */
[----:B------:R-:W1:Y:S01]  /*82030*/  LDCU UR6, c[0x0][0x398] ;  /* 0x00007300ff0677ac */ /* 0x000e620008000800 */
[----:B------:R-:W-:Y:S01]  /*82040*/  LOP3.LUT R50, R50, 0xff7fffff, RZ, 0xc0, !PT ;  /* 0xff7fffff32327812 */ /* 0x000fe200078ec0ff */
[----:B------:R-:W3:Y:S01]  /*82050*/  LDL.LU R30, [R1+0x7b0] ;  /* 0x0007b000011e7983 */ /* 0x000ee20000300800 */
[----:B------:R-:W-:Y:S01]  /*82060*/  ISETP.LT.AND P1, PT, R61, UR4, !P0 ;  /* 0x000000043d007c0c */ /* 0x000fe2000c721270 */
[----:B------:R-:W1:Y:S01]  /*82070*/  LDCU.64 UR4, c[0x0][0x398] ;  /* 0x00007300ff0477ac */ /* 0x000e620008000a00 */
[----:B0-----:R-:W-:Y:S01]  /*82080*/  VIADD R4, R9, 0xaf ;  /* 0x000000af09047836 */ /* 0x001fe20000000000 */
[----:B------:R-:W0:Y:S04]  /*82090*/  LDCU UR62, c[0x0][0x39c] ;  /* 0x00007380ff3e77ac */ /* 0x000e280008000800 */
[----:B------:R-:W-:Y:S01]  /*820a0*/  @P3 LOP3.LUT R50, R50, 0x800000, RZ, 0xfc, !PT ;  /* 0x0080000032323812 */ /* 0x000fe200078efcff */
[----:B------:R-:W3:Y:S03]  /*820b0*/  LDL.LU R31, [R1+0x7c0] ;  /* 0x0007c000011f7983 */ /* 0x000ee60000300800 */
[----:B------:R-:W-:Y:S01]  /*820c0*/  LOP3.LUT R50, R50, 0xffbfffff, RZ, 0xc0, !PT ;  /* 0xffbfffff32327812 */ /* 0x000fe200078ec0ff */
[----:B------:R-:W3:Y:S03]  /*820d0*/  LDL.LU R29, [R1+0x7cc] ;  /* 0x0007cc00011d7983 */ /* 0x000ee60000300800 */
[----:B------:R-:W-:-:S02]  /*820e0*/  @P2 LOP3.LUT R50, R50, 0x400000, RZ, 0xfc, !PT ;  /* 0x0040000032322812 */ /* 0x000fc400078efcff */
[----:B------:R-:W-:Y:S01]  /*820f0*/  ISETP.LT.AND P0, PT, R51, UR58, !P0 ;  /* 0x0000003a33007c0c */ /* 0x000fe2000c701270 */
[----:B------:R-:W0:Y:S01]  /*82100*/  LDCU UR58, c[0x0][0x398] ;  /* 0x00007300ff3a77ac */ /* 0x000e220008000800 */
[----:B------:R-:W-:-:S04]  /*82110*/  LOP3.LUT R50, R50, 0xffdfffff, RZ, 0xc0, !PT ;  /* 0xffdfffff32327812 */ /* 0x000fc800078ec0ff */
[----:B------:R-:W-:-:S04]  /*82120*/  @P1 LOP3.LUT R50, R50, 0x200000, RZ, 0xfc, !PT ;  /* 0x0020000032321812 */ /* 0x000fc800078efcff */
[----:B------:R-:W-:-:S04]  /*82130*/  LOP3.LUT R50, R50, 0xfff7ffff, RZ, 0xc0, !PT ;  /* 0xfff7ffff32327812 */ /* 0x000fc800078ec0ff */
[----:B------:R-:W-:Y:S02]  /*82140*/  @P0 LOP3.LUT R50, R50, 0x80000, RZ, 0xfc, !PT ;  /* 0x0008000032320812 */ /* 0x000fe400078efcff */
[----:B------:R-:W-:Y:S02]  /*82150*/  ISETP.GE.AND P0, PT, R4, UR47, PT ;  /* 0x0000002f04007c0c */ /* 0x000fe4000bf06270 */
[----:B------:R-:W-:Y:S01]  /*82160*/  LOP3.LUT R50, R50, 0xfffff7ff, RZ, 0xc0, !PT ;  /* 0xfffff7ff32327812 */ /* 0x000fe200078ec0ff */
[----:B------:R-:W-:Y:S01]  /*82170*/  VIADD R4, R9, 0xb0 ;  /* 0x000000b009047836 */ /* 0x000fe20000000000 */
[----:B------:R-:W-:Y:S01]  /*82180*/  ISETP.LT.AND P3, PT, R61, UR56, !P0 ;  /* 0x000000383d007c0c */ /* 0x000fe2000c761270 */
[----:B------:R-:W0:Y:S01]  /*82190*/  LDCU UR47, c[0x0][0x398] ;  /* 0x00007300ff2f77ac */ /* 0x000e220008000800 */
[----:B-1----:R-:W-:Y:S02]  /*821a0*/  ISETP.LT.AND P2, PT, R51, UR4, !P0 ;  /* 0x0000000433007c0c */ /* 0x002fe4000c741270 */
[----:B----4-:R-:W-:Y:S01]  /*821b0*/  ISETP.LT.AND P1, PT, R52, UR7, !P0 ;  /* 0x0000000734007c0c */ /* 0x010fe2000c721270 */
[----:B------:R-:W1:Y:S01]  /*821c0*/  LDCU UR7, c[0x0][0x398] ;  /* 0x00007300ff0777ac */ /* 0x000e620008000800 */
[----:B------:R-:W4:Y:S07]  /*821d0*/  LDCU UR56, c[0x0][0x398] ;  /* 0x00007300ff3877ac */ /* 0x000f2e0008000800 */
        /* <DEDUP_REMOVED lines=13> */
[----:B--2---:R-:W-:Y:S01]  /*822b0*/  ISETP.LT.AND P3, PT, R51, UR10, !P0 ;  /* 0x0000000a33007c0c */ /* 0x004fe2000c761270 */
[----:B------:R-:W2:Y:S01]  /*822c0*/  LDCU UR41, c[0x0][0x398] ;  /* 0x00007300ff2977ac */ /* 0x000ea20008000800 */
[----:B------:R-:W-:Y:S02]  /*822d0*/  ISETP.LT.AND P2, PT, R61, UR60, !P0 ;  /* 0x0000003c3d007c0c */ /* 0x000fe4000c741270 */
[----:B0-----:R-:W-:Y:S01]  /*822e0*/  ISETP.LT.AND P1, PT, R52, UR58, !P0 ;  /* 0x0000003a34007c0c */ /* 0x001fe2000c721270 */
[----:B------:R-:W0:Y:S08]  /*822f0*/  LDCU UR10, c[0x0][0x398] ;  /* 0x00007300ff0a77ac */ /* 0x000e300008000800 */
[----:B------:R-:W-:Y:S01]  /*82300*/  @P3 LOP3.LUT R50, R50, 0x100, RZ, 0xfc, !PT ;  /* 0x0000010032323812 */ /* 0x000fe200078efcff */
[----:B------:R-:W0:Y:S03]  /*82310*/  LDCU UR58, c[0x0][0x398] ;  /* 0x00007300ff3a77ac */ /* 0x000e260008000800 */
[----:B------:R-:W-:Y:S01]  /*82320*/  LOP3.LUT R50, R50, 0xffffff7f, RZ, 0xc0, !PT ;  /* 0xffffff7f32327812 */ /* 0x000fe200078ec0ff */
[----:B------:R-:W0:Y:S03]  /*82330*/  LDCU UR60, c[0x0][0x398] ;  /* 0x00007300ff3c77ac */ /* 0x000e260008000800 */
        /* <DEDUP_REMOVED lines=12> */
[----:B------:R-:W-:Y:S02]  /*82400*/  ISETP.LT.AND P2, PT, R61, UR8, !P0 ;  /* 0x000000083d007c0c */ /* 0x000fe4000c741270 */
[----:B-1----:R-:W-:Y:S01]  /*82410*/  ISETP.LT.AND P1, PT, R52, UR7, !P0 ;  /* 0x0000000734007c0c */ /* 0x002fe2000c721270 */
[----:B------:R-:W1:Y:S01]  /*82420*/  LDCU UR8, c[0x0][0x398] ;  /* 0x00007300ff0877ac */ /* 0x000e620008000800 */
[----:B------:R-:W0:Y:S07]  /*82430*/  LDCU UR47, c[0x0][0x398] ;  /* 0x00007300ff2f77ac */ /* 0x000e2e0008000800 */
        /* <DEDUP_REMOVED lines=11> */
[----:B------:R-:W-:Y:S01]  /*824f0*/  VIADD R4, R9, 0xb3 ;  /* 0x000000b309047836 */ /* 0x000fe20000000000 */
[----:B------:R-:W-:Y:S01]  /*82500*/  LOP3.LUT R50, R50, 0xfffffffe, RZ, 0xc0, !PT ;  /* 0xfffffffe32327812 */ /* 0x000fe200078ec0ff */
[----:B------:R-:W1:Y:S01]  /*82510*/  LDCU UR31, c[0x0][0x398] ;  /* 0x00007300ff1f77ac */ /* 0x000e620008000800 */
[----:B----4-:R-:W-:Y:S02]  /*82520*/  ISETP.LT.AND P2, PT, R61, UR56, !P0 ;  /* 0x000000383d007c0c */ /* 0x010fe4000c741270 */
[----:B--2---:R-:W-:Y:S01]  /*82530*/  ISETP.LT.AND P1, PT, R52, UR41, !P0 ;  /* 0x0000002934007c0c */ /* 0x004fe2000c721270 */
[----:B------:R-:W2:Y:S01]  /*82540*/  LDCU UR41, c[0x0][0x398] ;  /* 0x00007300ff2977ac */ /* 0x000ea20008000800 */
[----:B0-----:R-:W-:-:S02]  /*82550*/  ISETP.LT.AND P3, PT, R51, UR6, !P0 ;  /* 0x0000000633007c0c */ /* 0x001fc4000c761270 */
[----:B------:R-:W-:Y:S01]  /*82560*/  ISETP.LT.AND P0, PT, R53, UR10, !P0 ;  /* 0x0000000a35007c0c */ /* 0x000fe2000c701270 */
[----:B------:R-:W0:Y:S01]  /*82570*/  LDCU UR6, c[0x0][0x398] ;  /* 0x00007300ff0677ac */ /* 0x000e220008000800 */
[----:B------:R-:W4:Y:S05]  /*82580*/  LDCU UR10, c[0x0][0x398] ;  /* 0x00007300ff0a77ac */ /* 0x000f2a0008000800 */
        /* <DEDUP_REMOVED lines=8> */
[----:B------:R-:W-:Y:S01]  /*82610*/  LOP3.LUT R49, R49, 0xefffffff, RZ, 0xc0, !PT ;  /* 0xefffffff31317812 */ /* 0x000fe200078ec0ff */
[----:B------:R-:W-:Y:S01]  /*82620*/  VIADD R4, R9, 0xb4 ;  /* 0x000000b409047836 */ /* 0x000fe20000000000 */
[----:B------:R-:W-:Y:S01]  /*82630*/  ISETP.LT.AND P3, PT, R51, UR37, !P0 ;  /* 0x0000002533007c0c */ /* 0x000fe2000c761270 */
[----:B------:R-:W0:Y:S01]  /*82640*/  LDCU UR27, c[0x0][0x398] ;  /* 0x00007300ff1b77ac */ /* 0x000e220008000800 */
[----:B-1----:R-:W-:-:S02]  /*82650*/  ISETP.LT.AND P2, PT, R61, UR8, !P0 ;  /* 0x000000083d007c0c */ /* 0x002fc4000c741270 */
[----:B------:R-:W-:Y:S01]  /*82660*/  ISETP.LT.AND P1, PT, R52, UR7, !P0 ;  /* 0x0000000734007c0c */ /* 0x000fe2000c721270 */
        /* <DEDUP_REMOVED lines=15> */
[----:B0-----:R-:W-:Y:S01]  /*82760*/  ISETP.LT.AND P3, PT, R51, UR6, !P0 ;  /* 0x0000000633007c0c */ /* 0x001fe2000c761270 */
[----:B------:R-:W0:Y:S01]  /*82770*/  LDCU UR6, c[0x0][0x398] ;  /* 0x00007300ff0677ac */ /* 0x000e220008000800 */
[----:B----4-:R-:W-:Y:S02]  /*82780*/  ISETP.LT.AND P2, PT, R61, UR10, !P0 ;  /* 0x0000000a3d007c0c */ /* 0x010fe4000c741270 */
[----:B------:R-:W-:Y:S01]  /*82790*/  ISETP.LT.AND P1, PT, R52, UR31, !P0 ;  /* 0x0000001f34007c0c */ /* 0x000fe2000c721270 */
[----:B------:R-:W4:Y:S01]  /*827a0*/  LDCU UR10, c[0x0][0x398] ;  /* 0x00007300ff0a77ac */ /* 0x000f220008000800 */
[----:B------:R-:W0:Y:S07]  /*827b0*/  LDCU UR15, c[0x0][0x398] ;  /* 0x00007300ff0f77ac */ /* 0x000e2e0008000800 */
[----:B------:R-:W-:Y:S01]  /*827c0*/  @P3 LOP3.LUT R49, R49, 0x1000000, RZ, 0xfc, !PT ;  /* 0x0100000031313812 */ /* 0x000fe200078efcff */
[----:B------:R-:W0:Y:S03]  /*827d0*/  LDCU UR31, c[0x0][0x398] ;  /* 0x00007300ff1f77ac */ /* 0x000e260008000800 */
[----:B------:R-:W-:-:S04]  /*827e0*/  LOP3.LUT R49, R49, 0xff7fffff, RZ, 0xc0, !PT ;  /* 0xff7fffff31317812 */ /* 0x000fc800078ec0ff */
[----:B------:R-:W-:Y:S02]  /*827f0*/  @P2 LOP3.LUT R49, R49, 0x800000, RZ, 0xfc, !PT ;  /* 0x0080000031312812 */ /* 0x000fe400078efcff */
[----:B--2---:R-:W-:Y:S01]  /*82800*/  ISETP.LT.AND P0, PT, R53, UR41, !P0 ;  /* 0x0000002935007c0c */ /* 0x004fe2000c701270 */
[----:B------:R-:W2:Y:S01]  /*82810*/  LDCU UR41, c[0x0][0x398] ;  /* 0x00007300ff2977ac */ /* 0x000ea20008000800 */
        /* <DEDUP_REMOVED lines=10> */
[----:B------:R-:W-:Y:S01]  /*828c0*/  ISETP.LT.AND P1, PT, R52, UR8, !P0 ;  /* 0x0000000834007c0c */ /* 0x000fe2000c721270 */
[----:B------:R-:W1:Y:S01]  /*828d0*/  LDCU UR7, c[0x0][0x398] ;  /* 0x00007300ff0777ac */ /* 0x000e620008000800 */
[----:B---3--:R-:W-:Y:S01]  /*828e0*/  LOP3.LUT R48, R48, 0x7fffffff, RZ, 0xc0, !PT ;  /* 0x7fffffff30307812 */ /* 0x008fe200078ec0ff */
[----:B------:R-:W3:Y:S06]  /*828f0*/  LDCU UR49, c[0x0][0x398] ;  /* 0x00007300ff3177ac */ /* 0x000eec0008000800 */
        /* <DEDUP_REMOVED lines=56> */
[----:B------:R-:W-:Y:S01]  /*82c80*/  LOP3.LUT R0, R0, 0x7fffffff, RZ, 0xc0, !PT ;  /* 0x7fffffff00007812 */ /* 0x000fe200078ec0ff */
[----:B------:R-:W0:Y:S06]  /*82c90*/  LDCU UR6, c[0x0][0x39c] ;  /* 0x00007380ff0677ac */ /* 0x000e2c0008000800 */
        /* <DEDUP_REMOVED lines=12> */
[----:B-1----:R-:W-:Y:S02]  /*82d60*/  ISETP.LT.AND P3, PT, R51, UR7, !P0 ;  /* 0x0000000733007c0c */ /* 0x002fe4000c761270 */
[----:B------:R-:W-:Y:S01]  /*82d70*/  LOP3.LUT R49, R49, 0xffffffef, RZ, 0xc0, !PT ;  /* 0xffffffef31317812 */ /* 0x000fe200078ec0ff */
[----:B------:R-:W-:Y:S01]  /*82d80*/  VIADD R4, R9, 0xba ;  /* 0x000000ba09047836 */ /* 0x000fe20000000000 */
[----:B------:R-:W-:Y:S01]  /*82d90*/  ISETP.LT.AND P2, PT, R61, UR8, !P0 ;  /* 0x000000083d007c0c */ /* 0x000fe2000c741270 */
[----:B------:R-:W1:Y:S01]  /*82da0*/  LDCU UR7, c[0x0][0x39c] ;  /* 0x00007380ff0777ac */ /* 0x000e620008000800 */
[----:B------:R-:W-:-:S07]  /*82db0*/  ISETP.LT.AND P1, PT, R52, UR9, !P0 ;  /* 0x0000000934007c0c */ /* 0x000fce000c721270 */
[----:B------:R-:W-:Y:S01]  /*82dc0*/  @P3 LOP3.LUT R49, R49, 0x10, RZ, 0xfc, !PT ;  /* 0x0000001031313812 */ /* 0x000fe200078efcff */
[----:B------:R-:W0:Y:S03]  /*82dd0*/  LDCU UR9, c[0x0][0x398] ;  /* 0x00007300ff0977ac */ /* 0x000e260008000800 */
[----:B------:R-:W-:Y:S01]  /*82de0*/  LOP3.LUT R49, R49, 0xfffffff7, RZ, 0xc0, !PT ;  /* 0xfffffff731317812 */ /* 0x000fe200078ec0ff */
[----:B------:R-:W0:Y:S03]  /*82df0*/  LDCU UR8, c[0x0][0x39c] ;  /* 0x00007380ff0877ac */ /* 0x000e260008000800 */
[----:B------:R-:W-:Y:S02]  /*82e00*/  @P2 LOP3.LUT R49, R49, 0x8, RZ, 0xfc, !PT ;  /* 0x0000000831312812 */ /* 0x000fe400078efcff */
[----:B------:R-:W-:Y:S01]  /*82e10*/  ISETP.LT.AND P0, PT, R53, UR27, !P0 ;  /* 0x0000001b35007c0c */ /* 0x000fe2000c701270 */
[----:B------:R-:W1:Y:S01]  /*82e20*/  LDCU UR27, c[0x0][0x398] ;  /* 0x00007300ff1b77ac */ /* 0x000e620008000800 */
[----:B------:R-:W-:-:S04]  /*82e30*/  LOP3.LUT R49, R49, 0xfffffffb, RZ, 0xc0, !PT ;  /* 0xfffffffb31317812 */ /* 0x000fc800078ec0ff */
[----:B------:R-:W-:-:S04]  /*82e40*/  @P1 LOP3.LUT R49, R49, 0x4, RZ, 0xfc, !PT ;  /* 0x0000000431311812 */ /* 0x000fc800078efcff */
[----:B------:R-:W-:-:S04]  /*82e50*/  LOP3.LUT R49, R49, 0xfffffffd, RZ, 0xc0, !PT ;  /* 0xfffffffd31317812 */ /* 0x000fc800078ec0ff */
[----:B------:R-:W-:Y:S02]  /*82e60*/  @P0 LOP3.LUT R49, R49, 0x2, RZ, 0xfc, !PT ;  /* 0x0000000231310812 */ /* 0x000fe400078efcff */
[----:B0-----:R-:W-:Y:S01]  /*82e70*/  ISETP.GE.AND P0, PT, R4, UR62, PT ;  /* 0x0000003e04007c0c */ /* 0x001fe2000bf06270 */
[----:B------:R-:W-:Y:S01]  /*82e80*/  VIADD R4, R9, 0xbb ;  /* 0x000000bb09047836 */ /* 0x000fe20000000000 */
[----:B------:R-:W-:Y:S01]  /*82e90*/  LOP3.LUT R49, R49, 0xfffffffe, RZ, 0xc0, !PT ;  /* 0xfffffffe31317812 */ /* 0x000fe200078ec0ff */
[----:B------:R-:W0:Y:S01]  /*82ea0*/  LDCU UR62, c[0x0][0x398] ;  /* 0x00007300ff3e77ac */ /* 0x000e220008000800 */
[----:B----4-:R-:W-:Y:S02]  /*82eb0*/  ISETP.LT.AND P2, PT, R61, UR11, !P0 ;  /* 0x0000000b3d007c0c */ /* 0x010fe4000c741270 */
[----:B------:R-:W-:Y:S01]  /*82ec0*/  ISETP.LT.AND P1, PT, R52, UR15, !P0 ;  /* 0x0000000f34007c0c */ /* 0x000fe2000c721270 */
[----:B------:R-:W4:Y:S01]  /*82ed0*/  LDCU UR11, c[0x0][0x398] ;  /* 0x00007300ff0b77ac */ /* 0x000f220008000800 */
[----:B------:R-:W-:-:S02]  /*82ee0*/  ISETP.LT.AND P3, PT, R51, UR10, !P0 ;  /* 0x0000000a33007c0c */ /* 0x000fc4000c761270 */
[----:B------:R-:W-:Y:S01]  /*82ef0*/  ISETP.LT.AND P0, PT, R53, UR31, !P0 ;  /* 0x0000001f35007c0c */ /* 0x000fe2000c701270 */
[----:B------:R-:W0:Y:S01]  /*82f00*/  LDCU UR10, c[0x0][0x398] ;  /* 0x00007300ff0a77ac */ /* 0x000e220008000800 */
[----:B------:R-:W0:Y:S05]  /*82f10*/  LDCU UR15, c[0x0][0x398] ;  /* 0x00007300ff0f77ac */ /* 0x000e2a0008000800 */
        /* <DEDUP_REMOVED lines=48> */
[----:B-1----:R-:W-:Y:S01]  /*83220*/  ISETP.LT.AND P3, PT, R51, UR27, !P0 ;  /* 0x0000001b33007c0c */ /* 0x002fe2000c761270 */
[----:B------:R-:W1:Y:S01]  /*83230*/  LDCU UR27, c[0x0][0x398] ;  /* 0x00007300ff1b77ac */ /* 0x000e620008000800 */
[----:B------:R-:W-:Y:S02]  /*83240*/  ISETP.LT.AND P2, PT, R61, UR37, !P0 ;  /* 0x000000253d007c0c */ /* 0x000fe4000c741270 */
[----:B--2---:R-:W-:Y:S01]  /*83250*/  ISETP.LT.AND P1, PT, R52, UR41, !P0 ;  /* 0x0000002934007c0c */ /* 0x004fe2000c721270 */
[----:B------:R-:W2:Y:S01]  /*83260*/  LDCU UR37, c[0x0][0x398] ;  /* 0x00007300ff2577ac */ /* 0x000ea20008000800 */
        /* <DEDUP_REMOVED lines=17> */
[----:B---3--:R-:W-:Y:S01]  /*83380*/  ISETP.LT.AND P1, PT, R52, UR49, !P0 ;  /* 0x0000003134007c0c */ /* 0x008fe2000c721270 */
[----:B------:R-:W3:Y:S08]  /*83390*/  LDCU UR10, c[0x0][0x398] ;  /* 0x00007300ff0a77ac */ /* 0x000ef00008000800 */
[----:B------:R-:W-:Y:S01]  /*833a0*/  @P3 LOP3.LUT R48, R48, 0x10000, RZ, 0xfc, !PT ;  /* 0x0001000030303812 */ /* 0x000fe200078efcff */
[----:B------:R-:W4:Y:S03]  /*833b0*/  LDCU UR11, c[0x0][0x398] ;  /* 0x00007300ff0b77ac */ /* 0x000f260008000800 */
        /* <DEDUP_REMOVED lines=14> */
[----:B--2---:R-:W-:Y:S02]  /*834a0*/  ISETP.LT.AND P2, PT, R61, UR37, !P0 ;  /* 0x000000253d007c0c */ /* 0x004fe4000c741270 */
[----:B------:R-:W-:Y:S01]  /*834b0*/  ISETP.LT.AND P1, PT, R52, UR41, !P0 ;  /* 0x0000002934007c0c */ /* 0x000fe2000c721270 */
        /* <DEDUP_REMOVED lines=18> */
[----:B0-----:R-:W-:Y:S01]  /*835e0*/  ISETP.LT.AND P1, PT, R52, UR40, !P0 ;  /* 0x0000002834007c0c */ /* 0x001fe2000c721270 */
[----:B------:R-:W0:Y:S01]  /*835f0*/  LDCU UR31, c[0x0][0x398] ;  /* 0x00007300ff1f77ac */ /* 0x000e220008000800 */
        /* <DEDUP_REMOVED lines=14> */
[----:B---3--:R-:W-:Y:S01]  /*836e0*/  ISETP.LT.AND P3, PT, R51, UR10, !P0 ;  /* 0x0000000a33007c0c */ /* 0x008fe2000c761270 */
[----:B------:R-:W3:Y:S01]  /*836f0*/  LDCU UR10, c[0x0][0x398] ;  /* 0x00007300ff0a77ac */ /* 0x000ee20008000800 */
        /* <DEDUP_REMOVED lines=17> */
[----:B------:R-:W0:Y:S01]  /*83810*/  LDCU UR52, c[0x0][0x398] ;  /* 0x00007300ff3477ac */ /* 0x000e220008000800 */
[----:B--2---:R-:W-:Y:S02]  /*83820*/  ISETP.LT.AND P2, PT, R61, UR37, !P0 ;  /* 0x000000253d007c0c */ /* 0x004fe4000c741270 */
[----:B------:R-:W-:Y:S01]  /*83830*/  ISETP.LT.AND P1, PT, R52, UR49, !P0 ;  /* 0x0000003134007c0c */ /* 0x000fe2000c721270 */
[----:B------:R-:W2:Y:S01]  /*83840*/  LDCU UR37, c[0x0][0x398] ;  /* 0x00007300ff2577ac */ /* 0x000ea20008000800 */
        /* <DEDUP_REMOVED lines=14> */
[----:B-1----:R-:W-:Y:S01]  /*83930*/  ISETP.LT.AND P3, PT, R51, UR27, !P0 ;  /* 0x0000001b33007c0c */ /* 0x002fe2000c761270 */
[----:B------:R-:W1:Y:S01]  /*83940*/  LDCU UR27, c[0x0][0x398] ;  /* 0x00007300ff1b77ac */ /* 0x000e620008000800 */
[----:B0-----:R-:W-:-:S02]  /*83950*/  ISETP.LT.AND P2, PT, R61, UR31, !P0 ;  /* 0x0000001f3d007c0c */ /* 0x001fc4000c741270 */
[----:B------:R-:W-:Y:S01]  /*83960*/  ISETP.LT.AND P1, PT, R52, UR40, !P0 ;  /* 0x0000002834007c0c */ /* 0x000fe2000c721270 */
        /* <DEDUP_REMOVED lines=18> */
[----:B----4-:R-:W-:Y:S01]  /*83a90*/  ISETP.LT.AND P1, PT, R52, UR47, !P0 ;  /* 0x0000002f34007c0c */ /* 0x010fe2000c721270 */
        /* <DEDUP_REMOVED lines=55> */
[----:B0-----:R-:W-:Y:S02]  /*83e10*/  ISETP.LT.AND P2, PT, R61, UR31, !P0 ;  /* 0x0000001f3d007c0c */ /* 0x001fe4000c741270 */
[----:B------:R-:W-:Y:S01]  /*83e20*/  ISETP.LT.AND P1, PT, R52, UR40, !P0 ;  /* 0x0000002834007c0c */ /* 0x000fe2000c721270 */
        /* <DEDUP_REMOVED lines=54> */
[----:B------:R-:W-:Y:S02]  /*84190*/  ISETP.LT.AND P2, PT, R61, UR11, !P0 ;  /* 0x0000000b3d007c0c */ /* 0x000fe4000c741270 */
[----:B------:R-:W-:Y:S01]  /*841a0*/  ISETP.LT.AND P1, PT, R52, UR12, !P0 ;  /* 0x0000000c34007c0c */ /* 0x000fe2000c721270 */
[----:B------:R-:W0:Y:S01]  /*841b0*/  LDCU UR11, c[0x0][0x398] ;  /* 0x00007300ff0b77ac */ /* 0x000e220008000800 */
[----:B---3--:R-:W-:-:S02]  /*841c0*/  ISETP.LT.AND P3, PT, R51, UR10, !P0 ;  /* 0x0000000a33007c0c */ /* 0x008fc4000c761270 */
[----:B------:R-:W-:Y:S01]  /*841d0*/  ISETP.LT.AND P0, PT, R53, UR58, !P0 ;  /* 0x0000003a35007c0c */ /* 0x000fe2000c701270 */
[----:B------:R-:W3:Y:S01]  /*841e0*/  LDCU UR58, c[0x0][0x398] ;  /* 0x00007300ff3a77ac */ /* 0x000ee20008000800 */
        /* <DEDUP_REMOVED lines=13> */
[----:B------:R-:W-:-:S02]  /*842c0*/  ISETP.LT.AND P2, PT, R61, UR15, !P0 ;  /* 0x0000000f3d007c0c */ /* 0x000fc4000c741270 */
[----:B------:R-:W-:Y:S01]  /*842d0*/  ISETP.LT.AND P1, PT, R52, UR60, !P0 ;  /* 0x0000003c34007c0c */ /* 0x000fe2000c721270 */
[----:B------:R-:W0:Y:S01]  /*842e0*/  LDCU UR15, c[0x0][0x398] ;  /* 0x00007300ff0f77ac */ /* 0x000e220008000800 */
[----:B------:R-:W0:Y:S07]  /*842f0*/  LDCU UR28, c[0x0][0x398] ;  /* 0x00007300ff1c77ac */ /* 0x000e2e0008000800 */
        /* <DEDUP_REMOVED lines=101> */
[----:B------:R-:W-:Y:S02]  /*84950*/  PRMT R4, R30, 0x5410, R32 ;  /* 0x000054101e047816 */ /* 0x000fe40000000020 */
[----:B------:R-:W-:Y:S01]  /*84960*/  @P1 LOP3.LUT R10, R10, 0x40, RZ, 0xfc, !PT ;  /* 0x000000400a0a1812 */ /* 0x000fe200078efcff */
[----:B------:R-:W2:Y:S03]  /*84970*/  LDL.LU R30, [R1+0x54] ;  /* 0x00005400011e7983 */ /* 0x000ea60000300800 */
[----:B------:R-:W-:Y:S01]  /*84980*/  LOP3.LUT R10, R10, 0xffffffdf, RZ, 0xc0, !PT ;  /* 0xffffffdf0a0a7812 */ /* 0x000fe200078ec0ff */
[----:B------:R0:W-:Y:S03]  /*84990*/  STL [R1+0xc0], R4 ;  /* 0x0000c00401007387 */ /* 0x0001e60000100800 */
[----:B------:R-:W-:Y:S01]  /*849a0*/  @P0 LOP3.LUT R10, R10, 0x20, RZ, 0xfc, !PT ;  /* 0x000000200a0a0812 */ /* 0x000fe200078efcff */
[----:B------:R-:W3:Y:S01]  /*849b0*/  LDL.LU R28, [R1+0x1028] ;  /* 0x00102800011c7983 */ /* 0x000ee20000300800 */
[----:B0-----:R-:W-:-:S05]  /*849c0*/  VIADD R4, R9, 0xd1 ;  /* 0x000000d109047836 */ /* 0x001fca0000000000 */
[----:B------:R-:W-:Y:S01]  /*849d0*/  ISETP.GE.AND P0, PT, R4, UR38, PT ;  /* 0x0000002604007c0c */ /* 0x000fe2000bf06270 */
[----:B------:R-:W0:Y:S01]  /*849e0*/  LDCU UR38, c[0x0][0x398] ;  /* 0x00007300ff2677ac */ /* 0x000e220008000800 */
[----:B------:R-:W-:Y:S02]  /*849f0*/  PRMT R4, R31, 0x5410, R33 ;  /* 0x000054101f047816 */ /* 0x000fe40000000021 */
[----:B------:R-:W3:Y:S01]  /*84a00*/  LDL.LU R31, [R1+0x1024] ;  /* 0x00102400011f7983 */ /* 0x000ee20000300800 */
[----:B------:R-:W-:Y:S01]  /*84a10*/  ISETP.LT.AND P3, PT, R51, UR15, !P0 ;  /* 0x0000000f33007c0c */ /* 0x000fe2000c761270 */
[----:B------:R-:W0:Y:S01]  /*84a20*/  LDCU UR15, c[0x0][0x398] ;  /* 0x00007300ff0f77ac */ /* 0x000e220008000800 */
[----:B------:R-:W-:Y:S02]  /*84a30*/  ISETP.LT.AND P2, PT, R61, UR16, !P0 ;  /* 0x000000103d007c0c */ /* 0x000fe4000c741270 */
[----:B------:R-:W-:Y:S02]  /*84a40*/  LOP3.LUT R10, R10, 0xffffffef, RZ, 0xc0, !PT ;  /* 0xffffffef0a0a7812 */ /* 0x000fe400078ec0ff */
[----:B-1----:R-:W-:Y:S01]  /*84a50*/  ISETP.LT.AND P1, PT, R52, UR18, !P0 ;  /* 0x0000001234007c0c */ /* 0x002fe2000c721270 */
[----:B------:R1:W-:Y:S01]  /*84a60*/  STL [R1+0xf4], R4 ;  /* 0x0000f40401007387 */ /* 0x0003e20000100800 */
[----:B------:R-:W0:Y:S05]  /*84a70*/  LDCU UR16, c[0x0][0x398] ;  /* 0x00007300ff1077ac */ /* 0x000e2a0008000800 */
[----:B------:R-:W-:Y:S01]  /*84a80*/  @P3 LOP3.LUT R10, R10, 0x10, RZ, 0xfc, !PT ;  /* 0x000000100a0a3812 */ /* 0x000fe200078efcff */
[----:B------:R-:W0:Y:S03]  /*84a90*/  LDCU UR18, c[0x0][0x398] ;  /* 0x00007300ff1277ac */ /* 0x000e260008000800 */
[----:B------:R-:W-:-:S04]  /*84aa0*/  LOP3.LUT R10, R10, 0xfffffff7, RZ, 0xc0, !PT ;  /* 0xfffffff70a0a7812 */ /* 0x000fc800078ec0ff */
[----:B------:R-:W-:Y:S02]  /*84ab0*/  @P2 LOP3.LUT R10, R10, 0x8, RZ, 0xfc, !PT ;  /* 0x000000080a0a2812 */ /* 0x000fe400078efcff */
[----:B------:R-:W-:Y:S01]  /*84ac0*/  ISETP.LT.AND P0, PT, R53, UR62, !P0 ;  /* 0x0000003e35007c0c */ /* 0x000fe2000c701270 */
[----:B-1----:R-:W-:Y:S01]  /*84ad0*/  VIADD R4, R9, 0xd2 ;  /* 0x000000d209047836 */ /* 0x002fe20000000000 */
[----:B------:R-:W-:Y:S01]  /*84ae0*/  LOP3.LUT R10, R10, 0xfffffffb, RZ, 0xc0, !PT ;  /* 0xfffffffb0a0a7812 */ /* 0x000fe200078ec0ff */
[----:B------:R-:W1:Y:S03]  /*84af0*/  LDCU UR62, c[0x0][0x398] ;  /* 0x00007300ff3e77ac */ /* 0x000e660008000800 */
[----:B------:R-:W-:-:S04]  /*84b00*/  @P1 LOP3.LUT R10, R10, 0x4, RZ, 0xfc, !PT ;  /* 0x000000040a0a1812 */ /* 0x000fc800078efcff */
[----:B------:R-:W-:-:S04]  /*84b10*/  LOP3.LUT R10, R10, 0xfffffffd, RZ, 0xc0, !PT ;  /* 0xfffffffd0a0a7812 */ /* 0x000fc800078ec0ff */
[----:B------:R-:W-:Y:S02]  /*84b20*/  @P0 LOP3.LUT R10, R10, 0x2, RZ, 0xfc, !PT ;  /* 0x000000020a0a0812 */ /* 0x000fe400078efcff */
[----:B------:R-:W-:Y:S01]  /*84b30*/  ISETP.GE.AND P0, PT, R4, UR36, PT ;  /* 0x0000002404007c0c */ /* 0x000fe2000bf06270 */
[----:B------:R-:W0:Y:S01]  /*84b40*/  LDCU UR36, c[0x0][0x398] ;  /* 0x00007300ff2477ac */ /* 0x000e220008000800 */
[----:B------:R-:W-:-:S05]  /*84b50*/  PRMT R4, R29, 0x5410, R35 ;  /* 0x000054101d047816 */ /* 0x000fca0000000023 */
[----:B------:R1:W-:Y:S04]  /*84b60*/  STL [R1+0xfc], R4 ;  /* 0x0000fc0401007387 */ /* 0x0003e80000100800 */
[----:B------:R-:W4:Y:S01]  /*84b70*/  LDL.LU R29, [R1+0x1030] ;  /* 0x00103000011d7983 */ /* 0x000f220000300800 */
[----:B------:R-:W-:Y:S01]  /*84b80*/  ISETP.LT.AND P2, PT, R61, UR31, !P0 ;  /* 0x0000001f3d007c0c */ /* 0x000fe2000c741270 */
[----:B------:R-:W0:Y:S01]  /*84b90*/  LDCU UR31, c[0x0][0x398] ;  /* 0x00007300ff1f77ac */ /* 0x000e220008000800 */
[----:B------:R-:W-:Y:S02]  /*84ba0*/  ISETP.LT.AND P1, PT, R52, UR60, !P0 ;  /* 0x0000003c34007c0c */ /* 0x000fe4000c721270 */
[----:B------:R-:W-:Y:S01]  /*84bb0*/  ISETP.LT.AND P3, PT, R51, UR27, !P0 ;  /* 0x0000001b33007c0c */ /* 0x000fe2000c761270 */
[----:B-1----:R-:W-:Y:S01]  /*84bc0*/  VIADD R4, R9, 0xd3 ;  /* 0x000000d309047836 */ /* 0x002fe20000000000 */
[----:B------:R-:W-:Y:S01]  /*84bd0*/  ISETP.LT.AND P0, PT, R53, UR61, !P0 ;  /* 0x0000003d35007c0c */ /* 0x000fe2000c701270 */
[----:B------:R-:W1:Y:S01]  /*84be0*/  LDCU UR27, c[0x0][0x398] ;  /* 0x00007300ff1b77ac */ /* 0x000e620008000800 */
[----:B------:R-:W-:Y:S01]  /*84bf0*/  LOP3.LUT R10, R10, 0xfffffffe, RZ, 0xc0, !PT ;  /* 0xfffffffe0a0a7812 */ /* 0x000fe200078ec0ff */
[----:B------:R-:W0:Y:S04]  /*84c00*/  LDCU UR60, c[0x0][0x398] ;  /* 0x00007300ff3c77ac */ /* 0x000e280008000800 */
[----:B------:R-:W-:Y:S01]  /*84c10*/  @P2 LOP3.LUT R8, R8, 0x80000000, RZ, 0xfc, !PT ;  /* 0x8000000008082812 */ /* 0x000fe200078efcff */
[----:B------:R-:W0:Y:S03]  /*84c20*/  LDCU UR61, c[0x0][0x398] ;  /* 0x00007300ff3d77ac */ /* 0x000e260008000800 */
[----:B------:R-:W-:-:S02]  /*84c30*/  LOP3.LUT R8, R8, 0xbfffffff, RZ, 0xc0, !PT ;  /* 0xbfffffff08087812 */ /* 0x000fc400078ec0ff */
[----:B--2---:R-:W-:Y:S02]  /*84c40*/  PRMT R17, R30, 0x5410, R36 ;  /* 0x000054101e117816 */ /* 0x004fe40000000024 */
[----:B------:R-:W2:Y:S01]  /*84c50*/  LDL.LU R30, [R1+0x102c] ;  /* 0x00102c00011e7983 */ /* 0x000ea20000300800 */
[----:B---3--:R-:W-:-:S03]  /*84c60*/  PRMT R5, R16, 0x5210, R31 ;  /* 0x0000521010057816 */ /* 0x008fc6000000001f */
[----:B------:R-:W3:Y:S01]  /*84c70*/  LDL R31, [R1+0x120] ;  /* 0x00012000011f7983 */ /* 0x000ee20000100800 */
[----:B------:R-:W-:Y:S02]  /*84c80*/  @P1 LOP3.LUT R8, R8, 0x40000000, RZ, 0xfc, !PT ;  /* 0x4000000008081812 */ /* 0x000fe400078efcff */
[----:B------:R-:W-:Y:S01]  /*84c90*/  @P3 LOP3.LUT R10, R10, 0x1, RZ, 0xfc, !PT ;  /* 0x000000010a0a3812 */ /* 0x000fe200078efcff */
[----:B------:R-:W3:Y:S01]  /*84ca0*/  LDL.LU R26, [R1+0x624] ;  /* 0x00062400011a7983 */ /* 0x000ee20000300800 */
        /* <DEDUP_REMOVED lines=22> */
[----:B----4-:R-:W-:Y:S01]  /*84e10*/  ISETP.LT.AND P3, PT, R51, UR47, !P0 ;  /* 0x0000002f33007c0c */ /* 0x010fe2000c761270 */
[----:B------:R-:W4:Y:S01]  /*84e20*/  LDCU UR47, c[0x0][0x398] ;  /* 0x00007300ff2f77ac */ /* 0x000f220008000800 */
        /* <DEDUP_REMOVED lines=13> */
[----:B------:R-:W-:Y:S02]  /*84f00*/  PRMT R4, R15, 0x5210, R28 ;  /* 0x000052100f047816 */ /* 0x000fe4000000001c */
[----:B------:R-:W-:Y:S02]  /*84f10*/  @P0 LOP3.LUT R8, R8, 0x200000, RZ, 0xfc, !PT ;  /* 0x0020000008080812 */ /* 0x000fe400078efcff */
[----:B------:R-:W-:Y:S02]  /*84f20*/  PRMT R6, R13, 0x5210, R29 ;  /* 0x000052100d067816 */ /* 0x000fe4000000001d */
[----:B------:R-:W-:Y:S01]  /*84f30*/  ISETP.GE.AND P0, PT, R12, UR51, PT ;  /* 0x000000330c007c0c */ /* 0x000fe2000bf06270 */
[----:B------:R-:W0:Y:S01]  /*84f40*/  LDCU UR51, c[0x0][0x398] ;  /* 0x00007300ff3377ac */ /* 0x000e220008000800 */
[----:B--2---:R-:W-:-:S02]  /*84f50*/  PRMT R7, R14, 0x5210, R30 ;  /* 0x000052100e077816 */ /* 0x004fc4000000001e */
[----:B------:R-:W2:Y:S04]  /*84f60*/  LDL.LU R30, [R1+0x620] ;  /* 0x00062000011e7983 */ /* 0x000ea80000300800 */
[----:B---3--:R-:W3:Y:S01]  /*84f70*/  LDS.128 R12, [R31] ;  /* 0x000000001f0c7984 */ /* 0x008ee20000000c00 */
[----:B------:R-:W-:Y:S01]  /*84f80*/  ISETP.LT.AND P3, PT, R51, UR56, !P0 ;  /* 0x0000003833007c0c */ /* 0x000fe2000c761270 */
[----:B------:R-:W-:Y:S02]  /*84f90*/  NOP ;  /* 0x0000000000007918 */ /* 0x000fe40000000000 */
[----:B---3--:R3:W-:Y:S01]  /*84fa0*/  STL.64 [R1+0x30], R12 ;  /* 0x0000300c01007387 */ /* 0x0087e20000100a00 */
[----:B------:R-:W-:Y:S01]  /*84fb0*/  ISETP.LT.AND P2, PT, R61, UR53, !P0 ;  /* 0x000000353d007c0c */ /* 0x000fe2000c741270 */
[----:B------:R-:W0:Y:S02]  /*84fc0*/  LDCU UR53, c[0x0][0x398] ;  /* 0x00007300ff3577ac */ /* 0x000e240008000800 */
[----:B------:R-:W-:Y:S01]  /*84fd0*/  STL.64 [R1+0x38], R14 ;  /* 0x0000380e01007387 */ /* 0x000fe20000100a00 */
[----:B------:R-:W-:Y:S01]  /*84fe0*/  LOP3.LUT R8, R8, 0xffefffff, RZ, 0xc0, !PT ;  /* 0xffefffff08087812 */ /* 0x000fe200078ec0ff */
[----:B------:R-:W0:Y:S02]  /*84ff0*/  LDCU UR56, c[0x0][0x398] ;  /* 0x00007300ff3877ac */ /* 0x000e240008000800 */
[----:B------:R-:W4:Y:S04]  /*85000*/  LDL.LU R27, [R1+0x88] ;  /* 0x00008800011b7983 */ /* 0x000f280000300800 */
[----:B------:R-:W4:Y:S01]  /*85010*/  LDL.LU R28, [R1+0x80] ;  /* 0x00008000011c7983 */ /* 0x000f220000300800 */
[----:B------:R-:W-:-:S02]  /*85020*/  @P3 LOP3.LUT R8, R8, 0x100000, RZ, 0xfc, !PT ;  /* 0x0010000008083812 */ /* 0x000fc400078efcff */
[----:B------:R-:W-:Y:S01]  /*85030*/  ISETP.LT.AND P1, PT, R52, UR54, !P0 ;  /* 0x0000003634007c0c */ /* 0x000fe2000c721270 */
[----:B------:R0:W-:Y:S01]  /*85040*/  STSM.16.M88.4 [R31], R4 ;  /* 0x000000041f007844 */ /* 0x0001e20000000200 */
[----:B------:R-:W-:Y:S01]  /*85050*/  LOP3.LUT R8, R8, 0xfff7ffff, RZ, 0xc0, !PT ;  /* 0xfff7ffff08087812 */ /* 0x000fe200078ec0ff */
[----:B---3--:R-:W-:Y:S01]  /*85060*/  VIADD R12, R9, 0xda ;  /* 0x000000da090c7836 */ /* 0x008fe20000000000 */
[----:B------:R-:W-:Y:S01]  /*85070*/  LOP3.LUT R16, R26, 0xffff, RZ, 0xc0, !PT ;  /* 0x0000ffff1a107812 */ /* 0x000fe200078ec0ff */
[----:B------:R-:W3:Y:S01]  /*85080*/  LDL.LU R29, [R1+0x8c] ;  /* 0x00008c00011d7983 */ /* 0x000ee20000300800 */
[----:B------:R-:W-:Y:S01]  /*85090*/  @P2 LOP3.LUT R8, R8, 0x80000, RZ, 0xfc, !PT ;  /* 0x0008000008082812 */ /* 0x000fe200078efcff */
[----:B------:R-:W1:Y:S01]  /*850a0*/  LDCU UR54, c[0x0][0x398] ;  /* 0x00007300ff3677ac */ /* 0x000e620008000800 */
[----:B------:R-:W-:Y:S02]  /*850b0*/  ISETP.LT.AND P0, PT, R53, UR58, !P0 ;  /* 0x0000003a35007c0c */ /* 0x000fe4000c701270 */
[----:B------:R-:W-:Y:S01]  /*850c0*/  LOP3.LUT R8, R8, 0xfffbffff, RZ, 0xc0, !PT ;  /* 0xfffbffff08087812 */ /* 0x000fe200078ec0ff */
[----:B------:R-:W1:Y:S03]  /*850d0*/  LDCU UR58, c[0x0][0x398] ;  /* 0x00007300ff3a77ac */ /* 0x000e660008000800 */
[----:B------:R-:W-:Y:S01]  /*850e0*/  @P1 LOP3.LUT R8, R8, 0x40000, RZ, 0xfc, !PT ;  /* 0x0004000008081812 */ /* 0x000fe200078efcff */
[----:B0-----:R-:W-:-:S03]  /*850f0*/  VIADD R4, R9, 0xd6 ;  /* 0x000000d609047836 */ /* 0x001fc60000000000 */
[----:B------:R-:W-:-:S04]  /*85100*/  LOP3.LUT R8, R8, 0xfffdffff, RZ, 0xc0, !PT ;  /* 0xfffdffff08087812 */ /* 0x000fc800078ec0ff */
[----:B------:R-:W-:Y:S02]  /*85110*/  @P0 LOP3.LUT R8, R8, 0x20000, RZ, 0xfc, !PT ;  /* 0x0002000008080812 */ /* 0x000fe400078efcff */
[----:B------:R-:W-:Y:S02]  /*85120*/  ISETP.GE.AND P0, PT, R4, UR42, PT ;  /* 0x0000002a04007c0c */ /* 0x000fe4000bf06270 */
[----:B------:R-:W-:Y:S01]  /*85130*/  LOP3.LUT R8, R8, 0xfffeffff, RZ, 0xc0, !PT ;  /* 0xfffeffff08087812 */ /* 0x000fe200078ec0ff */
[----:B------:R-:W-:Y:S01]  /*85140*/  VIADD R5, R9, 0xd7 ;  /* 0x000000d709057836 */ /* 0x000fe20000000000 */
[----:B------:R-:W-:Y:S01]  /*85150*/  ISETP.LT.AND P3, PT, R51, UR20, !P0 ;  /* 0x0000001433007c0c */ /* 0x000fe2000c761270 */
[----:B------:R-:W-:Y:S01]  /*85160*/  VIADD R4, R9, 0xd8 ;  /* 0x000000d809047836 */ /* 0x000fe20000000000 */
[----:B------:R-:W-:Y:S01]  /*85170*/  ISETP.LT.AND P2, PT, R61, UR28, !P0 ;  /* 0x0000001c3d007c0c */ /* 0x000fe2000c741270 */
[----:B------:R-:W-:Y:S01]  /*85180*/  VIADD R6, R9, 0xd9 ;  /* 0x000000d909067836 */ /* 0x000fe20000000000 */
[----:B------:R-:W-:Y:S01]  /*85190*/  ISETP.LT.AND P1, PT, R52, UR37, !P0 ;  /* 0x0000002534007c0c */ /* 0x000fe2000c721270 */
[----:B------:R-:W0:Y:S01]  /*851a0*/  LDCU UR20, c[0x0][0x398] ;  /* 0x00007300ff1477ac */ /* 0x000e220008000800 */
[----:B------:R-:W0:Y:S07]  /*851b0*/  LDCU UR42, c[0x0][0x398] ;  /* 0x00007300ff2a77ac */ /* 0x000e2e0008000800 */
        /* <DEDUP_REMOVED lines=48> */
[----:B------:R-:W0:Y:S01]  /*854c0*/  LDCU UR44, c[0x0][0x398] ;  /* 0x00007300ff2c77ac */ /* 0x000e220008000800 */
[----:B--2---:R-:W-:Y:S02]  /*854d0*/  LOP3.LUT R15, R30, 0xffff, RZ, 0xc0, !PT ;  /* 0x0000ffff1e0f7812 */ /* 0x004fe400078ec0ff */
[----:B------:R-:W2:Y:S01]  /*854e0*/  LDL.LU R30, [R1+0x64] ;  /* 0x00006400011e7983 */ /* 0x000ea20000300800 */
[----:B----4-:R-:W-:Y:S01]  /*854f0*/  LOP3.LUT R14, R27, 0xffff, RZ, 0xc0, !PT ;  /* 0x0000ffff1b0e7812 */ /* 0x010fe200078ec0ff */
[----:B------:R-:W-:Y:S01]  /*85500*/  NOP ;  /* 0x0000000000007918 */ /* 0x000fe20000000000 */
[----:B------:R-:W-:Y:S01]  /*85510*/  LOP3.LUT R13, R28, 0xffff, RZ, 0xc0, !PT ;  /* 0x0000ffff1c0d7812 */ /* 0x000fe200078ec0ff */
[----:B------:R-:W4:Y:S01]  /*85520*/  LDS.128 R24, [R31] ;  /* 0x000000001f187984 */ /* 0x000f220000000c00 */
[----:B------:R-:W-:-:S02]  /*85530*/  PRMT R6, R2, 0x4210, R14 ;  /* 0x0000421002067816 */ /* 0x000fc4000000000e */
[----:B------:R-:W-:Y:S01]  /*85540*/  PRMT R7, R3, 0x4210, R13 ;  /* 0x0000421003077816 */ /* 0x000fe2000000000d */
[----:B------:R-:W2:Y:S04]  /*85550*/  LDL.LU R2, [R1+0x2b80] ;  /* 0x002b800001027983 */ /* 0x000ea80000300800 */
[----:B------:R-:W2:Y:S01]  /*85560*/  LDL.LU R3, [R1+0x2b7c] ;  /* 0x002b7c0001037983 */ /* 0x000ea20000300800 */
        /* <DEDUP_REMOVED lines=17> */
[----:B---3--:R-:W-:Y:S02]  /*85680*/  PRMT R4, R29, 0x4210, R16 ;  /* 0x000042101d047816 */ /* 0x008fe40000000010 */
[----:B------:R-:W-:Y:S01]  /*85690*/  LOP3.LUT R8, R8, 0xfffffffe, RZ, 0xc0, !PT ;  /* 0xfffffffe08087812 */ /* 0x000fe200078ec0ff */
[----:B------:R-:W-:Y:S01]  /*856a0*/  VIADD R12, R9, 0xdd ;  /* 0x000000dd090c7836 */ /* 0x000fe20000000000 */
[----:B------:R-:W-:Y:S01]  /*856b0*/  ISETP.LT.AND P2, PT, R61, UR30, !P0 ;  /* 0x0000001e3d007c0c */ /* 0x000fe2000c741270 */
[----:B----4-:R-:W-:Y:S01]  /*856c0*/  STL.64 [R1+0x20], R24 ;  /* 0x0000201801007387 */ /* 0x010fe20000100a00 */
[----:B------:R-:W-:Y:S01]  /*856d0*/  ISETP.LT.AND P1, PT, R52, UR31, !P0 ;  /* 0x0000001f34007c0c */ /* 0x000fe2000c721270 */
[----:B------:R-:W3:Y:S01]  /*856e0*/  LDCU UR30, c[0x0][0x398] ;  /* 0x00007300ff1e77ac */ /* 0x000ee20008000800 */
[----:B------:R-:W-:-:S02]  /*856f0*/  ISETP.LT.AND P3, PT, R51, UR36, !P0 ;  /* 0x0000002433007c0c */ /* 0x000fc4000c761270 */
[----:B------:R-:W-:Y:S01]  /*85700*/  ISETP.LT.AND P0, PT, R53, UR32, !P0 ;  /* 0x0000002035007c0c */ /* 0x000fe2000c701270 */
[----:B------:R-:W-:Y:S01]  /*85710*/  STL.64 [R1+0x28], R26 ;  /* 0x0000281a01007387 */ /* 0x000fe20000100a00 */
[----:B------:R-:W4:Y:S03]  /*85720*/  LDCU UR36, c[0x0][0x398] ;  /* 0x00007300ff2477ac */ /* 0x000f260008000800 */
[----:B------:R-:W3:Y:S01]  /*85730*/  LDL.LU R29, [R1+0x614] ;  /* 0x00061400011d7983 */ /* 0x000ee20000300800 */
[----:B------:R-:W0:Y:S01]  /*85740*/  LDCU UR31, c[0x0][0x398] ;  /* 0x00007300ff1f77ac */ /* 0x000e220008000800 */
[----:B------:R-:W0:Y:S04]  /*85750*/  LDCU UR32, c[0x0][0x398] ;  /* 0x00007300ff2077ac */ /* 0x000e280008000800 */
[----:B------:R-:W-:Y:S01]  /*85760*/  @P3 LOP3.LUT R8, R8, 0x1, RZ, 0xfc, !PT ;  /* 0x0000000108083812 */ /* 0x000fe200078efcff */
[----:B------:R-:W0:Y:S01]  /*85770*/  LDCU UR66, c[0x0][0x398] ;  /* 0x00007300ff4277ac */ /* 0x000e220008000800 */
[----:B--2---:R-:W-:Y:S01]  /*85780*/  PRMT R5, R30, 0x4210, R15 ;  /* 0x000042101e057816 */ /* 0x004fe2000000000f */
[----:B------:R-:W-:-:S04]  /*85790*/  NOP ;  /* 0x0000000000007918 */ /* 0x000fc80000000000 */
[----:B------:R2:W-:Y:S04]  /*857a0*/  STSM.16.M88.4 [R31], R4 ;  /* 0x000000041f007844 */ /* 0x0005e80000000200 */
[----:B------:R-:W4:Y:S01]  /*857b0*/  LDL.LU R30, [R1+0x610] ;  /* 0x00061000011e7983 */ /* 0x000f220000300800 */
[C---:B--2---:R-:W-:Y:S02]  /*857c0*/  VIADD R4, R9.reuse, 0xdb ;  /* 0x000000db09047836 */ /* 0x044fe40000000000 */
[----:B------:R-:W-:Y:S01]  /*857d0*/  VIADD R6, R9, 0xdc ;  /* 0x000000dc09067836 */ /* 0x000fe20000000000 */
[----:B------:R-:W-:-:S04]  /*857e0*/  LOP3.LUT R3, R3, 0x7fffffff, RZ, 0xc0, !PT ;  /* 0x7fffffff03037812 */ /* 0x000fc800078ec0ff */
[----:B------:R-:W-:-:S04]  /*857f0*/  @P2 LOP3.LUT R3, R3, 0x80000000, RZ, 0xfc, !PT ;  /* 0x8000000003032812 */ /* 0x000fc800078efcff */
[----:B------:R-:W-:-:S04]  /*85800*/  LOP3.LUT R3, R3, 0xbfffffff, RZ, 0xc0, !PT ;  /* 0xbfffffff03037812 */ /* 0x000fc800078ec0ff */
[----:B------:R-:W-:-:S04]  /*85810*/  @P1 LOP3.LUT R3, R3, 0x40000000, RZ, 0xfc, !PT ;  /* 0x4000000003031812 */ /* 0x000fc800078efcff */
[----:B------:R-:W-:-:S04]  /*85820*/  LOP3.LUT R3, R3, 0xdfffffff, RZ, 0xc0, !PT ;  /* 0xdfffffff03037812 */ /* 0x000fc800078ec0ff */
[----:B------:R-:W-:Y:S02]  /*85830*/  @P0 LOP3.LUT R3, R3, 0x20000000, RZ, 0xfc, !PT ;  /* 0x2000000003030812 */ /* 0x000fe400078efcff */
[----:B------:R-:W-:Y:S01]  /*85840*/  ISETP.GE.AND P0, PT, R4, UR65, PT ;  /* 0x0000004104007c0c */ /* 0x000fe2000bf06270 */
[----:B------:R-:W2:Y:S03]  /*85850*/  LDCU UR65, c[0x0][0x398] ;  /* 0x00007300ff4177ac */ /* 0x000ea60008000800 */
        /* <DEDUP_REMOVED lines=36> */
[----:B------:R-:W-:Y:S02]  /*85aa0*/  PRMT R7, R18, 0x5210, R13 ;  /* 0x0000521012077816 */ /* 0x000fe4000000000d */
[----:B------:R-:W-:Y:S01]  /*85ab0*/  ISETP.GE.AND P0, PT, R12, UR69, PT ;  /* 0x000000450c007c0c */ /* 0x000fe2000bf06270 */
[----:B------:R-:W-:Y:S01]  /*85ac0*/  NOP ;  /* 0x0000000000007918 */ /* 0x000fe20000000000 */
[----:B------:R-:W0:Y:S01]  /*85ad0*/  LDS.128 R12, [R31] ;  /* 0x000000001f0c7984 */ /* 0x000e220000000c00 */
[----:B------:R-:W-:Y:S01]  /*85ae0*/  PRMT R4, R20, 0x5210, R16 ;  /* 0x0000521014047816 */ /* 0x000fe20000000010 */
[----:B------:R-:W-:Y:S01]  /*85af0*/  NOP ;  /* 0x0000000000007918 */ /* 0x000fe20000000000 */
[----:B------:R-:W-:Y:S01]  /*85b00*/  LOP3.LUT R3, R3, 0xffefffff, RZ, 0xc0, !PT ;  /* 0xffefffff03037812 */ /* 0x000fe200078ec0ff */
[----:B------:R-:W-:Y:S01]  /*85b10*/  VIADD R21, R9, 0xf6 ;  /* 0x000000f609157836 */ /* 0x000fe20000000000 */
[----:B------:R-:W0:Y:S02]  /*85b20*/  LDCU UR69, c[0x0][0x398] ;  /* 0x00007300ff4577ac */ /* 0x000e240008000800 */
[----:B0-----:R-:W-:Y:S04]  /*85b30*/  STL.64 [R1+0x10], R12 ;  /* 0x0000100c01007387 */ /* 0x001fe80000100a00 */
[----:B------:R3:W-:Y:S04]  /*85b40*/  STL.64 [R1+0x18], R14 ;  /* 0x0000180e01007387 */ /* 0x0007e80000100a00 */
[----:B------:R-:W2:Y:S04]  /*85b50*/  LDL.LU R26, [R1+0xb0] ;  /* 0x0000b000011a7983 */ /* 0x000ea80000300800 */
[----:B------:R-:W2:Y:S04]  /*85b60*/  LDL.LU R27, [R1+0xa8] ;  /* 0x0000a800011b7983 */ /* 0x000ea80000300800 */
[----:B------:R-:W2:Y:S01]  /*85b70*/  LDL.LU R28, [R1+0x7a0] ;  /* 0x0007a000011c7983 */ /* 0x000ea20000300800 */
[----:B---3--:R-:W-:-:S03]  /*85b80*/  LOP3.LUT R14, R29, 0xffff, RZ, 0xc0, !PT ;  /* 0x0000ffff1d0e7812 */ /* 0x008fc600078ec0ff */
[----:B------:R0:W-:Y:S04]  /*85b90*/  STSM.16.M88.4 [R31], R4 ;  /* 0x000000041f007844 */ /* 0x0001e80000000200 */
[----:B------:R-:W3:Y:S01]  /*85ba0*/  LDL.LU R29, [R1+0xb4] ;  /* 0x0000b400011d7983 */ /* 0x000ee20000300800 */
[----:B----4-:R-:W-:-:S03]  /*85bb0*/  LOP3.LUT R16, R30, 0xffff, RZ, 0xc0, !PT ;  /* 0x0000ffff1e107812 */ /* 0x010fc600078ec0ff */
[----:B------:R-:W4:Y:S01]  /*85bc0*/  LDL.LU R30, [R1+0xac] ;  /* 0x0000ac00011e7983 */ /* 0x000f220000300800 */
[----:B------:R-:W-:Y:S02]  /*85bd0*/  ISETP.LT.AND P3, PT, R51, UR52, !P0 ;  /* 0x0000003433007c0c */ /* 0x000fe4000c761270 */
[----:B------:R-:W-:Y:S02]  /*85be0*/  ISETP.LT.AND P2, PT, R61, UR51, !P0 ;  /* 0x000000333d007c0c */ /* 0x000fe4000c741270 */
[----:B------:R-:W-:Y:S01]  /*85bf0*/  ISETP.LT.AND P1, PT, R52, UR53, !P0 ;  /* 0x0000003534007c0c */ /* 0x000fe2000c721270 */
[----:B0-----:R-:W-:Y:S01]  /*85c00*/  VIADD R4, R9, 0xde ;  /* 0x000000de09047836 */ /* 0x001fe20000000000 */
[----:B------:R-:W0:Y:S07]  /*85c10*/  LDCU UR52, c[0x0][0x398] ;  /* 0x00007300ff3477ac */ /* 0x000e2e0008000800 */
[----:B------:R-:W-:Y:S01]  /*85c20*/  @P3 LOP3.LUT R3, R3, 0x100000, RZ, 0xfc, !PT ;  /* 0x0010000003033812 */ /* 0x000fe200078efcff */
[----:B------:R-:W-:Y:S01]  /*85c30*/  VIADD R5, R9, 0xdf ;  /* 0x000000df09057836 */ /* 0x000fe20000000000 */
[----:B------:R-:W0:Y:S02]  /*85c40*/  LDCU UR53, c[0x0][0x398] ;  /* 0x00007300ff3577ac */ /* 0x000e240008000800 */
[----:B------:R-:W-:-:S02]  /*85c50*/  LOP3.LUT R3, R3, 0xfff7ffff, RZ, 0xc0, !PT ;  /* 0xfff7ffff03037812 */ /* 0x000fc400078ec0ff */
[----:B--2---:R-:W-:Y:S02]  /*85c60*/  LOP3.LUT R15, R27, 0xffff, RZ, 0xc0, !PT ;  /* 0x0000ffff1b0f7812 */ /* 0x004fe400078ec0ff */
[----:B------:R-:W-:Y:S01]  /*85c70*/  LOP3.LUT R13, R26, 0xffff, RZ, 0xc0, !PT ;  /* 0x0000ffff1a0d7812 */ /* 0x000fe200078ec0ff */
[----:B------:R-:W-:Y:S01]  /*85c80*/  NOP ;  /* 0x0000000000007918 */ /* 0x000fe20000000000 */
[----:B------:R-:W-:Y:S01]  /*85c90*/  PRMT R7, R2, 0x4210, R15 ;  /* 0x0000421002077816 */ /* 0x000fe2000000000f */
[----:B------:R-:W2:Y:S01]  /*85ca0*/  LDS.128 R24, [R31] ;  /* 0x000000001f187984 */ /* 0x000ea20000000c00 */
[----:B------:R-:W-:Y:S01]  /*85cb0*/  VIADD R6, R9, 0xe1 ;  /* 0x000000e109067836 */ /* 0x000fe20000000000 */
[----:B------:R-:W0:Y:S02]  /*85cc0*/  LDCU UR51, c[0x0][0x398] ;  /* 0x00007300ff3377ac */ /* 0x000e240008000800 */
[----:B------:R-:W4:Y:S01]  /*85cd0*/  LDL.LU R2, [R1+0x2b78] ;  /* 0x002b780001027983 */ /* 0x000f220000300800 */
[----:B------:R-:W-:-:S02]  /*85ce0*/  @P2 LOP3.LUT R3, R3, 0x80000, RZ, 0xfc, !PT ;  /* 0x0008000003032812 */ /* 0x000fc400078efcff */
[----:B------:R-:W-:Y:S01]  /*85cf0*/  ISETP.LT.AND P0, PT, R53, UR54, !P0 ;  /* 0x0000003635007c0c */ /* 0x000fe2000c701270 */
[----:B------:R-:W-:Y:S01]  /*85d00*/  VIADD R12, R9, 0xe2 ;  /* 0x000000e2090c7836 */ /* 0x000fe20000000000 */
[----:B------:R-:W-:Y:S01]  /*85d10*/  LOP3.LUT R3, R3, 0xfffbffff, RZ, 0xc0, !PT ;  /* 0xfffbffff03037812 */ /* 0x000fe200078ec0ff */
[----:B------:R-:W0:Y:S03]  /*85d20*/  LDCU UR54, c[0x0][0x398] ;  /* 0x00007300ff3677ac */ /* 0x000e260008000800 */
[----:B------:R-:W-:-:S04]  /*85d30*/  @P1 LOP3.LUT R3, R3, 0x40000, RZ, 0xfc, !PT ;  /* 0x0004000003031812 */ /* 0x000fc800078efcff */
[----:B------:R-:W-:-:S04]  /*85d40*/  LOP3.LUT R3, R3, 0xfffdffff, RZ, 0xc0, !PT ;  /* 0xfffdffff03037812 */ /* 0x000fc800078ec0ff */
[----:B------:R-:W-:Y:S02]  /*85d50*/  @P0 LOP3.LUT R3, R3, 0x20000, RZ, 0xfc, !PT ;  /* 0x0002000003030812 */ /* 0x000fe400078efcff */
[----:B------:R-:W-:Y:S02]  /*85d60*/  ISETP.GE.AND P0, PT, R4, UR68, PT ;  /* 0x0000004404007c0c */ /* 0x000fe4000bf06270 */
[----:B------:R-:W-:Y:S01]  /*85d70*/  LOP3.LUT R3, R3, 0xfffeffff, RZ, 0xc0, !PT ;  /* 0xfffeffff03037812 */ /* 0x000fe200078ec0ff */
[----:B--2---:R2:W-:Y:S01]  /*85d80*/  STL.64 [R1], R24 ;  /* 0x0000001801007387 */ /* 0x0045e20000100a00 */
[----:B------:R-:W-:Y:S01]  /*85d90*/  ISETP.LT.AND P3, PT, R51, UR56, !P0 ;  /* 0x0000003833007c0c */ /* 0x000fe2000c761270 */
[----:B------:R-:W-:Y:S01]  /*85da0*/  VIADD R4, R9, 0xe0 ;  /* 0x000000e009047836 */ /* 0x000fe20000000000 */
[----:B------:R-:W-:Y:S01]  /*85db0*/  ISETP.LT.AND P2, PT, R61, UR57, !P0 ;  /* 0x000000393d007c0c */ /* 0x000fe2000c741270 */
[C---:B------:R-:W-:Y:S01]  /*85dc0*/  VIADD R20, R9.reuse, 0xf7 ;  /* 0x000000f709147836 */ /* 0x040fe20000000000 */
[----:B------:R-:W-:Y:S01]  /*85dd0*/  ISETP.LT.AND P1, PT, R52, UR58, !P0 ;  /* 0x0000003a34007c0c */ /* 0x000fe2000c721270 */
[----:B------:R0:W-:Y:S01]  /*85de0*/  STL.64 [R1+0x8], R26 ;  /* 0x0000081a01007387 */ /* 0x0001e20000100a00 */
[----:B------:R-:W0:Y:S01]  /*85df0*/  LDCU UR56, c[0x0][0x398] ;  /* 0x00007300ff3877ac */ /* 0x000e220008000800 */
[----:B------:R-:W-:-:S02]  /*85e00*/  VIADD R19, R9, 0xf8 ;  /* 0x000000f809137836 */ /* 0x000fc40000000000 */
[----:B------:R-:W-:Y:S01]  /*85e10*/  VIADD R18, R9, 0xf9 ;  /* 0x000000f909127836 */ /* 0x000fe20000000000 */
[----:B------:R-:W0:Y:S03]  /*85e20*/  LDCU UR68, c[0x0][0x398] ;  /* 0x00007300ff4477ac */ /* 0x000e260008000800 */
[----:B------:R-:W-:Y:S01]  /*85e30*/  @P3 LOP3.LUT R3, R3, 0x10000, RZ, 0xfc, !PT ;  /* 0x0001000003033812 */ /* 0x000fe200078efcff */
[----:B--2---:R-:W2:Y:S01]  /*85e40*/  LDL.LU R24, [R1+0x2b74] ;  /* 0x002b740001187983 */ /* 0x004ea20000300800 */
[----:B------:R-:W0:Y:S02]  /*85e50*/  LDCU UR57, c[0x0][0x398] ;  /* 0x00007300ff3977ac */ /* 0x000e240008000800 */
        /* <DEDUP_REMOVED lines=10> */
[----:B------:R-:W-:-:S03]  /*85f00*/  NOP ;  /* 0x0000000000007918 */ /* 0x000fc60000000000 */
[----:B------:R-:W-:Y:S01]  /*85f10*/  ISETP.LT.AND P3, PT, R51, UR62, !P0 ;  /* 0x0000003e33007c0c */ /* 0x000fe2000c761270 */
[----:B------:R-:W0:Y:S01]  /*85f20*/  LDCU UR62, c[0x0][0x398] ;  /* 0x00007300ff3e77ac */ /* 0x000e220008000800 */
[----:B------:R-:W-:Y:S02]  /*85f30*/  ISETP.LT.AND P2, PT, R61, UR61, !P0 ;  /* 0x0000003d3d007c0c */ /* 0x000fe4000c741270 */
[----:B------:R-:W-:Y:S01]  /*85f40*/  LOP3.LUT R3, R3, 0xffffefff, RZ, 0xc0, !PT ;  /* 0xffffefff03037812 */ /* 0x000fe200078ec0ff */
[----:B------:R-:W0:Y:S01]  /*85f50*/  LDCU UR61, c[0x0][0x398] ;  /* 0x00007300ff3d77ac */ /* 0x000e220008000800 */
[----:B------:R-:W-:Y:S02]  /*85f60*/  ISETP.LT.AND P1, PT, R52, UR74, !P0 ;  /* 0x0000004a34007c0c */ /* 0x000fe4000c721270 */
[----:B---3--:R-:W-:Y:S02]  /*85f70*/  PRMT R5, R29, 0x4210, R16 ;  /* 0x000042101d057816 */ /* 0x008fe40000000010 */
[----:B----4-:R-:W-:Y:S01]  /*85f80*/  LOP3.LUT R2, R2, 0x7fffffff, RZ, 0xc0, !PT ;  /* 0x7fffffff02027812 */ /* 0x010fe200078ec0ff */
[----:B0-----:R-:W-:-:S02]  /*85f90*/  VIADD R27, R9, 0xf1 ;  /* 0x000000f1091b7836 */ /* 0x001fc40000000000 */
[----:B------:R-:W-:Y:S01]  /*85fa0*/  @P3 LOP3.LUT R3, R3, 0x1000, RZ, 0xfc, !PT ;  /* 0x0000100003033812 */ /* 0x000fe200078efcff */
[----:B------:R-:W-:Y:S01]  /*85fb0*/  VIADD R26, R9, 0xf2 ;  /* 0x000000f2091a7836 */ /* 0x000fe20000000000 */
[----:B------:R-:W0:Y:S02]  /*85fc0*/  LDCU UR67, c[0x0][0x398] ;  /* 0x00007300ff4377ac */ /* 0x000e240008000800 */
[----:B------:R-:W-:Y:S01]  /*85fd0*/  LOP3.LUT R3, R3, 0xfffff7ff, RZ, 0xc0, !PT ;  /* 0xfffff7ff03037812 */ /* 0x000fe200078ec0ff */
[----:B------:R-:W-:Y:S01]  /*85fe0*/  VIADD R25, R9, 0xf3 ;  /* 0x000000f309197836 */ /* 0x000fe20000000000 */
[----:B------:R-:W3:Y:S02]  /*85ff0*/  LDCU UR74, c[0x0][0x398] ;  /* 0x00007300ff4a77ac */ /* 0x000ee40008000800 */
[----:B------:R-:W-:Y:S02]  /*86000*/  @P2 LOP3.LUT R3, R3, 0x800, RZ, 0xfc, !PT ;  /* 0x0000080003032812 */ /* 0x000fe400078efcff */
[----:B------:R-:W-:Y:S01]  /*86010*/  ISETP.LT.AND P0, PT, R53, UR63, !P0 ;  /* 0x0000003f35007c0c */ /* 0x000fe2000c701270 */
[----:B------:R-:W4:Y:S01]  /*86020*/  LDCU UR63, c[0x0][0x398] ;  /* 0x00007300ff3f77ac */ /* 0x000f220008000800 */
        /* <DEDUP_REMOVED lines=11> */
[----:B------:R-:W-:-:S02]  /*860e0*/  ISETP.LT.AND P1, PT, R52, UR12, !P0 ;  /* 0x0000000c34007c0c */ /* 0x000fc4000c721270 */
[----:B------:R-:W-:Y:S01]  /*860f0*/  PRMT R4, R28, 0x4210, R14 ;  /* 0x000042101c047816 */ /* 0x000fe2000000000e */
[----:B------:R-:W0:Y:S01]  /*86100*/  LDCU UR12, c[0x0][0x398] ;  /* 0x00007300ff0c77ac */ /* 0x000e220008000800 */
[----:B------:R-:W0:Y:S05]  /*86110*/  LDCU UR10, c[0x0][0x398] ;  /* 0x00007300ff0a77ac */ /* 0x000e2a0008000800 */
[----:B------:R-:W-:-:S04]  /*86120*/  @P3 LOP3.LUT R3, R3, 0x100, RZ, 0xfc, !PT ;  /* 0x0000010003033812 */ /* 0x000fc800078efcff */
[----:B------:R-:W-:-:S04]  /*86130*/  LOP3.LUT R3, R3, 0xffffff7f, RZ, 0xc0, !PT ;  /* 0xffffff7f03037812 */ /* 0x000fc800078ec0ff */
[----:B------:R-:W-:Y:S02]  /*86140*/  @P2 LOP3.LUT R3, R3, 0x80, RZ, 0xfc, !PT ;  /* 0x0000008003032812 */ /* 0x000fe400078efcff */
[----:B------:R-:W-:Y:S01]  /*86150*/  ISETP.LT.AND P0, PT, R53, UR13, !P0 ;  /* 0x0000000d35007c0c */ /* 0x000fe2000c701270 */
[----:B------:R-:W-:Y:S01]  /*86160*/  VIADD R28, R9, 0xf0 ;  /* 0x000000f0091c7836 */ /* 0x000fe20000000000 */
[----:B------:R-:W-:Y:S01]  /*86170*/  LOP3.LUT R3, R3, 0xffffffbf, RZ, 0xc0, !PT ;  /* 0xffffffbf03037812 */ /* 0x000fe200078ec0ff */
[----:B------:R-:W0:Y:S03]  /*86180*/  LDCU UR13, c[0x0][0x398] ;  /* 0x00007300ff0d77ac */ /* 0x000e260008000800 */
        /* <DEDUP_REMOVED lines=22> */
[----:B------:R-:W-:Y:S02]  /*862f0*/  PRMT R6, R30, 0x4210, R13 ;  /* 0x000042101e067816 */ /* 0x000fe4000000000d */
[----:B------:R-:W-:Y:S01]  /*86300*/  LOP3.LUT R3, R3, 0xfffffffe, RZ, 0xc0, !PT ;  /* 0xfffffffe03037812 */ /* 0x000fe200078ec0ff */
[----:B------:R-:W-:Y:S01]  /*86310*/  VIADD R12, R9, 0xe6 ;  /* 0x000000e6090c7836 */ /* 0x000fe20000000000 */
[----:B------:R-:W-:Y:S01]  /*86320*/  ISETP.LT.AND P2, PT, R61, UR26, !P0 ;  /* 0x0000001a3d007c0c */ /* 0x000fe2000c741270 */
[----:B------:R-:W0:Y:S01]  /*86330*/  LDCU UR72, c[0x0][0x398] ;  /* 0x00007300ff4877ac */ /* 0x000e220008000800 */
[----:B------:R-:W-:-:S02]  /*86340*/  ISETP.LT.AND P1, PT, R52, UR24, !P0 ;  /* 0x0000001834007c0c */ /* 0x000fc4000c721270 */
[----:B------:R-:W-:Y:S01]  /*86350*/  ISETP.LT.AND P3, PT, R51, UR14, !P0 ;  /* 0x0000000e33007c0c */ /* 0x000fe2000c761270 */
[----:B------:R0:W-:Y:S01]  /*86360*/  STSM.16.M88.4 [R31], R4 ;  /* 0x000000041f007844 */ /* 0x0001e20000000200 */
[----:B------:R-:W-:Y:S01]  /*86370*/  ISETP.LT.AND P0, PT, R53, UR22, !P0 ;  /* 0x0000001635007c0c */ /* 0x000fe2000c701270 */
[C---:B------:R-:W-:Y:S01]  /*86380*/  VIADD R30, R9.reuse, 0xee ;  /* 0x000000ee091e7836 */ /* 0x040fe20000000000 */
[----:B------:R-:W1:Y:S01]  /*86390*/  LDCU UR26, c[0x0][0x398] ;  /* 0x00007300ff1a77ac */ /* 0x000e620008000800 */
[----:B------:R-:W1:Y:S04]  /*863a0*/  LDCU UR24, c[0x0][0x398] ;  /* 0x00007300ff1877ac */ /* 0x000e680008000800 */
[----:B------:R-:W-:Y:S01]  /*863b0*/  @P2 LOP3.LUT R2, R2, 0x80000000, RZ, 0xfc, !PT ;  /* 0x8000000002022812 */ /* 0x000fe200078efcff */
[----:B------:R-:W1:Y:S03]  /*863c0*/  LDCU UR22, c[0x0][0x398] ;  /* 0x00007300ff1677ac */ /* 0x000e660008000800 */
[----:B------:R-:W-:Y:S01]  /*863d0*/  LOP3.LUT R2, R2, 0xbfffffff, RZ, 0xc0, !PT ;  /* 0xbfffffff02027812 */ /* 0x000fe200078ec0ff */
[----:B------:R-:W2:Y:S03]  /*863e0*/  LDCU UR14, c[0x0][0x398] ;  /* 0x00007300ff0e77ac */ /* 0x000ea60008000800 */
[----:B------:R-:W-:Y:S01]  /*863f0*/  @P1 LOP3.LUT R2, R2, 0x40000000, RZ, 0xfc, !PT ;  /* 0x4000000002021812 */ /* 0x000fe200078efcff */
[----:B0-----:R-:W-:-:S03]  /*86400*/  VIADD R5, R9, 0xe3 ;  /* 0x000000e309057836 */ /* 0x001fc60000000000 */
[----:B------:R-:W-:-:S04]  /*86410*/  LOP3.LUT R2, R2, 0xdfffffff, RZ, 0xc0, !PT ;  /* 0xdfffffff02027812 */ /* 0x000fc800078ec0ff */
[----:B------:R-:W-:Y:S02]  /*86420*/  @P0 LOP3.LUT R2, R2, 0x20000000, RZ, 0xfc, !PT ;  /* 0x2000000002020812 */ /* 0x000fe400078efcff */
[----:B------:R-:W-:Y:S02]  /*86430*/  ISETP.GE.AND P0, PT, R5, UR73, PT ;  /* 0x0000004905007c0c */ /* 0x000fe4000bf06270 */
[----:B------:R-:W-:Y:S01]  /*86440*/  @P3 LOP3.LUT R3, R3, 0x1, RZ, 0xfc, !PT ;  /* 0x0000000103033812 */ /* 0x000fe200078efcff */
[----:B------:R-:W-:Y:S01]  /*86450*/  VIADD R7, R9, 0xe4 ;  /* 0x000000e409077836 */ /* 0x000fe20000000000 */
[----:B-1----:R-:W-:Y:S02]  /*86460*/  ISETP.LT.AND P3, PT, R51, UR27, !P0 ;  /* 0x0000001b33007c0c */ /* 0x002fe4000c761270 */
[----:B------:R-:W-:Y:S02]  /*86470*/  PRMT R6, R23, 0x5210, R13 ;  /* 0x0000521017067816 */ /* 0x000fe4000000000d */
[----:B------:R-:W-:Y:S01]  /*86480*/  PRMT R4, R22, 0x5210, R14 ;  /* 0x0000521016047816 */ /* 0x000fe2000000000e */
[----:B------:R-:W-:Y:S01]  /*86490*/  VIADD R31, R9, 0xed ;  /* 0x000000ed091f7836 */ /* 0x000fe20000000000 */
[----:B------:R-:W-:Y:S01]  /*864a0*/  ISETP.LT.AND P2, PT, R61, UR28, !P0 ;  /* 0x0000001c3d007c0c */ /* 0x000fe2000c741270 */
[----:B------:R-:W0:Y:S01]  /*864b0*/  LDCU UR73, c[0x0][0x398] ;  /* 0x00007300ff4977ac */ /* 0x000e220008000800 */
[----:B------:R-:W-:-:S02]  /*864c0*/  LOP3.LUT R2, R2, 0xefffffff, RZ, 0xc0, !PT ;  /* 0xefffffff02027812 */ /* 0x000fc400078ec0ff */
[----:B------:R-:W-:Y:S01]  /*864d0*/  ISETP.LT.AND P1, PT, R52, UR36, !P0 ;  /* 0x0000002434007c0c */ /* 0x000fe2000c721270 */
[C---:B------:R-:W-:Y:S01]  /*864e0*/  VIADD R13, R9.reuse, 0xe5 ;  /* 0x000000e5090d7836 */ /* 0x040fe20000000000 */
[----:B--2---:R-:W-:Y:S01]  /*864f0*/  PRMT R5, R24, 0x5210, R16 ;  /* 0x0000521018057816 */ /* 0x004fe20000000010 */
[C---:B------:R-:W-:Y:S01]  /*86500*/  VIADD R14, R9.reuse, 0xe9 ;  /* 0x000000e9090e7836 */ /* 0x040fe20000000000 */
[----:B------:R-:W-:Y:S01]  /*86510*/  @P3 LOP3.LUT R2, R2, 0x10000000, RZ, 0xfc, !PT ;  /* 0x1000000002023812 */ /* 0x000fe200078efcff */
[C---:B------:R-:W-:Y:S01]  /*86520*/  VIADD R22, R9.reuse, 0xec ;  /* 0x000000ec09167836 */ /* 0x040fe20000000000 */
[----:B------:R-:W1:Y:S02]  /*86530*/  LDCU UR36, c[0x0][0x398] ;  /* 0x00007300ff2477ac */ /* 0x000e640008000800 */
[----:B------:R-:W-:Y:S01]  /*86540*/  LOP3.LUT R2, R2, 0xf7ffffff, RZ, 0xc0, !PT ;  /* 0xf7ffffff02027812 */ /* 0x000fe200078ec0ff */
[----:B------:R-:W-:Y:S01]  /*86550*/  VIADD R23, R9, 0xf5 ;  /* 0x000000f509177836 */ /* 0x000fe20000000000 */
[----:B------:R-:W2:Y:S02]  /*86560*/  LDCU UR28, c[0x0][0x398] ;  /* 0x00007300ff1c77ac */ /* 0x000ea40008000800 */
[----:B------:R-:W-:-:S02]  /*86570*/  @P2 LOP3.LUT R2, R2, 0x8000000, RZ, 0xfc, !PT ;  /* 0x0800000002022812 */ /* 0x000fc400078efcff */
[----:B------:R-:W-:Y:S01]  /*86580*/  ISETP.LT.AND P0, PT, R53, UR37, !P0 ;  /* 0x0000002535007c0c */ /* 0x000fe2000c701270 */
[C---:B------:R-:W-:Y:S01]  /*86590*/  VIADD R16, R9.reuse, 0xe7 ;  /* 0x000000e709107836 */ /* 0x040fe20000000000 */
[----:B------:R-:W-:Y:S01]  /*865a0*/  LOP3.LUT R2, R2, 0xfbffffff, RZ, 0xc0, !PT ;  /* 0xfbffffff02027812 */ /* 0x000fe200078ec0ff */
[----:B------:R-:W-:Y:S01]  /*865b0*/  VIADD R24, R9, 0xf4 ;  /* 0x000000f409187836 */ /* 0x000fe20000000000 */
[----:B------:R-:W0:Y:S02]  /*865c0*/  LDCU UR37, c[0x0][0x398] ;  /* 0x00007300ff2577ac */ /* 0x000e240008000800 */
[----:B------:R-:W-:Y:S01]  /*865d0*/  @P1 LOP3.LUT R2, R2, 0x4000000, RZ, 0xfc, !PT ;  /* 0x0400000002021812 */ /* 0x000fe200078efcff */
[----:B------:R-:W0:Y:S03]  /*865e0*/  LDCU UR27, c[0x0][0x398] ;  /* 0x00007300ff1b77ac */ /* 0x000e260008000800 */
        /* <DEDUP_REMOVED lines=21> */
[----:B------:R-:W0:Y:S03]  /*86740*/  LDCU UR4, c[0x0][0x39c] ;  /* 0x00007380ff0477ac */ /* 0x000e260008000800 */
[----:B------:R-:W-:Y:S02]  /*86750*/  ISETP.LT.AND P3, PT, R51, UR38, !P0 ;  /* 0x0000002633007c0c */ /* 0x000fe4000c761270 */
[----:B------:R-:W-:Y:S02]  /*86760*/  LOP3.LUT R2, R2, 0xffefffff, RZ, 0xc0, !PT ;  /* 0xffefffff02027812 */ /* 0x000fe400078ec0ff */
[----:B------:R-:W-:Y:S01]  /*86770*/  PRMT R7, R17, 0x5210, R15 ;  /* 0x0000521011077816 */ /* 0x000fe2000000000f */
[----:B------:R-:W-:Y:S01]  /*86780*/  VIADD R13, R9, 0xea ;  /* 0x000000ea090d7836 */ /* 0x000fe20000000000 */
[----:B------:R-:W-:Y:S01]  /*86790*/  ISETP.LT.AND P2, PT, R61, UR40, !P0 ;  /* 0x000000283d007c0c */ /* 0x000fe2000c741270 */
[----:B------:R-:W0:Y:S01]  /*867a0*/  LDCU UR38, c[0x0][0x398] ;  /* 0x00007300ff2677ac */ /* 0x000e220008000800 */
[----:B------:R-:W-:-:S05]  /*867b0*/  ISETP.LT.AND P1, PT, R52, UR41, !P0 ;  /* 0x0000002934007c0c */ /* 0x000fca000c721270 */
[----:B------:R-:W-:Y:S01]  /*867c0*/  @P3 LOP3.LUT R2, R2, 0x100000, RZ, 0xfc, !PT ;  /* 0x0010000002023812 */ /* 0x000fe200078efcff */
[C---:B------:R-:W-:Y:S01]  /*867d0*/  VIADD R15, R9.reuse, 0xe8 ;  /* 0x000000e8090f7836 */ /* 0x040fe20000000000 */
[----:B------:R-:W0:Y:S02]  /*867e0*/  LDCU UR41, c[0x0][0x398] ;  /* 0x00007300ff2977ac */ /* 0x000e240008000800 */
[----:B------:R-:W-:Y:S01]  /*867f0*/  LOP3.LUT R2, R2, 0xfff7ffff, RZ, 0xc0, !PT ;  /* 0xfff7ffff02027812 */ /* 0x000fe200078ec0ff */
[----:B------:R-:W-:Y:S01]  /*86800*/  VIADD R17, R9, 0xfa ;  /* 0x000000fa09117836 */ /* 0x000fe20000000000 */
[----:B------:R-:W0:Y:S02]  /*86810*/  LDCU UR40, c[0x0][0x398] ;  /* 0x00007300ff2877ac */ /* 0x000e240008000800 */
        /* <DEDUP_REMOVED lines=10> */
[----:B------:R-:W-:Y:S01]  /*868c0*/  LOP3.LUT R2, R2, 0xfffeffff, RZ, 0xc0, !PT ;  /* 0xfffeffff02027812 */ /* 0x000fe200078ec0ff */
[----:B------:R-:W-:Y:S01]  /*868d0*/  VIADD R12, R9, 0xeb ;  /* 0x000000eb090c7836 */ /* 0x000fe20000000000 */
[----:B------:R-:W-:Y:S01]  /*868e0*/  ISETP.LT.AND P2, PT, R61, UR48, !P0 ;  /* 0x000000303d007c0c */ /* 0x000fe2000c741270 */
[----:B------:R-:W0:Y:S01]  /*868f0*/  LDCU UR48, c[0x0][0x398] ;  /* 0x00007300ff3077ac */ /* 0x000e220008000800 */
[----:B------:R-:W-:Y:S01]  /*86900*/  ISETP.LT.AND P1, PT, R52, UR49, !P0 ;  /* 0x0000003134007c0c */ /* 0x000fe2000c721270 */
[----:B------:R-:W0:Y:S06]  /*86910*/  LDCU UR47, c[0x0][0x398] ;  /* 0x00007300ff2f77ac */ /* 0x000e2c0008000800 */
        /* <DEDUP_REMOVED lines=72> */
[----:B----4-:R-:W-:Y:S01]  /*86da0*/  ISETP.LT.AND P1, PT, R52, UR63, !P0 ;  /* 0x0000003f34007c0c */ /* 0x010fe2000c721270 */
[----:B------:R-:W4:Y:S01]  /*86db0*/  LDCU UR63, c[0x0][0x398] ;  /* 0x00007300ff3f77ac */ /* 0x000f220008000800 */
[----:B------:R-:W-:-:S02]  /*86dc0*/  ISETP.LT.AND P3, PT, R51, UR61, !P0 ;  /* 0x0000003d33007c0c */ /* 0x000fc4000c761270 */
[----:B------:R-:W-:Y:S01]  /*86dd0*/  ISETP.LT.AND P0, PT, R53, UR64, !P0 ;  /* 0x0000004035007c0c */ /* 0x000fe2000c701270 */
[----:B------:R-:W0:Y:S01]  /*86de0*/  LDCU UR64, c[0x0][0x398] ;  /* 0x00007300ff4077ac */ /* 0x000e220008000800 */
[----:B------:R-:W0:Y:S05]  /*86df0*/  LDCU UR62, c[0x0][0x398] ;  /* 0x00007300ff3e77ac */ /* 0x000e2a0008000800 */
[----:B------:R-:W-:Y:S01]  /*86e00*/  @P2 LOP3.LUT R0, R0, 0x80000000, RZ, 0xfc, !PT ;  /* 0x8000000000002812 */ /* 0x000fe200078efcff */
[----:B------:R-:W1:Y:S03]  /*86e10*/  LDCU UR61, c[0x0][0x398] ;  /* 0x00007300ff3d77ac */ /* 0x000e660008000800 */
[----:B------:R-:W-:-:S04]  /*86e20*/  LOP3.LUT R0, R0, 0xbfffffff, RZ, 0xc0, !PT ;  /* 0xbfffffff00007812 */ /* 0x000fc800078ec0ff */
[----:B------:R-:W-:-:S04]  /*86e30*/  @P1 LOP3.LUT R0, R0, 0x40000000, RZ, 0xfc, !PT ;  /* 0x4000000000001812 */ /* 0x000fc800078efcff */
[----:B------:R-:W-:-:S04]  /*86e40*/  LOP3.LUT R0, R0, 0xdfffffff, RZ, 0xc0, !PT ;  /* 0xdfffffff00007812 */ /* 0x000fc800078ec0ff */
[----:B------:R-:W-:Y:S02]  /*86e50*/  @P0 LOP3.LUT R0, R0, 0x20000000, RZ, 0xfc, !PT ;  /* 0x2000000000000812 */ /* 0x000fe400078efcff */
[----:B0-----:R-:W-:Y:S01]  /*86e60*/  ISETP.GE.AND P0, PT, R12, UR4, PT ;  /* 0x000000040c007c0c */ /* 0x001fe2000bf06270 */
[----:B------:R-:W-:Y:S01]  /*86e70*/  VIADD R12, R9, 0xff ;  /* 0x000000ff090c7836 */ /* 0x000fe20000000000 */
[----:B------:R-:W-:Y:S01]  /*86e80*/  @P3 LOP3.LUT R2, R2, 0x1, RZ, 0xfc, !PT ;  /* 0x0000000102023812 */ /* 0x000fe200078efcff */
[----:B------:R-:W3:Y:S01]  /*86e90*/  LDL.LU R9, [R1+0x2b70] ;  /* 0x002b700001097983 */ /* 0x000ee20000300800 */
[----:B------:R-:W-:Y:S01]  /*86ea0*/  ISETP.LT.AND P3, PT, R51, UR11, !P0 ;  /* 0x0000000b33007c0c */ /* 0x000fe2000c761270 */
[----:B------:R-:W0:Y:S01]  /*86eb0*/  LDCU UR4, c[0x0][0x39c] ;  /* 0x00007380ff0477ac */ /* 0x000e220008000800 */
[----:B------:R-:W-:Y:S02]  /*86ec0*/  ISETP.LT.AND P2, PT, R61, UR12, !P0 ;  /* 0x0000000c3d007c0c */ /* 0x000fe4000c741270 */
[----:B------:R-:W-:Y:S01]  /*86ed0*/  LOP3.LUT R0, R0, 0xefffffff, RZ, 0xc0, !PT ;  /* 0xefffffff00007812 */ /* 0x000fe200078ec0ff */
        /* <DEDUP_REMOVED lines=15> */
[----:B------:R-:W-:Y:S01]  /*86fd0*/  ISETP.LT.AND P3, PT, R51, UR10, !P0 ;  /* 0x0000000a33007c0c */ /* 0x000fe2000c761270 */
[----:B------:R-:W0:Y:S01]  /*86fe0*/  LDCU UR10, c[0x0][0x398] ;  /* 0x00007300ff0a77ac */ /* 0x000e220008000800 */
[----:B------:R-:W-:Y:S02]  /*86ff0*/  ISETP.LT.AND P2, PT, R61, UR16, !P0 ;  /* 0x000000103d007c0c */ /* 0x000fe4000c741270 */
[----:B------:R-:W-:Y:S01]  /*87000*/  LOP3.LUT R0, R0, 0xfeffffff, RZ, 0xc0, !PT ;  /* 0xfeffffff00007812 */ /* 0x000fe200078ec0ff */
[----:B------:R-:W0:Y:S01]  /*87010*/  LDCU UR16, c[0x0][0x398] ;  /* 0x00007300ff1077ac */ /* 0x000e220008000800 */
[----:B------:R-:W-:Y:S01]  /*87020*/  ISETP.LT.AND P1, PT, R52, UR18, !P0 ;  /* 0x0000001234007c0c */ /* 0x000fe2000c721270 */
[----:B------:R-:W0:Y:S06]  /*87030*/  LDCU UR18, c[0x0][0x39c] ;  /* 0x00007380ff1277ac */ /* 0x000e2c0008000800 */
        /* <DEDUP_REMOVED lines=8> */
[----:B0-----:R-:W-:Y:S01]  /*870c0*/  ISETP.GE.AND P0, PT, R31, UR18, PT ;  /* 0x000000121f007c0c */ /* 0x001fe2000bf06270 */
[----:B------:R-:W0:Y:S03]  /*870d0*/  LDCU UR18, c[0x0][0x39c] ;  /* 0x00007380ff1277ac */ /* 0x000e260008000800 */
        /* <DEDUP_REMOVED lines=8> */
[----:B------:R-:W-:Y:S02]  /*87160*/  LOP3.LUT R0, R0, 0xfffbffff, RZ, 0xc0, !PT ;  /* 0xfffbffff00007812 */ /* 0x000fe400078ec0ff */
[----:B0-----:R-:W-:Y:S01]  /*87170*/  ISETP.GE.AND P0, PT, R30, UR18, PT ;  /* 0x000000121e007c0c */ /* 0x001fe2000bf06270 */
[----:B------:R-:W0:Y:S01]  /*87180*/  LDCU UR18, c[0x0][0x39c] ;  /* 0x00007380ff1277ac */ /* 0x000e220008000800 */
[----:B------:R-:W-:Y:S02]  /*87190*/  @P1 LOP3.LUT R0, R0, 0x40000, RZ, 0xfc, !PT ;  /* 0x0004000000001812 */ /* 0x000fe400078efcff */
[----:B------:R-:W-:-:S02]  /*871a0*/  ISETP.LT.AND P1, PT, R51, UR24, !P0 ;  /* 0x0000001833007c0c */ /* 0x000fc4000c721270 */
        /* <DEDUP_REMOVED lines=9> */
[----:B------:R-:W-:Y:S02]  /*87240*/  LOP3.LUT R0, R0, 0xffffbfff, RZ, 0xc0, !PT ;  /* 0xffffbfff00007812 */ /* 0x000fe400078ec0ff */
[----:B0-----:R-:W-:Y:S02]  /*87250*/  ISETP.GE.AND P0, PT, R29, UR18, PT ;  /* 0x000000121d007c0c */ /* 0x001fe4000bf06270 */
[----:B------:R-:W-:Y:S02]  /*87260*/  @P2 LOP3.LUT R0, R0, 0x4000, RZ, 0xfc, !PT ;  /* 0x0000400000002812 */ /* 0x000fe400078efcff */
[----:B------:R-:W-:-:S02]  /*87270*/  ISETP.LT.AND P2, PT, R51, UR37, !P0 ;  /* 0x0000002533007c0c */ /* 0x000fc4000c741270 */
[----:B------:R-:W-:-:S04]  /*87280*/  LOP3.LUT R0, R0, 0xffffdfff, RZ, 0xc0, !PT ;  /* 0xffffdfff00007812 */ /* 0x000fc800078ec0ff */
[----:B------:R-:W-:Y:S02]  /*87290*/  @P1 LOP3.LUT R0, R0, 0x2000, RZ, 0xfc, !PT ;  /* 0x0000200000001812 */ /* 0x000fe400078efcff */
[----:B-1----:R-:W-:Y:S02]  /*872a0*/  ISETP.LT.AND P3, PT, R61, UR36, !P0 ;  /* 0x000000243d007c0c */ /* 0x002fe4000c761270 */
[----:B------:R-:W-:-:S04]  /*872b0*/  LOP3.LUT R0, R0, 0xffffefff, RZ, 0xc0, !PT ;  /* 0xffffefff00007812 */ /* 0x000fc800078ec0ff */
[----:B------:R-:W-:Y:S02]  /*872c0*/  @P2 LOP3.LUT R0, R0, 0x1000, RZ, 0xfc, !PT ;  /* 0x0000100000002812 */ /* 0x000fe400078efcff */
[----:B--2---:R-:W-:Y:S02]  /*872d0*/  ISETP.LT.AND P1, PT, R52, UR28, !P0 ;  /* 0x0000001c34007c0c */ /* 0x004fe4000c721270 */
[----:B------:R-:W-:-:S04]  /*872e0*/  LOP3.LUT R0, R0, 0xfffff7ff, RZ, 0xc0, !PT ;  /* 0xfffff7ff00007812 */ /* 0x000fc800078ec0ff */
[----:B------:R-:W-:Y:S02]  /*872f0*/  @P3 LOP3.LUT R0, R0, 0x800, RZ, 0xfc, !PT ;  /* 0x0000080000003812 */ /* 0x000fe400078efcff */
[----:B------:R-:W-:Y:S02]  /*87300*/  ISETP.LT.AND P2, PT, R53, UR27, !P0 ;  /* 0x0000001b35007c0c */ /* 0x000fe4000c741270 */
[----:B------:R-:W-:Y:S02]  /*87310*/  LOP3.LUT R0, R0, 0xfffffbff, RZ, 0xc0, !PT ;  /* 0xfffffbff00007812 */ /* 0x000fe400078ec0ff */
[----:B------:R-:W-:Y:S02]  /*87320*/  ISETP.GE.AND P0, PT, R28, UR4, PT ;  /* 0x000000041c007c0c */ /* 0x000fe4000bf06270 */
        /* <DEDUP_REMOVED lines=28> */
[----:B------:R-:W-:Y:S02]  /*874f0*/  ISETP.LT.AND P1, PT, R51, UR40, !P0 ;  /* 0x0000002833007c0c */ /* 0x000fe4000c721270 */
[----:B------:R-:W-:-:S04]  /*87500*/  LOP3.LUT R0, R0, 0xfffffffd, RZ, 0xc0, !PT ;  /* 0xfffffffd00007812 */ /* 0x000fc800078ec0ff */
[----:B------:R-:W-:Y:S02]  /*87510*/  @P2 LOP3.LUT R0, R0, 0x2, RZ, 0xfc, !PT ;  /* 0x0000000200002812 */ /* 0x000fe400078efcff */
[----:B------:R-:W-:Y:S02]  /*87520*/  ISETP.LT.AND P2, PT, R52, UR72, !P0 ;  /* 0x0000004834007c0c */ /* 0x000fe4000c741270 */
[----:B------:R-:W-:-:S04]  /*87530*/  LOP3.LUT R0, R0, 0xfffffffe, RZ, 0xc0, !PT ;  /* 0xfffffffe00007812 */ /* 0x000fc800078ec0ff */
[----:B------:R-:W-:Y:S02]  /*87540*/  @P1 LOP3.LUT R0, R0, 0x1, RZ, 0xfc, !PT ;  /* 0x0000000100001812 */ /* 0x000fe400078efcff */
[----:B------:R-:W-:Y:S02]  /*87550*/  ISETP.LT.AND P1, PT, R53, UR50, !P0 ;  /* 0x0000003235007c0c */ /* 0x000fe4000c721270 */
[----:B------:R-:W-:Y:S02]  /*87560*/  ISETP.GE.AND P0, PT, R25, UR8, PT ;  /* 0x0000000819007c0c */ /* 0x000fe4000bf06270 */
[----:B---3--:R-:W-:-:S04]  /*87570*/  LOP3.LUT R9, R9, 0x7fffffff, RZ, 0xc0, !PT ;  /* 0x7fffffff09097812 */ /* 0x008fc800078ec0ff */
[----:B------:R-:W-:-:S04]  /*87580*/  @P3 LOP3.LUT R9, R9, 0x80000000, RZ, 0xfc, !PT ;  /* 0x8000000009093812 */ /* 0x000fc800078efcff */
        /* <DEDUP_REMOVED lines=67> */
[----:B----4-:R-:W-:-:S02]  /*879c0*/  ISETP.LT.AND P1, PT, R51, UR63, !P0 ;  /* 0x0000003f33007c0c */ /* 0x010fc4000c721270 */
        /* <DEDUP_REMOVED lines=19> */
[----:B------:R-:W-:Y:S01]  /*87b00*/  LOP3.LUT R9, R9, 0xfffffff7, RZ, 0xc0, !PT ;  /* 0xfffffff709097812 */ /* 0x000fe200078ec0ff */
[----:B------:R-:W2:Y:S03]  /*87b10*/  LDL.LU R52, [R1+0x2b6c] ;  /* 0x002b6c0001347983 */ /* 0x000ea60000300800 */
[----:B------:R-:W-:Y:S02]  /*87b20*/  @P2 LOP3.LUT R9, R9, 0x8, RZ, 0xfc, !PT ;  /* 0x0000000809092812 */ /* 0x000fe400078efcff */
[----:B------:R-:W-:-:S02]  /*87b30*/  ISETP.LT.AND P0, PT, R53, UR77, !P0 ;  /* 0x0000004d35007c0c */ /* 0x000fc4000c701270 */
[----:B------:R-:W-:Y:S01]  /*87b40*/  LOP3.LUT R9, R9, 0xfffffffb, RZ, 0xc0, !PT ;  /* 0xfffffffb09097812 */ /* 0x000fe200078ec0ff */
[----:B------:R-:W2:Y:S01]  /*87b50*/  LDL.LU R53, [R1+0x2b68] ;  /* 0x002b680001357983 */ /* 0x000ea20000300800 */
[----:B------:R-:W-:Y:S02]  /*87b60*/  ISETP.GE.AND P5, PT, R17, UR25, PT ;  /* 0x0000001911007c0c */ /* 0x000fe4000bfa6270 */
[----:B------:R-:W-:Y:S02]  /*87b70*/  @P1 LOP3.LUT R9, R9, 0x4, RZ, 0xfc, !PT ;  /* 0x0000000409091812 */ /* 0x000fe400078efcff */
[----:B------:R-:W-:Y:S02]  /*87b80*/  ISETP.LT.AND P6, PT, R51, UR10, !P5 ;  /* 0x0000000a33007c0c */ /* 0x000fe4000efc1270 */
[----:B------:R-:W-:Y:S01]  /*87b90*/  LOP3.LUT R9, R9, 0xfffffffd, RZ, 0xc0, !PT ;  /* 0xfffffffd09097812 */ /* 0x000fe200078ec0ff */
[----:B------:R-:W3:Y:S03]  /*87ba0*/  LDL.LU R51, [R1+0x2b64] ;  /* 0x002b640001337983 */ /* 0x000ee60000300800 */
[----:B------:R-:W-:-:S04]  /*87bb0*/  @P0 LOP3.LUT R9, R9, 0x2, RZ, 0xfc, !PT ;  /* 0x0000000209090812 */ /* 0x000fc800078efcff */
[----:B------:R-:W-:-:S04]  /*87bc0*/  LOP3.LUT R9, R9, 0xfffffffe, RZ, 0xc0, !PT ;  /* 0xfffffffe09097812 */ /* 0x000fc800078ec0ff */
[----:B------:R-:W-:Y:S02]  /*87bd0*/  @P6 LOP3.LUT R9, R9, 0x1, RZ, 0xfc, !PT ;  /* 0x0000000109096812 */ /* 0x000fe400078efcff */
[----:B------:R-:W-:Y:S02]  /*87be0*/  ISETP.LT.AND P6, PT, R61, UR16, !P5 ;  /* 0x000000103d007c0c */ /* 0x000fe4000efc1270 */
[----:B------:R-:W4:Y:S01]  /*87bf0*/  LDL.LU R61, [R1+0x2b60] ;  /* 0x002b6000013d7983 */ /* 0x000f220000300800 */
[----:B------:R-:W-:Y:S02]  /*87c00*/  ISETP.GE.AND P4, PT, R16, UR23, PT ;  /* 0x0000001710007c0c */ /* 0x000fe4000bf86270 */
[----:B------:R-:W-:Y:S02]  /*87c10*/  ISETP.GE.AND P3, PT, R15, UR21, PT ;  /* 0x000000150f007c0c */ /* 0x000fe4000bf66270 */
[----:B------:R-:W-:Y:S02]  /*87c20*/  ISETP.GE.AND P2, PT, R14, UR19, PT ;  /* 0x000000130e007c0c */ /* 0x000fe4000bf46270 */
[----:B------:R-:W-:-:S02]  /*87c30*/  ISETP.GE.AND P1, PT, R13, UR17, PT ;  /* 0x000000110d007c0c */ /* 0x000fc4000bf26270 */
[----:B------:R-:W-:Y:S01]  /*87c40*/  ISETP.GE.AND P0, PT, R12, UR5, PT ;  /* 0x000000050c007c0c */ /* 0x000fe2000bf06270 */
[----:B------:R-:W-:Y:S01]  /*87c50*/  NOP ;  /* 0x0000000000007918 */ /* 0x000fe20000000000 */
[----:B------:R-:W3:Y:S01]  /*87c60*/  LDL.LU R28, [R1+0x10c] ;  /* 0x00010c00011c7983 */ /* 0x000ee20000300800 */
[----:B------:R-:W0:Y:S03]  /*87c70*/  LDCU UR4, c[0x0][0x398] ;  /* 0x00007300ff0477ac */ /* 0x000e260008000800 */
[----:B------:R-:W3:Y:S01]  /*87c80*/  LDL.LU R29, [R1+0x604] ;  /* 0x00060400011d7983 */ /* 0x000ee20000300800 */
[----:B------:R-:W1:Y:S03]  /*87c90*/  LDCU UR5, c[0x0][0x398] ;  /* 0x00007300ff0577ac */ /* 0x000e660008000800 */
        /* <DEDUP_REMOVED lines=14> */
[----:B------:R-:W-:Y:S04]  /*87d80*/  STL.64 [R1+0x2c10], R54 ;  /* 0x002c103601007387 */ /* 0x000fe80000100a00 */
[----:B--2---:R-:W-:Y:S04]  /*87d90*/  STL.64 [R1+0x2c08], R52 ;  /* 0x002c083401007387 */ /* 0x004fe80000100a00 */
[----:B----4-:R2:W-:Y:S04]  /*87da0*/  STL [R1+0x2c00], R61 ;  /* 0x002c003d01007387 */ /* 0x0105e80000100800 */
[----:B--2---:R-:W2:Y:S04]  /*87db0*/  LDL.LU R61, [R1+0x124] ;  /* 0x00012400013d7983 */ /* 0x004ea80000300800 */
[----:B------:R-:W-:Y:S04]  /*87dc0*/  STL [R1+0x2bd0], R48 ;  /* 0x002bd03001007387 */ /* 0x000fe80000100800 */
[----:B------:R-:W-:Y:S04]  /*87dd0*/  STL [R1+0x2bc4], R11 ;  /* 0x002bc40b01007387 */ /* 0x000fe80000100800 */
[----:B------:R-:W-:Y:S04]  /*87de0*/  STL [R1+0x2bc0], R10 ;  /* 0x002bc00a01007387 */ /* 0x000fe80000100800 */
[----:B------:R-:W-:Y:S04]  /*87df0*/  STL [R1+0x2b98], R8 ;  /* 0x002b980801007387 */ /* 0x000fe80000100800 */
[----:B------:R-:W-:Y:S04]  /*87e00*/  STL [R1+0x2b94], R0 ;  /* 0x002b940001007387 */ /* 0x000fe80000100800 */
[----:B------:R-:W-:Y:S04]  /*87e10*/  STL [R1+0x2b90], R9 ;  /* 0x002b900901007387 */ /* 0x000fe80000100800 */
[----:B------:R4:W-:Y:S04]  /*87e20*/  STL.64 [R1+0x2b68], R2 ;  /* 0x002b680201007387 */ /* 0x0009e80000100a00 */
[----:B----4-:R-:W4:Y:S04]  /*87e30*/  LDL R3, [R1+0x120] ;  /* 0x0001200001037983 */ /* 0x010f280000100800 */
[----:B------:R-:W4:Y:S01]  /*87e40*/  LDL.LU R2, [R1+0xd0] ;  /* 0x0000d00001027983 */ /* 0x000f220000300800 */
[----:B---3--:R-:W-:-:S04]  /*87e50*/  LOP3.LUT R28, R28, 0xffff7fff, RZ, 0xc0, !PT ;  /* 0xffff7fff1c1c7812 */ /* 0x008fc800078ec0ff */
[----:B------:R-:W-:Y:S02]  /*87e60*/  @P6 LOP3.LUT R28, R28, 0x8000, RZ, 0xfc, !PT ;  /* 0x000080001c1c6812 */ /* 0x000fe400078efcff */
[----:B------:R-:W-:Y:S02]  /*87e70*/  LOP3.LUT P6, RZ, R50, 0x80000, RZ, 0xc0, !PT ;  /* 0x0008000032ff7812 */ /* 0x000fe400078cc0ff */
[----:B------:R-:W-:-:S04]  /*87e80*/  LOP3.LUT R28, R28, 0xffffbfff, RZ, 0xc0, !PT ;  /* 0xffffbfff1c1c7812 */ /* 0x000fc800078ec0ff */
[----:B------:R-:W-:-:S04]  /*87e90*/  @P5 LOP3.LUT R28, R28, 0x4000, RZ, 0xfc, !PT ;  /* 0x000040001c1c5812 */ /* 0x000fc800078efcff */
        /* <DEDUP_REMOVED lines=9> */
[----:B------:R-:W-:Y:S02]  /*87f30*/  @P0 LOP3.LUT R28, R28, 0x200, RZ, 0xfc, !PT ;  /* 0x000002001c1c0812 */ /* 0x000fe400078efcff */
[----:B--2---:R-:W-:-:S04]  /*87f40*/  LOP3.LUT R61, R61, 0xffffdfff, RZ, 0xc0, !PT ;  /* 0xffffdfff3d3d7812 */ /* 0x004fc800078ec0ff */
[----:B------:R-:W-:-:S04]  /*87f50*/  @P6 LOP3.LUT R61, R61, 0x2000, RZ, 0xfc, !PT ;  /* 0x000020003d3d6812 */ /* 0x000fc800078efcff */
[----:B------:R-:W-:Y:S01]  /*87f60*/  LOP3.LUT R61, R61, 0xffffbfff, RZ, 0xc0, !PT ;  /* 0xffffbfff3d3d7812 */ /* 0x000fe200078ec0ff */
[----:B----4-:R-:W2:Y:S01]  /*87f70*/  LDS.128 R8, [R3] ;  /* 0x0000000003087984 */ /* 0x010ea20000000c00 */
[----:B------:R-:W-:-:S03]  /*87f80*/  NOP ;  /* 0x0000000000007918 */ /* 0x000fc60000000000 */
[----:B------:R3:W-:Y:S01]  /*87f90*/  STSM.16.M88.4 [R3], R4 ;  /* 0x0000000403007844 */ /* 0x0007e20000000200 */
[C---:B------:R-:W-:Y:S02]  /*87fa0*/  LOP3.LUT P6, RZ, R2.reuse, 0x8, RZ, 0xc0, !PT ;  /* 0x0000000802ff7812 */ /* 0x040fe400078cc0ff */
[C---:B------:R-:W-:Y:S02]  /*87fb0*/  LOP3.LUT P0, RZ, R2.reuse, 0x10, RZ, 0xc0, !PT ;  /* 0x0000001002ff7812 */ /* 0x040fe4000780c0ff */
[C---:B------:R-:W-:Y:S02]  /*87fc0*/  LOP3.LUT P1, RZ, R2.reuse, 0x20, RZ, 0xc0, !PT ;  /* 0x0000002002ff7812 */ /* 0x040fe4000782c0ff */
[C---:B------:R-:W-:Y:S02]  /*87fd0*/  LOP3.LUT P2, RZ, R2.reuse, 0x40, RZ, 0xc0, !PT ;  /* 0x0000004002ff7812 */ /* 0x040fe4000784c0ff */
[C---:B------:R-:W-:Y:S02]  /*87fe0*/  LOP3.LUT P3, RZ, R2.reuse, 0x80, RZ, 0xc0, !PT ;  /* 0x0000008002ff7812 */ /* 0x040fe4000786c0ff */
[----:B------:R-:W-:-:S02]  /*87ff0*/  LOP3.LUT P4, RZ, R2, 0x100, RZ, 0xc0, !PT ;  /* 0x0000010002ff7812 */ /* 0x000fc4000788c0ff */
[----:B------:R-:W-:Y:S02]  /*88000*/  LOP3.LUT P5, RZ, R2, 0x200, RZ, 0xc0, !PT ;  /* 0x0000020002ff7812 */ /* 0x000fe400078ac0ff */
[----:B------:R-:W-:Y:S02]  /*88010*/  @P6 LOP3.LUT R61, R61, 0x4000, RZ, 0xfc, !PT ;  /* 0x000040003d3d6812 */ /* 0x000fe400078efcff */
[----:B---3--:R-:W-:Y:S02]  /*88020*/  LOP3.LUT R4, R29, 0xffff, RZ, 0xc0, !PT ;  /* 0x0000ffff1d047812 */ /* 0x008fe400078ec0ff */
[----:B------:R-:W-:Y:S02]  /*88030*/  LOP3.LUT R6, R32, 0xffff, RZ, 0xc0, !PT ;  /* 0x0000ffff20067812 */ /* 0x000fe400078ec0ff */
[----:B------:R-:W-:Y:S01]  /*88040*/  LOP3.LUT R5, R30, 0xffff, RZ, 0xc0, !PT ;  /* 0x0000ffff1e057812 */ /* 0x000fe200078ec0ff */
[----:B--2---:R-:W-:Y:S01]  /*88050*/  IMAD.MOV.U32 R48, RZ, RZ, R11 ;  /* 0x000000ffff307224 */ /* 0x004fe200078e000b */
[----:B------:R-:W-:Y:S01]  /*88060*/  STL.64 [R1+0xb0], R8 ;  /* 0x0000b00801007387 */ /* 0x000fe20000100a00 */
[----:B------:R-:W-:-:S02]  /*88070*/  LOP3.LUT R7, R31, 0xffff, RZ, 0xc0, !PT ;  /* 0x0000ffff1f077812 */ /* 0x000fc400078ec0ff */
[----:B------:R-:W-:Y:S01]  /*88080*/  LOP3.LUT P6, RZ, R2, 0x4, RZ, 0xc0, !PT ;  /* 0x0000000402ff7812 */ /* 0x000fe200078cc0ff */
[----:B------:R2:W-:Y:S01]  /*88090*/  STL [R1+0x10c], R28 ;  /* 0x00010c1c01007387 */ /* 0x0005e20000100800 */
[----:B------:R-:W-:-:S03]  /*880a0*/  LOP3.LUT R61, R61, 0xffff7fff, RZ, 0xc0, !PT ;  /* 0xffff7fff3d3d7812 */ /* 0x000fc600078ec0ff */
[----:B------:R-:W-:Y:S01]  /*880b0*/  STL [R1+0xb8], R10 ;  /* 0x0000b80a01007387 */ /* 0x000fe20000100800 */
[----:B------:R-:W-:-:S03]  /*880c0*/  NOP ;  /* 0x0000000000007918 */ /* 0x000fc60000000000 */
[----:B------:R-:W-:Y:S01]  /*880d0*/  STL [R1+0x2bd4], R48 ;  /* 0x002bd43001007387 */ /* 0x000fe20000100800 */
[----:B------:R-:W-:Y:S02]  /*880e0*/  PRMT R12, R22, 0x4210, R4 ;  /* 0x00004210160c7816 */ /* 0x000fe40000000004 */
[----:B------:R-:W-:Y:S01]  /*880f0*/  PRMT R13, R36, 0x4210, R5 ;  /* 0x00004210240d7816 */ /* 0x000fe20000000005 */
[----:B------:R-:W3:Y:S01]  /*88100*/  LDL.LU R25, [R1+0x5f4] ;  /* 0x0005f40001197983 */ /* 0x000ee20000300800 */
[----:B------:R-:W-:Y:S02]  /*88110*/  PRMT R14, R35, 0x4210, R6 ;  /* 0x00004210230e7816 */ /* 0x000fe40000000006 */
[----:B------:R-:W-:Y:S01]  /*88120*/  PRMT R15, R33, 0x4210, R7 ;  /* 0x00004210210f7816 */ /* 0x000fe20000000007 */
[----:B------:R-:W4:Y:S01]  /*88130*/  LDL.LU R26, [R1+0x5f0] ;  /* 0x0005f000011a7983 */ /* 0x000f220000300800 */
[----:B------:R-:W-:-:S03]  /*88140*/  @P6 LOP3.LUT R61, R61, 0x8000, RZ, 0xfc, !PT ;  /* 0x000080003d3d6812 */ /* 0x000fc600078efcff */
[----:B------:R-:W0:Y:S01]  /*88150*/  LDS.128 R8, [R3] ;  /* 0x0000000003087984 */ /* 0x000e220000000c00 */
[----:B------:R-:W-:-:S03]  /*88160*/  NOP ;  /* 0x0000000000007918 */ /* 0x000fc60000000000 */
[----:B--2---:R-:W2:Y:S01]  /*88170*/  LDL.LU R28, [R1+0x5b8] ;  /* 0x0005b800011c7983 */ /* 0x004ea20000300800 */
[----:B------:R-:W-:Y:S02]  /*88180*/  PRMT R4, R38, 0x5210, R4 ;  /* 0x0000521026047816 */ /* 0x000fe40000000004 */
[----:B------:R-:W-:Y:S01]  /*88190*/  PRMT R5, R37, 0x5210, R5 ;  /* 0x0000521025057816 */ /* 0x000fe20000000005 */
[----:B------:R-:W2:Y:S01]  /*881a0*/  LDL.LU R29, [R1+0x5b4] ;  /* 0x0005b400011d7983 */ /* 0x000ea20000300800 */
[----:B------:R-:W-:Y:S02]  /*881b0*/  PRMT R6, R39, 0x5210, R6 ;  /* 0x0000521027067816 */ /* 0x000fe40000000006 */
[----:B------:R-:W-:Y:S01]  /*881c0*/  PRMT R7, R34, 0x5210, R7 ;  /* 0x0000521022077816 */ /* 0x000fe20000000007 */
[----:B------:R-:W2:Y:S01]  /*881d0*/  LDL.LU R32, [R1+0x7d0] ;  /* 0x0007d00001207983 */ /* 0x000ea20000300800 */
[----:B------:R-:W-:Y:S02]  /*881e0*/  LOP3.LUT P6, RZ, R50, 0x1000000, RZ, 0xc0, !PT ;  /* 0x0100000032ff7812 */ /* 0x000fe400078cc0ff */
[----:B------:R-:W-:Y:S01]  /*881f0*/  LOP3.LUT R61, R61, 0xfffeffff, RZ, 0xc0, !PT ;  /* 0xfffeffff3d3d7812 */ /* 0x000fe200078ec0ff */
[----:B------:R-:W2:Y:S04]  /*88200*/  LDL.LU R27, [R1+0x7c8] ;  /* 0x0007c800011b7983 */ /* 0x000ea80000300800 */
[----:B------:R-:W2:Y:S04]  /*88210*/  LDL.LU R30, [R1+0x7c4] ;  /* 0x0007c400011e7983 */ /* 0x000ea80000300800 */
[----:B------:R-:W2:Y:S02]  /*88220*/  LDL.LU R31, [R1+0x7a4] ;  /* 0x0007a400011f7983 */ /* 0x000ea40000300800 */
[----:B------:R-:W-:-:S02]  /*88230*/  @P6 LOP3.LUT R61, R61, 0x10000, RZ, 0xfc, !PT ;  /* 0x000100003d3d6812 */ /* 0x000fc400078efcff */
[----:B------:R-:W-:Y:S01]  /*88240*/  STSM.16.M88.4 [R3], R12 ;  /* 0x0000000c03007844 */ /* 0x000fe20000000200 */
[----:B------:R-:W-:Y:S02]  /*88250*/  LOP3.LUT P6, RZ, R50, 0x100000, RZ, 0xc0, !PT ;  /* 0x0010000032ff7812 */ /* 0x000fe400078cc0ff */
[----:B------:R-:W-:Y:S01]  /*88260*/  LOP3.LUT R61, R61, 0xfffdffff, RZ, 0xc0, !PT ;  /* 0xfffdffff3d3d7812 */ /* 0x000fe200078ec0ff */
[----:B0-----:R-:W-:Y:S01]  /*88270*/  STL [R1+0xa0], R8 ;  /* 0x0000a00801007387 */ /* 0x001fe20000100800 */
[----:B------:R-:W-:-:S03]  /*88280*/  IMAD.MOV.U32 R48, RZ, RZ, R9 ;  /* 0x000000ffff307224 */ /* 0x000fc600078e0009 */
[----:B------:R-:W-:Y:S01]  /*88290*/  STL.64 [R1+0xa8], R10 ;  /* 0x0000a80a01007387 */ /* 0x000fe20000100a00 */
[----:B------:R-:W-:-:S03]  /*882a0*/  NOP ;  /* 0x0000000000007918 */ /* 0x000fc60000000000 */
[----:B------:R-:W0:Y:S01]  /*882b0*/  LDS.128 R8, [R3] ;  /* 0x0000000003087984 */ /* 0x000e220000000c00 */
[----:B------:R-:W-:-:S03]  /*882c0*/  NOP ;  /* 0x0000000000007918 */ /* 0x000fc60000000000 */
[----:B------:R-:W-:Y:S01]  /*882d0*/  STL.64 [R1+0x2bd8], R48 ;  /* 0x002bd83001007387 */ /* 0x000fe20000100a00 */
[----:B------:R-:W-:Y:S02]  /*882e0*/  @P6 LOP3.LUT R61, R61, 0x20000, RZ, 0xfc, !PT ;  /* 0x000200003d3d6812 */ /* 0x000fe400078efcff */
[----:B------:R-:W-:Y:S01]  /*882f0*/  LOP3.LUT P6, RZ, R50, 0x40000, RZ, 0xc0, !PT ;  /* 0x0004000032ff7812 */ /* 0x000fe200078cc0ff */
[----:B------:R-:W2:Y:S01]  /*88300*/  LDL.LU R22, [R1+0x5f8] ;  /* 0x0005f80001167983 */ /* 0x000ea20000300800 */
[----:B------:R-:W-:-:S03]  /*88310*/  LOP3.LUT R61, R61, 0xfffbffff, RZ, 0xc0, !PT ;  /* 0xfffbffff3d3d7812 */ /* 0x000fc600078ec0ff */
[----:B------:R-:W2:Y:S04]  /*88320*/  LDL.LU R36, [R1+0x5e4] ;  /* 0x0005e40001247983 */ /* 0x000ea80000300800 */
[----:B------:R3:W-:Y:S04]  /*88330*/  STSM.16.M88.4 [R3], R4 ;  /* 0x0000000403007844 */ /* 0x0007e80000000200 */
[----:B------:R-:W-:Y:S02]  /*88340*/  @P6 LOP3.LUT R61, R61, 0x40000, RZ, 0xfc, !PT ;  /* 0x000400003d3d6812 */ /* 0x000fe400078efcff */
[----:B------:R-:W-:Y:S01]  /*88350*/  LOP3.LUT P6, RZ, R51, 0x10000000, RZ, 0xc0, !PT ;  /* 0x1000000033ff7812 */ /* 0x000fe200078cc0ff */
[----:B0-----:R-:W-:Y:S04]  /*88360*/  STL.64 [R1+0x90], R8 ;  /* 0x0000900801007387 */ /* 0x001fe80000100a00 */
[----:B------:R-:W-:Y:S01]  /*88370*/  STL.64 [R1+0x98], R10 ;  /* 0x0000980a01007387 */ /* 0x000fe20000100a00 */
[----:B------:R-:W-:-:S03]  /*88380*/  NOP ;  /* 0x0000000000007918 */ /* 0x000fc60000000000 */
[----:B------:R-:W2:Y:S04]  /*88390*/  LDL.LU R35, [R1+0x5c0] ;  /* 0x0005c00001237983 */ /* 0x000ea80000300800 */
[----:B------:R-:W2:Y:S04]  /*883a0*/  LDL.LU R33, [R1+0x5bc] ;  /* 0x0005bc0001217983 */ /* 0x000ea80000300800 */
[----:B------:R-:W0:Y:S01]  /*883b0*/  LDS.128 R8, [R3] ;  /* 0x0000000003087984 */ /* 0x000e220000000c00 */
[----:B---3--:R-:W-:Y:S02]  /*883c0*/  LOP3.LUT R4, R25, 0xffff, RZ, 0xc0, !PT ;  /* 0x0000ffff19047812 */ /* 0x008fe400078ec0ff */
[----:B----4-:R-:W-:-:S02]  /*883d0*/  LOP3.LUT R5, R26, 0xffff, RZ, 0xc0, !PT ;  /* 0x0000ffff1a057812 */ /* 0x010fc400078ec0ff */
[----:B------:R-:W3:Y:S01]  /*883e0*/  LDL.LU R26, [R1+0x7e4] ;  /* 0x0007e400011a7983 */ /* 0x000ee20000300800 */
[----:B--2---:R-:W-:-:S03]  /*883f0*/  LOP3.LUT R6, R28, 0xffff, RZ, 0xc0, !PT ;  /* 0x0000ffff1c067812 */ /* 0x004fc600078ec0ff */
[----:B------:R-:W2:Y:S01]  /*88400*/  LDL.LU R28, [R1+0x7dc] ;  /* 0x0007dc00011c7983 */ /* 0x000ea20000300800 */
[----:B------:R-:W-:-:S03]  /*88410*/  LOP3.LUT R7, R29, 0xffff, RZ, 0xc0, !PT ;  /* 0x0000ffff1d077812 */ /* 0x000fc600078ec0ff */
[----:B------:R-:W4:Y:S01]  /*88420*/  LDL.LU R29, [R1+0x7d8] ;  /* 0x0007d800011d7983 */ /* 0x000f220000300800 */
[----:B------:R-:W-:-:S03]  /*88430*/  PRMT R12, R32, 0x4210, R4 ;  /* 0x00004210200c7816 */ /* 0x000fc60000000004 */
[----:B------:R-:W2:Y:S01]  /*88440*/  LDL.LU R32, [R1+0x7bc] ;  /* 0x0007bc0001207983 */ /* 0x000ea20000300800 */
[----:B------:R-:W-:Y:S02]  /*88450*/  PRMT R13, R27, 0x4210, R5 ;  /* 0x000042101b0d7816 */ /* 0x000fe40000000005 */
[----:B------:R-:W-:Y:S02]  /*88460*/  PRMT R14, R30, 0x4210, R6 ;  /* 0x000042101e0e7816 */ /* 0x000fe40000000006 */
[----:B------:R-:W-:Y:S01]  /*88470*/  PRMT R15, R31, 0x4210, R7 ;  /* 0x000042101f0f7816 */ /* 0x000fe20000000007 */
[----:B------:R-:W-:-:S04]  /*88480*/  NOP ;  /* 0x0000000000007918 */ /* 0x000fc80000000000 */
[----:B------:R-:W-:Y:S04]  /*88490*/  STSM.16.M88.4 [R3], R12 ;  /* 0x0000000c03007844 */ /* 0x000fe80000000200 */
[----:B0-----:R-:W-:Y:S04]  /*884a0*/  STL.64 [R1+0x80], R8 ;  /* 0x0000800801007387 */ /* 0x001fe80000100a00 */
[----:B------:R-:W-:Y:S01]  /*884b0*/  STL.64 [R1+0x88], R10 ;  /* 0x0000880a01007387 */ /* 0x000fe20000100a00 */
[----:B------:R-:W-:-:S03]  /*884c0*/  NOP ;  /* 0x0000000000007918 */ /* 0x000fc60000000000 */
[----:B------:R-:W0:Y:S01]  /*884d0*/  LDS.128 R8, [R3] ;  /* 0x0000000003087984 */ /* 0x000e220000000c00 */
[----:B------:R-:W-:Y:S02]  /*884e0*/  PRMT R4, R41, 0x5210, R4 ;  /* 0x0000521029047816 */ /* 0x000fe40000000004 */
[----:B------:R-:W-:Y:S02]  /*884f0*/  PRMT R5, R44, 0x5210, R5 ;  /* 0x000052102c057816 */ /* 0x000fe40000000005 */
[----:B------:R-:W-:Y:S02]  /*88500*/  PRMT R6, R40, 0x5210, R6 ;  /* 0x0000521028067816 */ /* 0x000fe40000000006 */
[----:B------:R-:W-:Y:S01]  /*88510*/  PRMT R7, R43, 0x5210, R7 ;  /* 0x000052102b077816 */ /* 0x000fe20000000007 */
[----:B------:R-:W-:-:S04]  /*88520*/  NOP ;  /* 0x0000000000007918 */ /* 0x000fc80000000000 */
[----:B------:R1:W-:Y:S01]  /*88530*/  STSM.16.M88.4 [R3], R4 ;  /* 0x0000000403007844 */ /* 0x0003e20000000200 */
[----:B------:R-:W-:-:S03]  /*88540*/  NOP ;  /* 0x0000000000007918 */ /* 0x000fc60000000000 */
[----:B------:R-:W2:Y:S01]  /*88550*/  LDS.128 R16, [R3] ;  /* 0x0000000003107984 */ /* 0x000ea20000000c00 */
[----:B-1----:R-:W-:Y:S02]  /*88560*/  LOP3.LUT R4, R22, 0xffff, RZ, 0xc0, !PT ;  /* 0x0000ffff16047812 */ /* 0x002fe400078ec0ff */
[----:B------:R-:W-:Y:S01]  /*88570*/  LOP3.LUT R5, R36, 0xffff, RZ, 0xc0, !PT ;  /* 0x0000ffff24057812 */ /* 0x000fe200078ec0ff */
[----:B0-----:R-:W-:Y:S04]  /*88580*/  STL [R1+0x74], R9 ;  /* 0x0000740901007387 */ /* 0x001fe80000100800 */
[----:B------:R0:W-:Y:S04]  /*88590*/  STL.64 [R1+0x78], R10 ;  /* 0x0000780a01007387 */ /* 0x0001e80000100a00 */
[----:B------:R-:W4:Y:S04]  /*885a0*/  LDL.LU R27, [R1+0x608] ;  /* 0x00060800011b7983 */ /* 0x000f280000300800 */
[----:B------:R-:W4:Y:S01]  /*885b0*/  LDL.LU R30, [R1+0x5fc] ;  /* 0x0005fc00011e7983 */ /* 0x000f220000300800 */
[----:B------:R-:W-:-:S03]  /*885c0*/  LOP3.LUT R6, R35, 0xffff, RZ, 0xc0, !PT ;  /* 0x0000ffff23067812 */ /* 0x000fc600078ec0ff */
[----:B------:R-:W4:Y:S01]  /*885d0*/  LDL.LU R31, [R1+0x5c8] ;  /* 0x0005c800011f7983 */ /* 0x000f220000300800 */
[----:B------:R-:W-:-:S03]  /*885e0*/  LOP3.LUT R7, R33, 0xffff, RZ, 0xc0, !PT ;  /* 0x0000ffff21077812 */ /* 0x000fc600078ec0ff */
[----:B------:R-:W4:Y:S04]  /*885f0*/  LDL.LU R22, [R1+0x5c4] ;  /* 0x0005c40001167983 */ /* 0x000f280000300800 */
[----:B------:R-:W4:Y:S04]  /*88600*/  LDL.LU R36, [R1+0x7f4] ;  /* 0x0007f40001247983 */ /* 0x000f280000300800 */
[----:B------:R-:W4:Y:S04]  /*88610*/  LDL.LU R35, [R1+0x7f0] ;  /* 0x0007f00001237983 */ /* 0x000f280000300800 */
[----:B------:R-:W4:Y:S01]  /*88620*/  LDL.LU R33, [R1+0x7ec] ;  /* 0x0007ec0001217983 */ /* 0x000f220000300800 */
[----:B--2---:R-:W-:-:S03]  /*88630*/  PRMT R15, R32, 0x4210, R7 ;  /* 0x00004210200f7816 */ /* 0x004fc60000000007 */
[----:B------:R-:W2:Y:S01]  /*88640*/  LDL.LU R32, [R1+0x7e8] ;  /* 0x0007e80001207983 */ /* 0x000ea20000300800 */
[----:B---3--:R-:W-:Y:S02]  /*88650*/  PRMT R12, R26, 0x4210, R4 ;  /* 0x000042101a0c7816 */ /* 0x008fe40000000004 */
[----:B------:R-:W-:Y:S02]  /*88660*/  PRMT R13, R28, 0x4210, R5 ;  /* 0x000042101c0d7816 */ /* 0x000fe40000000005 */
[----:B----4-:R-:W-:Y:S01]  /*88670*/  PRMT R14, R29, 0x4210, R6 ;  /* 0x000042101d0e7816 */ /* 0x010fe20000000006 */
[----:B------:R-:W-:Y:S01]  /*88680*/  NOP ;  /* 0x0000000000007918 */ /* 0x000fe20000000000 */
[----:B------:R-:W-:Y:S01]  /*88690*/  STL.64 [R1+0x60], R16 ;  /* 0x0000601001007387 */ /* 0x000fe20000100a00 */
[----:B0-----:R-:W-:-:S03]  /*886a0*/  IMAD.MOV.U32 R10, RZ, RZ, R18 ;  /* 0x000000ffff0a7224 */ /* 0x001fc600078e0012 */
[----:B------:R-:W-:Y:S04]  /*886b0*/  STSM.16.M88.4 [R3], R12 ;  /* 0x0000000c03007844 */ /* 0x000fe80000000200 */
[----:B------:R-:W-:Y:S01]  /*886c0*/  STL [R1+0x6c], R19 ;  /* 0x00006c1301007387 */ /* 0x000fe20000100800 */
[----:B------:R-:W-:-:S03]  /*886d0*/  NOP ;  /* 0x0000000000007918 */ /* 0x000fc60000000000 */
[----:B------:R-:W0:Y:S01]  /*886e0*/  LDS.128 R16, [R3] ;  /* 0x0000000003107984 */ /* 0x000e220000000c00 */
[----:B------:R-:W-:Y:S02]  /*886f0*/  PRMT R4, R47, 0x5210, R4 ;  /* 0x000052102f047816 */ /* 0x000fe40000000004 */
[----:B------:R-:W-:Y:S01]  /*88700*/  PRMT R5, R46, 0x5210, R5 ;  /* 0x000052102e057816 */ /* 0x000fe20000000005 */
[----:B------:R-:W-:Y:S01]  /*88710*/  IMAD.MOV.U32 R11, RZ, RZ, R8 ;  /* 0x000000ffff0b7224 */ /* 0x000fe200078e0008 */
[----:B------:R-:W-:Y:S01]  /*88720*/  PRMT R6, R60, 0x5210, R6 ;  /* 0x000052103c067816 */ /* 0x000fe20000000006 */
[----:B------:R-:W3:Y:S01]  /*88730*/  LDL.LU R26, [R1+0xcc] ;  /* 0x0000cc00011a7983 */ /* 0x000ee20000300800 */
[----:B------:R-:W-:Y:S01]  /*88740*/  PRMT R7, R42, 0x5210, R7 ;  /* 0x000052102a077816 */ /* 0x000fe20000000007 */
[----:B------:R-:W-:-:S04]  /*88750*/  NOP ;  /* 0x0000000000007918 */ /* 0x000fc80000000000 */
[----:B------:R-:W-:Y:S01]  /*88760*/  STSM.16.M88.4 [R3], R4 ;  /* 0x0000000403007844 */ /* 0x000fe20000000200 */
[----:B------:R-:W-:-:S03]  /*88770*/  NOP ;  /* 0x0000000000007918 */ /* 0x000fc60000000000 */
[----:B------:R-:W1:Y:S04]  /*88780*/  LDS.128 R4, [R3] ;  /* 0x0000000003047984 */ /* 0x000e680000000c00 */
[----:B------:R-:W4:Y:S04]  /*88790*/  LDL.LU R28, [R1+0xc8] ;  /* 0x0000c800011c7983 */ /* 0x000f280000300800 */
[----:B------:R-:W4:Y:S04]  /*887a0*/  LDL.LU R29, [R1+0xf0] ;  /* 0x0000f000011d7983 */ /* 0x000f280000300800 */
[----:B------:R-:W-:Y:S01]  /*887b0*/  STL.64 [R1+0x2bc8], R10 ;  /* 0x002bc80a01007387 */ /* 0x000fe20000100a00 */
[----:B0-----:R-:W-:-:S03]  /*887c0*/  IMAD.MOV.U32 R0, RZ, RZ, R19 ;  /* 0x000000ffff007224 */ /* 0x001fc600078e0013 */
[----:B------:R0:W-:Y:S04]  /*887d0*/  STL.64 [R1+0x50], R16 ;  /* 0x0000501001007387 */ /* 0x0001e80000100a00 */
[----:B------:R0:W-:Y:S04]  /*887e0*/  STL [R1+0x58], R18 ;  /* 0x0000581201007387 */ /* 0x0001e80000100800 */
[----:B------:R0:W-:Y:S01]  /*887f0*/  STL [R1+0x2ba8], R0 ;  /* 0x002ba80001007387 */ /* 0x0001e20000100800 */
[----:B------:R-:W-:Y:S02]  /*88800*/  LOP3.LUT R12, R27, 0xffff, RZ, 0xc0, !PT ;  /* 0x0000ffff1b0c7812 */ /* 0x000fe400078ec0ff */
[----:B------:R-:W-:-:S02]  /*88810*/  LOP3.LUT R13, R30, 0xffff, RZ, 0xc0, !PT ;  /* 0x0000ffff1e0d7812 */ /* 0x000fc400078ec0ff */
[----:B------:R-:W4:Y:S01]  /*88820*/  LDL.LU R30, [R1+0x628] ;  /* 0x00062800011e7983 */ /* 0x000f220000300800 */
[----:B------:R-:W-:-:S03]  /*88830*/  LOP3.LUT R14, R31, 0xffff, RZ, 0xc0, !PT ;  /* 0x0000ffff1f0e7812 */ /* 0x000fc600078ec0ff */
[----:B------:R-:W4:Y:S01]  /*88840*/  LDL.LU R31, [R1+0x61c] ;  /* 0x00061c00011f7983 */ /* 0x000f220000300800 */
[----:B------:R-:W-:-:S03]  /*88850*/  LOP3.LUT R15, R22, 0xffff, RZ, 0xc0, !PT ;  /* 0x0000ffff160f7812 */ /* 0x000fc600078ec0ff */
[----:B------:R-:W4:Y:S01]  /*88860*/  LDL.LU R22, [R1+0x5d0] ;  /* 0x0005d00001167983 */ /* 0x000f220000300800 */
[----:B0-----:R-:W-:-:S03]  /*88870*/  PRMT R16, R36, 0x4210, R12 ;  /* 0x0000421024107816 */ /* 0x001fc6000000000c */
[----:B------:R-:W4:Y:S01]  /*88880*/  LDL.LU R36, [R1+0x5cc] ;  /* 0x0005cc0001247983 */ /* 0x000f220000300800 */
[----:B------:R-:W-:-:S03]  /*88890*/  PRMT R17, R35, 0x4210, R13 ;  /* 0x0000421023117816 */ /* 0x000fc6000000000d */
[----:B------:R-:W4:Y:S01]  /*888a0*/  LDL.LU R35, [R1+0x804] ;  /* 0x0008040001237983 */ /* 0x000f220000300800 */
[----:B------:R-:W-:-:S03]  /*888b0*/  PRMT R18, R33, 0x4210, R14 ;  /* 0x0000421021127816 */ /* 0x000fc6000000000e */
[----:B------:R-:W4:Y:S04]  /*888c0*/  LDL.LU R27, [R1+0x800] ;  /* 0x00080000011b7983 */ /* 0x000f280000300800 */
[----:B------:R-:W4:Y:S04]  /*888d0*/  LDL.LU R33, [R1+0x7fc] ;  /* 0x0007fc0001217983 */ /* 0x000f280000300800 */
[----:B-1----:R-:W-:Y:S01]  /*888e0*/  STL [R1+0x40], R4 ;  /* 0x0000400401007387 */ /* 0x002fe20000100800 */
[----:B--2---:R-:W-:Y:S01]  /*888f0*/  PRMT R19, R32, 0x4210, R15 ;  /* 0x0000421020137816 */ /* 0x004fe2000000000f */
[----:B------:R-:W-:-:S02]  /*88900*/  NOP ;  /* 0x0000000000007918 */ /* 0x000fc40000000000 */
[----:B------:R-:W2:Y:S01]  /*88910*/  LDL.LU R32, [R1+0x7f8] ;  /* 0x0007f80001207983 */ /* 0x000ea20000300800 */
[----:B------:R-:W-:Y:S02]  /*88920*/  IMAD.MOV.U32 R0, RZ, RZ, R5 ;  /* 0x000000ffff007224 */ /* 0x000fe400078e0005 */
[----:B------:R-:W-:Y:S01]  /*88930*/  IMAD.MOV.U32 R8, RZ, RZ, R6 ;  /* 0x000000ffff087224 */ /* 0x000fe200078e0006 */
[----:B------:R-:W-:Y:S01]  /*88940*/  STSM.16.M88.4 [R3], R16 ;  /* 0x0000001003007844 */ /* 0x000fe20000000200 */
[----:B------:R-:W-:Y:S01]  /*88950*/  IMAD.MOV.U32 R9, RZ, RZ, R7 ;  /* 0x000000ffff097224 */ /* 0x000fe200078e0007 */
[----:B------:R-:W-:Y:S02]  /*88960*/  NOP ;  /* 0x0000000000007918 */ /* 0x000fe40000000000 */
[----:B------:R-:W0:Y:S04]  /*88970*/  LDS.128 R4, [R3] ;  /* 0x0000000003047984 */ /* 0x000e280000000c00 */
[----:B------:R-:W-:Y:S04]  /*88980*/  STL.64 [R1+0x2ba0], R8 ;  /* 0x002ba00801007387 */ /* 0x000fe80000100a00 */
[----:B------:R-:W2:Y:S04]  /*88990*/  LDL.LU R24, [R1+0x514] ;  /* 0x0005140001187983 */ /* 0x000ea80000300800 */
[----:B------:R-:W2:Y:S01]  /*889a0*/  LDL.LU R25, [R1+0x510] ;  /* 0x0005100001197983 */ /* 0x000ea20000300800 */
[----:B---3--:R-:W-:-:S03]  /*889b0*/  PRMT R12, R26, 0x5210, R12 ;  /* 0x000052101a0c7816 */ /* 0x008fc6000000000c */
[----:B------:R-:W3:Y:S01]  /*889c0*/  LDL.LU R26, [R1+0xf8] ;  /* 0x0000f800011a7983 */ /* 0x000ee20000300800 */
[----:B------:R-:W-:Y:S02]  /*889d0*/  PRMT R15, R45, 0x5210, R15 ;  /* 0x000052102d0f7816 */ /* 0x000fe4000000000f */
[----:B----4-:R-:W-:Y:S02]  /*889e0*/  PRMT R13, R28, 0x5210, R13 ;  /* 0x000052101c0d7816 */ /* 0x010fe4000000000d */
[----:B------:R-:W4:Y:S01]  /*889f0*/  LDL.LU R28, [R1+0xc4] ;  /* 0x0000c400011c7983 */ /* 0x000f220000300800 */
[----:B------:R-:W-:Y:S01]  /*88a00*/  PRMT R14, R29, 0x5210, R14 ;  /* 0x000052101d0e7816 */ /* 0x000fe2000000000e */
[----:B------:R-:W-:Y:S02]  /*88a10*/  NOP ;  /* 0x0000000000007918 */ /* 0x000fe40000000000 */
[----:B0-----:R-:W-:Y:S04]  /*88a20*/  STL.64 [R1+0x2bb0], R4 ;  /* 0x002bb00401007387 */ /* 0x001fe80000100a00 */
[----:B------:R-:W-:Y:S04]  /*88a30*/  STL.64 [R1+0x2b80], R6 ;  /* 0x002b800601007387 */ /* 0x000fe80000100a00 */
[----:B------:R-:W3:Y:S01]  /*88a40*/  LDL.LU R29, [R1+0x780] ;  /* 0x00078000011d7983 */ /* 0x000ee20000300800 */
[----:B------:R-:W-:-:S03]  /*88a50*/  LOP3.LUT R20, R30, 0xffff, RZ, 0xc0, !PT ;  /* 0x0000ffff1e147812 */ /* 0x000fc600078ec0ff */
[----:B------:R-:W3:Y:S01]  /*88a60*/  LDL.LU R30, [R1+0x62c] ;  /* 0x00062c00011e7983 */ /* 0x000ee20000300800 */
[----:B------:R-:W-:-:S03]  /*88a70*/  LOP3.LUT R21, R31, 0xffff, RZ, 0xc0, !PT ;  /* 0x0000ffff1f157812 */ /* 0x000fc600078ec0ff */
[----:B------:R-:W3:Y:S01]  /*88a80*/  LDL.LU R31, [R1+0x5d8] ;  /* 0x0005d800011f7983 */ /* 0x000ee20000300800 */
[----:B------:R-:W-:Y:S02]  /*88a90*/  LOP3.LUT R22, R22, 0xffff, RZ, 0xc0, !PT ;  /* 0x0000ffff16167812 */ /* 0x000fe400078ec0ff */
[----:B------:R-:W-:Y:S02]  /*88aa0*/  LOP3.LUT R23, R36, 0xffff, RZ, 0xc0, !PT ;  /* 0x0000ffff24177812 */ /* 0x000fe400078ec0ff */
[----:B------:R-:W3:Y:S01]  /*88ab0*/  LDL.LU R36, [R1+0x5d4] ;  /* 0x0005d40001247983 */ /* 0x000ee20000300800 */
[----:B------:R-:W-:-:S03]  /*88ac0*/  PRMT R16, R35, 0x4210, R20 ;  /* 0x0000421023107816 */ /* 0x000fc60000000014 */
[----:B------:R-:W3:Y:S01]  /*88ad0*/  LDL.LU R35, [R1+0x810] ;  /* 0x0008100001237983 */ /* 0x000ee20000300800 */
[----:B------:R-:W-:Y:S02]  /*88ae0*/  PRMT R17, R27, 0x4210, R21 ;  /* 0x000042101b117816 */ /* 0x000fe40000000015 */
[----:B------:R-:W-:Y:S02]  /*88af0*/  PRMT R18, R33, 0x4210, R22 ;  /* 0x0000421021127816 */ /* 0x000fe40000000016 */
[----:B------:R-:W3:Y:S04]  /*88b00*/  LDL.LU R33, [R1+0x80c] ;  /* 0x00080c0001217983 */ /* 0x000ee80000300800 */
[----:B------:R-:W-:Y:S01]  /*88b10*/  STSM.16.M88.4 [R3], R12 ;  /* 0x0000000c03007844 */ /* 0x000fe20000000200 */
[----:B------:R-:W-:-:S03]  /*88b20*/  NOP ;  /* 0x0000000000007918 */ /* 0x000fc60000000000 */
[----:B------:R-:W0:Y:S01]  /*88b30*/  LDS.128 R12, [R3] ;  /* 0x00000000030c7984 */ /* 0x000e220000000c00 */
[----:B--2---:R-:W-:Y:S01]  /*88b40*/  PRMT R19, R32, 0x4210, R23 ;  /* 0x0000421020137816 */ /* 0x004fe20000000017 */
[----:B------:R-:W-:Y:S02]  /*88b50*/  NOP ;  /* 0x0000000000007918 */ /* 0x000fe40000000000 */
[----:B------:R-:W2:Y:S04]  /*88b60*/  LDL.LU R32, [R1+0x808] ;  /* 0x0008080001207983 */ /* 0x000ea80000300800 */
[----:B------:R-:W2:Y:S04]  /*88b70*/  LDL.LU R27, [R1+0x7d4] ;  /* 0x0007d400011b7983 */ /* 0x000ea80000300800 */
[----:B0-----:R-:W-:Y:S04]  /*88b80*/  STL.64 [R1+0x2bb8], R12 ;  /* 0x002bb80c01007387 */ /* 0x001fe80000100a00 */
[----:B------:R-:W-:Y:S04]  /*88b90*/  STL.64 [R1+0x2b88], R14 ;  /* 0x002b880e01007387 */ /* 0x000fe80000100a00 */
[----:B------:R-:W2:Y:S04]  /*88ba0*/  LDL.LU R37, [R1+0x51c] ;  /* 0x00051c0001257983 */ /* 0x000ea80000300800 */
[----:B------:R-:W2:Y:S04]  /*88bb0*/  LDL.LU R38, [R1+0x524] ;  /* 0x0005240001267983 */ /* 0x000ea80000300800 */
[----:B------:R-:W2:Y:S04]  /*88bc0*/  LDL.LU R48, [R1+0x518] ;  /* 0x0005180001307983 */ /* 0x000ea80000300800 */
[----:B------:R-:W2:Y:S04]  /*88bd0*/  LDL.LU R49, [R1+0x520] ;  /* 0x0005200001317983 */ /* 0x000ea80000300800 */
[----:B------:R-:W-:Y:S01]  /*88be0*/  STSM.16.M88.4 [R3], R16 ;  /* 0x0000001003007844 */ /* 0x000fe20000000200 */
[----:B------:R-:W-:-:S03]  /*88bf0*/  NOP ;  /* 0x0000000000007918 */ /* 0x000fc60000000000 */
[----:B------:R-:W0:Y:S01]  /*88c00*/  LDS.128 R16, [R3] ;  /* 0x0000000003107984 */ /* 0x000e220000000c00 */
[----:B----4-:R-:W-:Y:S02]  /*88c10*/  PRMT R23, R28, 0x5210, R23 ;  /* 0x000052101c177816 */ /* 0x010fe40000000017 */
[----:B------:R-:W-:Y:S02]  /*88c20*/  PRMT R20, R24, 0x5210, R20 ;  /* 0x0000521018147816 */ /* 0x000fe40000000014 */
[----:B------:R-:W-:Y:S02]  /*88c30*/  PRMT R21, R25, 0x5210, R21 ;  /* 0x0000521019157816 */ /* 0x000fe40000000015 */
[----:B---3--:R-:W-:Y:S01]  /*88c40*/  PRMT R22, R26, 0x5210, R22 ;  /* 0x000052101a167816 */ /* 0x008fe20000000016 */
[----:B------:R-:W-:Y:S01]  /*88c50*/  NOP ;  /* 0x0000000000007918 */ /* 0x000fe20000000000 */
[----:B------:R-:W-:-:S03]  /*88c60*/  LOP3.LUT R28, R29, 0xffff, RZ, 0xc0, !PT ;  /* 0x0000ffff1d1c7812 */ /* 0x000fc600078ec0ff */
[----:B------:R-:W-:Y:S01]  /*88c70*/  STSM.16.M88.4 [R3], R20 ;  /* 0x0000001403007844 */ /* 0x000fe20000000200 */
[----:B------:R-:W-:-:S03]  /*88c80*/  NOP ;  /* 0x0000000000007918 */ /* 0x000fc60000000000 */
[----:B------:R-:W1:Y:S01]  /*88c90*/  LDS.128 R20, [R3] ;  /* 0x0000000003147984 */ /* 0x000e620000000c00 */
[----:B------:R-:W-:Y:S02]  /*88ca0*/  LOP3.LUT R29, R30, 0xffff, RZ, 0xc0, !PT ;  /* 0x0000ffff1e1d7812 */ /* 0x000fe400078ec0ff */
[----:B------:R-:W-:Y:S02]  /*88cb0*/  LOP3.LUT R30, R31, 0xffff, RZ, 0xc0, !PT ;  /* 0x0000ffff1f1e7812 */ /* 0x000fe400078ec0ff */
[----:B------:R-:W-:Y:S02]  /*88cc0*/  LOP3.LUT R31, R36, 0xffff, RZ, 0xc0, !PT ;  /* 0x0000ffff241f7812 */ /* 0x000fe400078ec0ff */
[----:B------:R-:W-:Y:S02]  /*88cd0*/  PRMT R24, R35, 0x4210, R28 ;  /* 0x0000421023187816 */ /* 0x000fe4000000001c */
[----:B------:R-:W-:Y:S01]  /*88ce0*/  PRMT R25, R33, 0x4210, R29 ;  /* 0x0000421021197816 */ /* 0x000fe2000000001d */
[----:B0-----:R-:W-:Y:S04]  /*88cf0*/  STL.64 [R1+0x2b70], R16 ;  /* 0x002b701001007387 */ /* 0x001fe80000100a00 */
[----:B------:R-:W-:Y:S04]  /*88d00*/  STL.64 [R1+0x2b60], R18 ;  /* 0x002b601201007387 */ /* 0x000fe80000100a00 */
[----:B------:R-:W3:Y:S04]  /*88d10*/  LDL.LU R36, [R1+0x788] ;  /* 0x0007880001247983 */ /* 0x000ee80000300800 */
[----:B------:R-:W4:Y:S04]  /*88d20*/  LDL.LU R52, [R1+0x784] ;  /* 0x0007840001347983 */ /* 0x000f280000300800 */
[----:B------:R-:W3:Y:S04]  /*88d30*/  LDL.LU R53, [R1+0x5e0] ;  /* 0x0005e00001357983 */ /* 0x000ee80000300800 */
[----:B------:R-:W3:Y:S01]  /*88d40*/  LDL.LU R54, [R1+0x5dc] ;  /* 0x0005dc0001367983 */ /* 0x000ee20000300800 */
[----:B--2---:R-:W-:-:S03]  /*88d50*/  PRMT R26, R32, 0x4210, R30 ;  /* 0x00004210201a7816 */ /* 0x004fc6000000001e */
[----:B------:R-:W2:Y:S01]  /*88d60*/  LDL.LU R32, [R1+0x81c] ;  /* 0x00081c0001207983 */ /* 0x000ea20000300800 */
[----:B------:R-:W-:Y:S01]  /*88d70*/  PRMT R27, R27, 0x4210, R31 ;  /* 0x000042101b1b7816 */ /* 0x000fe2000000001f */
[----:B------:R-:W-:-:S04]  /*88d80*/  NOP ;  /* 0x0000000000007918 */ /* 0x000fc80000000000 */
[----:B------:R-:W-:Y:S01]  /*88d90*/  STSM.16.M88.4 [R3], R24 ;  /* 0x0000001803007844 */ /* 0x000fe20000000200 */
[----:B------:R-:W-:-:S03]  /*88da0*/  NOP ;  /* 0x0000000000007918 */ /* 0x000fc60000000000 */
[----:B------:R-:W0:Y:S04]  /*88db0*/  LDS.128 R24, [R3] ;  /* 0x0000000003187984 */ /* 0x000e280000000c00 */
[----:B------:R-:W2:Y:S04]  /*88dc0*/  LDL.LU R33, [R1+0x818] ;  /* 0x0008180001217983 */ /* 0x000ea80000300800 */
[----:B------:R-:W2:Y:S04]  /*88dd0*/  LDL.LU R55, [R1+0x814] ;  /* 0x0008140001377983 */ /* 0x000ea80000300800 */
[----:B------:R-:W2:Y:S04]  /*88de0*/  LDL.LU R35, [R1+0x7e0] ;  /* 0x0007e00001237983 */ /* 0x000ea80000300800 */
[----:B-1----:R-:W-:Y:S04]  /*88df0*/  STL.64 [R1+0x2be0], R20 ;  /* 0x002be01401007387 */ /* 0x002fe80000100a00 */
[----:B------:R-:W-:Y:S04]  /*88e00*/  STL.64 [R1+0x2b78], R22 ;  /* 0x002b781601007387 */ /* 0x000fe80000100a00 */
[----:B------:R-:W2:Y:S04]  /*88e10*/  LDL.LU R10, [R1+0x52c] ;  /* 0x00052c00010a7983 */ /* 0x000ea80000300800 */
[----:B------:R-:W2:Y:S01]  /*88e20*/  LDL.LU R11, [R1+0x528] ;  /* 0x00052800010b7983 */ /* 0x000ea20000300800 */
[----:B------:R-:W-:-:S03]  /*88e30*/  PRMT R30, R48, 0x5210, R30 ;  /* 0x00005210301e7816 */ /* 0x000fc6000000001e */
[----:B------:R-:W2:Y:S01]  /*88e40*/  LDL.LU R43, [R1+0x590] ;  /* 0x00059000012b7983 */ /* 0x000ea20000300800 */
[----:B------:R-:W-:-:S03]  /*88e50*/  PRMT R31, R49, 0x5210, R31 ;  /* 0x00005210311f7816 */ /* 0x000fc6000000001f */
[----:B------:R-:W2:Y:S04]  /*88e60*/  LDL.LU R44, [R1+0xc0] ;  /* 0x0000c000012c7983 */ /* 0x000ea80000300800 */
[----:B0-----:R-:W-:Y:S04]  /*88e70*/  STL.64 [R1+0x2bf0], R24 ;  /* 0x002bf01801007387 */ /* 0x001fe80000100a00 */
[----:B------:R-:W-:Y:S04]  /*88e80*/  STL.64 [R1+0x2be8], R26 ;  /* 0x002be81a01007387 */ /* 0x000fe80000100a00 */
[----:B------:R-:W2:Y:S04]  /*88e90*/  LDL.LU R48, [R1+0x790] ;  /* 0x0007900001307983 */ /* 0x000ea80000300800 */
[----:B------:R-:W2:Y:S01]  /*88ea0*/  LDL.LU R49, [R1+0x78c] ;  /* 0x00078c0001317983 */ /* 0x000ea20000300800 */
[----:B------:R-:W-:-:S02]  /*88eb0*/  PRMT R28, R37, 0x5210, R28 ;  /* 0x00005210251c7816 */ /* 0x000fc4000000001c */
[----:B------:R-:W-:Y:S01]  /*88ec0*/  PRMT R29, R38, 0x5210, R29 ;  /* 0x00005210261d7816 */ /* 0x000fe2000000001d */
[----:B------:R-:W-:-:S04]  /*88ed0*/  NOP ;  /* 0x0000000000007918 */ /* 0x000fc80000000000 */
[----:B------:R-:W-:Y:S01]  /*88ee0*/  STSM.16.M88.4 [R3], R28 ;  /* 0x0000001c03007844 */ /* 0x000fe20000000200 */
[----:B------:R-:W-:-:S03]  /*88ef0*/  NOP ;  /* 0x0000000000007918 */ /* 0x000fc60000000000 */
[----:B------:R-:W0:Y:S04]  /*88f00*/  LDS.128 R28, [R3] ;  /* 0x00000000031c7984 */ /* 0x000e280000000c00 */
[----:B------:R-:W2:Y:S04]  /*88f10*/  LDL.LU R40, [R1+0x5ec] ;  /* 0x0005ec0001287983 */ /* 0x000ea80000300800 */
[----:B------:R-:W2:Y:S01]  /*88f20*/  LDL.LU R41, [R1+0x5e8] ;  /* 0x0005e80001297983 */ /* 0x000ea20000300800 */
[----:B----4-:R-:W-:-:S03]  /*88f30*/  LOP3.LUT R37, R52, 0xffff, RZ, 0xc0, !PT ;  /* 0x0000ffff34257812 */ /* 0x010fc600078ec0ff */
[----:B------:R-:W4:Y:S01]  /*88f40*/  LDL.LU R52, [R1+0x97c] ;  /* 0x00097c0001347983 */ /* 0x000f220000300800 */
[----:B---3--:R-:W-:-:S03]  /*88f50*/  LOP3.LUT R38, R53, 0xffff, RZ, 0xc0, !PT ;  /* 0x0000ffff35267812 */ /* 0x008fc600078ec0ff */
[----:B------:R-:W3:Y:S01]  /*88f60*/  LDL.LU R53, [R1+0x978] ;  /* 0x0009780001357983 */ /* 0x000ee20000300800 */
[----:B------:R-:W-:-:S03]  /*88f70*/  LOP3.LUT R39, R54, 0xffff, RZ, 0xc0, !PT ;  /* 0x0000ffff36277812 */ /* 0x000fc600078ec0ff */
[----:B------:R-:W3:Y:S01]  /*88f80*/  LDL.LU R54, [R1+0x974] ;  /* 0x0009740001367983 */ /* 0x000ee20000300800 */
[----:B------:R-:W-:Y:S01]  /*88f90*/  LOP3.LUT R36, R36, 0xffff, RZ, 0xc0, !PT ;  /* 0x0000ffff24247812 */ /* 0x000fe200078ec0ff */
[----:B------:R-:W-:Y:S01]  /*88fa0*/  NOP ;  /* 0x0000000000007918 */ /* 0x000fe20000000000 */
[----:B--2---:R-:W-:Y:S02]  /*88fb0*/  PRMT R34, R55, 0x4210, R38 ;  /* 0x0000421037227816 */ /* 0x004fe40000000026 */
[----:B------:R-:W2:Y:S04]  /*88fc0*/  LDL.LU R55, [R1+0x970] ;  /* 0x0009700001377983 */ /* 0x000ea80000300800 */
[----:B0-----:R0:W-:Y:S04]  /*88fd0*/  STL.64 [R1+0x2bf8], R30 ;  /* 0x002bf81e01007387 */ /* 0x0011e80000100a00 */
[----:B------:R-:W2:Y:S04]  /*88fe0*/  LDL.LU R12, [R1+0x59c] ;  /* 0x00059c00010c7983 */ /* 0x000ea80000300800 */
[----:B------:R-:W2:Y:S04]  /*88ff0*/  LDL.LU R13, [R1+0x598] ;  /* 0x00059800010d7983 */ /* 0x000ea80000300800 */
[----:B------:R-:W2:Y:S01]  /*89000*/  LDL.LU R6, [R1+0x594] ;  /* 0x0005940001067983 */ /* 0x000ea20000300800 */
[----:B------:R-:W-:-:S03]  /*89010*/  PRMT R35, R35, 0x4210, R39 ;  /* 0x0000421023237816 */ /* 0x000fc60000000027 */
[----:B------:R-:W2:Y:S04]  /*89020*/  LDL.LU R7, [R1+0xf4] ;  /* 0x0000f40001077983 */ /* 0x000ea80000300800 */
[----:B------:R-:W2:Y:S01]  /*89030*/  LDL.LU R9, [R1+0x798] ;  /* 0x0007980001097983 */ /* 0x000ea20000300800 */
[----:B------:R-:W-:-:S03]  /*89040*/  PRMT R39, R44, 0x5210, R39 ;  /* 0x000052102c277816 */ /* 0x000fc60000000027 */
[----:B------:R-:W2:Y:S04]  /*89050*/  LDL.LU R5, [R1+0x794] ;  /* 0x0007940001057983 */ /* 0x000ea80000300800 */
[----:B------:R-:W2:Y:S04]  /*89060*/  LDL.LU R4, [R1+0x618] ;  /* 0x0006180001047983 */ /* 0x000ea80000300800 */
[----:B------:R-:W2:Y:S01]  /*89070*/  LDL.LU R8, [R1+0x60c] ;  /* 0x00060c0001087983 */ /* 0x000ea20000300800 */
[----:B------:R-:W-:-:S03]  /*89080*/  LOP3.LUT R44, R48, 0xffff, RZ, 0xc0, !PT ;  /* 0x0000ffff302c7812 */ /* 0x000fc600078ec0ff */
[----:B------:R-:W2:Y:S01]  /*89090*/  LDL.LU R48, [R1+0x98c] ;  /* 0x00098c0001307983 */ /* 0x000ea20000300800 */
[----:B------:R-:W-:-:S03]  /*890a0*/  LOP3.LUT R45, R49, 0xffff, RZ, 0xc0, !PT ;  /* 0x0000ffff312d7812 */ /* 0x000fc600078ec0ff */
[----:B------:R-:W2:Y:S01]  /*890b0*/  LDL.LU R49, [R1+0x988] ;  /* 0x0009880001317983 */ /* 0x000ea20000300800 */
[--C-:B------:R-:W-:Y:S02]  /*890c0*/  PRMT R32, R32, 0x4210, R36.reuse ;  /* 0x0000421020207816 */ /* 0x100fe40000000024 */
[--C-:B------:R-:W-:Y:S02]  /*890d0*/  PRMT R33, R33, 0x4210, R37.reuse ;  /* 0x0000421021217816 */ /* 0x100fe40000000025 */
[----:B------:R-:W-:Y:S02]  /*890e0*/  PRMT R36, R10, 0x5210, R36 ;  /* 0x000052100a247816 */ /* 0x000fe40000000024 */
[----:B------:R-:W-:Y:S01]  /*890f0*/  PRMT R37, R11, 0x5210, R37 ;  /* 0x000052100b257816 */ /* 0x000fe20000000025 */
[----:B------:R-:W2:Y:S04]  /*89100*/  LDL.LU R10, [R1+0x984] ;  /* 0x00098400010a7983 */ /* 0x000ea80000300800 */
[----:B------:R-:W2:Y:S01]  /*89110*/  LDL.LU R11, [R1+0x980] ;  /* 0x00098000010b7983 */ /* 0x000ea20000300800 */
[----:B------:R-:W-:-:S02]  /*89120*/  PRMT R38, R43, 0x5210, R38 ;  /* 0x000052102b267816 */ /* 0x000fc40000000026 */
[----:B------:R-:W-:Y:S02]  /*89130*/  LOP3.LUT R46, R40, 0xffff, RZ, 0xc0, !PT ;  /* 0x0000ffff282e7812 */ /* 0x000fe400078ec0ff */
[----:B------:R-:W-:Y:S02]  /*89140*/  LOP3.LUT R47, R41, 0xffff, RZ, 0xc0, !PT ;  /* 0x0000ffff292f7812 */ /* 0x000fe400078ec0ff */
[----:B----4-:R-:W-:Y:S02]  /*89150*/  PRMT R40, R52, 0x4210, R44 ;  /* 0x0000421034287816 */ /* 0x010fe4000000002c */
[----:B------:R-:W4:Y:S01]  /*89160*/  LDL.LU R52, [R1+0x5a4] ;  /* 0x0005a40001347983 */ /* 0x000f220000300800 */
[----:B---3--:R-:W-:-:S03]  /*89170*/  PRMT R41, R53, 0x4210, R45 ;  /* 0x0000421035297816 */ /* 0x008fc6000000002d */
[----:B------:R-:W3:Y:S01]  /*89180*/  LDL.LU R53, [R1+0x5a0] ;  /* 0x0005a00001357983 */ /* 0x000ee20000300800 */
[----:B------:R-:W-:-:S03]  /*89190*/  PRMT R42, R54, 0x4210, R46 ;  /* 0x00004210362a7816 */ /* 0x000fc6000000002e */
[----:B------:R-:W3:Y:S01]  /*891a0*/  LDL.LU R54, [R1+0x5a8] ;  /* 0x0005a80001367983 */ /* 0x000ee20000300800 */
[----:B--2---:R-:W-:-:S03]  /*891b0*/  PRMT R43, R55, 0x4210, R47 ;  /* 0x00004210372b7816 */ /* 0x004fc6000000002f */
[----:B------:R-:W2:Y:S01]  /*891c0*/  LDL.LU R55, [R1+0xfc] ;  /* 0x0000fc0001377983 */ /* 0x000ea20000300800 */
[----:B------:R-:W-:Y:S02]  /*891d0*/  PRMT R44, R12, 0x5210, R44 ;  /* 0x000052100c2c7816 */ /* 0x000fe4000000002c */
[----:B------:R-:W-:Y:S02]  /*891e0*/  PRMT R45, R13, 0x5210, R45 ;  /* 0x000052100d2d7816 */ /* 0x000fe4000000002d */
[----:B------:R-:W-:Y:S02]  /*891f0*/  PRMT R47, R7, 0x5210, R47 ;  /* 0x00005210072f7816 */ /* 0x000fe4000000002f */
[----:B------:R-:W-:Y:S02]  /*89200*/  LOP3.LUT R9, R9, 0xffff, RZ, 0xc0, !PT ;  /* 0x0000ffff09097812 */ /* 0x000fe400078ec0ff */
[----:B------:R-:W-:Y:S02]  /*89210*/  LOP3.LUT R7, R5, 0xffff, RZ, 0xc0, !PT ;  /* 0x0000ffff05077812 */ /* 0x000fe400078ec0ff */
[----:B------:R-:W2:Y:S01]  /*89220*/  LDL.LU R5, [R1+0xb40] ;  /* 0x000b400001057983 */ /* 0x000ea20000300800 */
[----:B------:R-:W-:-:S02]  /*89230*/  PRMT R12, R48, 0x4210, R9 ;  /* 0x00004210300c7816 */ /* 0x000fc40000000009 */
[----:B------:R-:W-:Y:S02]  /*89240*/  PRMT R13, R49, 0x4210, R7 ;  /* 0x00004210310d7816 */ /* 0x000fe40000000007 */
[----:B------:R-:W2:Y:S04]  /*89250*/  LDL.LU.64 R48, [R1+0x28b8] ;  /* 0x0028b80001307983 */ /* 0x000ea80000300a00 */
[----:B0-----:R-:W2:Y:S04]  /*89260*/  LDL.LU.64 R30, [R1+0x28b0] ;  /* 0x0028b000011e7983 */ /* 0x001ea80000300a00 */
[----:B------:R-:W-:Y:S01]  /*89270*/  STSM.16.M88.4 [R3], R32 ;  /* 0x0000002003007844 */ /* 0x000fe20000000200 */
[----:B------:R-:W-:-:S03]  /*89280*/  NOP ;  /* 0x0000000000007918 */ /* 0x000fc60000000000 */
[----:B------:R-:W2:Y:S01]  /*89290*/  LDL.LU.64 R26, [R1+0x28a8] ;  /* 0x0028a800011a7983 */ /* 0x000ea20000300a00 */
[----:B------:R-:W-:-:S03]  /*892a0*/  PRMT R46, R6, 0x5210, R46 ;  /* 0x00005210062e7816 */ /* 0x000fc6000000002e */
[----:B------:R-:W-:Y:S01]  /*892b0*/  LDS.128 R32, [R3] ;  /* 0x0000000003207984 */ /* 0x000fe20000000c00 */
[----:B------:R-:W-:-:S03]  /*892c0*/  NOP ;  /* 0x0000000000007918 */ /* 0x000fc60000000000 */
[----:B------:R-:W-:Y:S01]  /*892d0*/  STSM.16.M88.4 [R3], R36 ;  /* 0x0000002403007844 */ /* 0x000fe20000000200 */
[----:B------:R-:W-:-:S03]  /*892e0*/  NOP ;  /* 0x0000000000007918 */ /* 0x000fc60000000000 */
[----:B------:R-:W-:Y:S01]  /*892f0*/  LDS.128 R36, [R3] ;  /* 0x0000000003247984 */ /* 0x000fe20000000c00 */
[----:B------:R-:W-:Y:S01]  /*89300*/  LOP3.LUT R6, R4, 0xffff, RZ, 0xc0, !PT ;  /* 0x0000ffff04067812 */ /* 0x000fe200078ec0ff */
[----:B------:R-:W-:Y:S01]  /*89310*/  NOP ;  /* 0x0000000000007918 */ /* 0x000fe20000000000 */
[----:B------:R-:W-:Y:S01]  /*89320*/  LOP3.LUT R4, R8, 0xffff, RZ, 0xc0, !PT ;  /* 0x0000ffff08047812 */ /* 0x000fe200078ec0ff */
[----:B------:R-:W-:Y:S01]  /*89330*/  STSM.16.M88.4 [R3], R40 ;  /* 0x0000002803007844 */ /* 0x000fe20000000200 */
[----:B------:R-:W-:-:S03]  /*89340*/  NOP ;  /* 0x0000000000007918 */ /* 0x000fc60000000000 */
[----:B------:R-:W-:Y:S01]  /*89350*/  LDS.128 R40, [R3] ;  /* 0x0000000003287984 */ /* 0x000fe20000000c00 */
[----:B------:R-:W-:Y:S01]  /*89360*/  NOP ;  /* 0x0000000000007918 */ /* 0x000fe20000000000 */
[----:B------:R-:W-:Y:S02]  /*89370*/  PRMT R14, R10, 0x4210, R6 ;  /* 0x000042100a0e7816 */ /* 0x000fe40000000006 */
[----:B------:R-:W-:Y:S01]  /*89380*/  STSM.16.M88.4 [R3], R44 ;  /* 0x0000002c03007844 */ /* 0x000fe20000000200 */
[----:B------:R-:W-:Y:S01]  /*89390*/  PRMT R15, R11, 0x4210, R4 ;  /* 0x000042100b0f7816 */ /* 0x000fe20000000004 */
[----:B------:R-:W-:Y:S02]  /*893a0*/  NOP ;  /* 0x0000000000007918 */ /* 0x000fe40000000000 */
[----:B------:R-:W2:Y:S04]  /*893b0*/  LDL.LU R8, [R1+0x960] ;  /* 0x0009600001087983 */ /* 0x000ea80000300800 */
[----:B------:R-:W-:Y:S01]  /*893c0*/  LDS.128 R44, [R3] ;  /* 0x00000000032c7984 */ /* 0x000fe20000000c00 */
[----:B------:R-:W-:-:S03]  /*893d0*/  NOP ;  /* 0x0000000000007918 */ /* 0x000fc60000000000 */
[----:B------:R-:W2:Y:S04]  /*893e0*/  LDL.LU.64 R24, [R1+0x2880] ;  /* 0x0028800001187983 */ /* 0x000ea80000300a00 */
[----:B------:R-:W-:Y:S01]  /*893f0*/  STSM.16.M88.4 [R3], R12 ;  /* 0x0000000c03007844 */ /* 0x000fe20000000200 */
[----:B------:R-:W-:-:S03]  /*89400*/  NOP ;  /* 0x0000000000007918 */ /* 0x000fc60000000000 */
[----:B------:R-:W0:Y:S04]  /*89410*/  LDS.128 R12, [R3] ;  /* 0x00000000030c7984 */ /* 0x000e280000000c00 */
[----:B------:R-:W2:Y:S04]  /*89420*/  LDL.LU.64 R22, [R1+0x28a0] ;  /* 0x0028a00001167983 */ /* 0x000ea80000300a00 */
[----:B------:R-:W2:Y:S04]  /*89430*/  LDL.LU.64 R20, [R1+0x2898] ;  /* 0x0028980001147983 */ /* 0x000ea80000300a00 */
[----:B------:R-:W2:Y:S01]  /*89440*/  LDL.LU.64 R18, [R1+0x2890] ;  /* 0x0028900001127983 */ /* 0x000ea20000300a00 */
[----:B----4-:R-:W-:-:S03]  /*89450*/  PRMT R52, R52, 0x5210, R9 ;  /* 0x0000521034347816 */ /* 0x010fc60000000009 */
[----:B------:R-:W4:Y:S04]  /*89460*/  LDL.LU R9, [R1+0xb44] ;  /* 0x000b440001097983 */ /* 0x000f280000300800 */
[----:B------:R-:W4:Y:S01]  /*89470*/  LDL.LU.64 R16, [R1+0x2860] ;  /* 0x0028600001107983 */ /* 0x000f220000300a00 */
[----:B---3--:R-:W-:Y:S02]  /*89480*/  PRMT R53, R53, 0x5210, R7 ;  /* 0x0000521035357816 */ /* 0x008fe40000000007 */
[----:B------:R-:W-:Y:S01]  /*89490*/  PRMT R54, R54, 0x5210, R6 ;  /* 0x0000521036367816 */ /* 0x000fe20000000006 */
[----:B0-----:R-:W-:Y:S04]  /*894a0*/  STL.64 [R1+0xc0], R12 ;  /* 0x0000c00c01007387 */ /* 0x001fe80000100a00 */
[----:B------:R0:W-:Y:S04]  /*894b0*/  STL.64 [R1+0xc8], R14 ;  /* 0x0000c80e01007387 */ /* 0x0001e80000100a00 */
[----:B0-----:R-:W3:Y:S01]  /*894c0*/  LDL.LU.64 R14, [R1+0x2888] ;  /* 0x00288800010e7983 */ /* 0x001ee20000300a00 */
[----:B--2---:R-:W-:Y:S01]  /*894d0*/  PRMT R55, R55, 0x5210, R4 ;  /* 0x0000521037377816 */ /* 0x004fe20000000004 */
[----:B------:R-:W-:-:S04]  /*894e0*/  NOP ;  /* 0x0000000000007918 */ /* 0x000fc80000000000 */
[----:B------:R0:W-:Y:S04]  /*894f0*/  STSM.16.M88.4 [R3], R52 ;  /* 0x0000003403007844 */ /* 0x0001e80000000200 */
[----:B0-----:R-:W2:Y:S04]  /*89500*/  LDL.LU.64 R54, [R1+0x2c10] ;  /* 0x002c100001367983 */ /* 0x001ea80000300a00 */
[----:B------:R-:W2:Y:S04]  /*89510*/  LDL.LU.64 R52, [R1+0x2c08] ;  /* 0x002c080001347983 */ /* 0x000ea80000300a00 */
[----:B------:R-:W2:Y:S04]  /*89520*/  LDL.LU.64 R12, [R1+0x2878] ;  /* 0x00287800010c7983 */ /* 0x000ea80000300a00 */
[----:B------:R-:W2:Y:S01]  /*89530*/  LDL.LU.64 R6, [R1+0x2870] ;  /* 0x0028700001067983 */ /* 0x000ea20000300a00 */
[----:B------:R-:W-:Y:S01]  /*89540*/  PRMT R4, R5, 0x7770, RZ ;  /* 0x0000777005047816 */ /* 0x000fe200000000ff */
[----:B------:R-:W-:-:S02]  /*89550*/  NOP ;  /* 0x0000000000007918 */ /* 0x000fc40000000000 */
[----:B------:R-:W2:Y:S04]  /*89560*/  LDL.LU.64 R10, [R1+0x2850] ;  /* 0x00285000010a7983 */ /* 0x000ea80000300a00 */
[----:B------:R-:W2:Y:S04]  /*89570*/  LDL.LU R3, [R1+0x964] ;  /* 0x0009640001037983 */ /* 0x000ea80000300800 */
[----:B------:R0:W-:Y:S04]  /*89580*/  @P6 STG.E.U8 desc[UR34][R48.64], R4 ;  /* 0x0000000430006986 */ /* 0x0001e8000c101122 */
[----:B0-----:R-:W2:Y:S01]  /*89590*/  LDL.LU.64 R48, [R1+0x2868] ;  /* 0x0028680001307983 */ /* 0x001ea20000300a00 */
[----:B------:R-:W-:-:S02]  /*895a0*/  LOP3.LUT P6, RZ, R61, 0x40000, RZ, 0xc0, !PT ;  /* 0x000400003dff7812 */ /* 0x000fc400078cc0ff */
[----:B------:R-:W-:-:S11]  /*895b0*/  PRMT R4, R5, 0x7771, RZ ;  /* 0x0000777105047816 */ /* 0x000fd600000000ff */
[----:B------:R0:W-:Y:S01]  /*895c0*/  @P6 STG.E.U8 desc[UR34][R30.64], R4 ;  /* 0x000000041e006986 */ /* 0x0001e2000c101122 */
[----:B------:R-:W-:Y:S02]  /*895d0*/  LOP3.LUT P6, RZ, R61, 0x20000, RZ, 0xc0, !PT ;  /* 0x000200003dff7812 */ /* 0x000fe400078cc0ff */
[----:B0-----:R-:W-:-:S11]  /*895e0*/  PRMT R4, R5, 0x7772, RZ ;  /* 0x0000777205047816 */ /* 0x001fd600000000ff */
        /* <DEDUP_REMOVED lines=9> */
[----:B------:R0:W-:Y:S02]  /*89680*/  @P6 STG.E.U8 desc[UR34][R20.64], R4 ;  /* 0x0000000414006986 */ /* 0x0001e4000c101122 */
[----:B0-----:R-:W-:-:S05]  /*89690*/  PRMT R4, R8, 0x7772, RZ ;  /* 0x0000777208047816 */ /* 0x001fca00000000ff */
[----:B------:R0:W-:Y:S02]  /*896a0*/  @P0 STG.E.U8 desc[UR34][R18.64], R4 ;  /* 0x0000000412000986 */ /* 0x0001e4000c101122 */
[----:B0-----:R-:W-:-:S05]  /*896b0*/  PRMT R4, R8, 0x7773, RZ ;  /* 0x0000777308047816 */ /* 0x001fca00000000ff */
[----:B----4-:R0:W-:Y:S02]  /*896c0*/  @P1 STG.E.U8 desc[UR34][R16.64], R4 ;  /* 0x0000000410001986 */ /* 0x0101e4000c101122 */
[----:B0-----:R-:W-:-:S05]  /*896d0*/  PRMT R4, R9, 0x7770, RZ ;  /* 0x0000777009047816 */ /* 0x001fca00000000ff */
[----:B---3--:R0:W-:Y:S01]  /*896e0*/  @P2 STG.E.U8 desc[UR34][R14.64], R4 ;  /* 0x000000040e002986 */ /* 0x0081e2000c101122 */
[----:B------:R-:W-:Y:S02]  /*896f0*/  LOP3.LUT P6, RZ, R61, 0x2000, RZ, 0xc0, !PT ;  /* 0x000020003dff7812 */ /* 0x000fe400078cc0ff */
[----:B0-----:R-:W-:-:S05]  /*89700*/  PRMT R4, R9, 0x7771, RZ ;  /* 0x0000777109047816 */ /* 0x001fca00000000ff */
[----:B--2---:R0:W-:Y:S02]  /*89710*/  @P3 STG.E.U8 desc[UR34][R12.64], R4 ;  /* 0x000000040c003986 */ /* 0x0041e4000c101122 */
[----:B0-----:R-:W-:-:S05]  /*89720*/  PRMT R4, R9, 0x7772, RZ ;  /* 0x0000777209047816 */ /* 0x001fca00000000ff */
[----:B------:R0:W-:Y:S02]  /*89730*/  @P4 STG.E.U8 desc[UR34][R6.64], R4 ;  /* 0x0000000406004986 */ /* 0x0001e4000c101122 */
[----:B0-----:R-:W-:-:S05]  /*89740*/  PRMT R4, R9, 0x7773, RZ ;  /* 0x0000777309047816 */ /* 0x001fca00000000ff */
[----:B------:R0:W-:Y:S02]  /*89750*/  @P5 STG.E.U8 desc[UR34][R10.64], R4 ;  /* 0x000000040a005986 */ /* 0x0001e4000c101122 */
[----:B0-----:R-:W-:-:S05]  /*89760*/  PRMT R4, R3, 0x7770, RZ ;  /* 0x0000777003047816 */ /* 0x001fca00000000ff */
[----:B------:R0:W-:Y:S04]  /*89770*/  @P6 STG.E.U8 desc[UR34][R48.64], R4 ;  /* 0x0000000430006986 */ /* 0x0001e8000c101122 */
[----:B0-----:R-:W2:Y:S04]  /*89780*/  LDL.LU.64 R48, [R1+0x2858] ;  /* 0x0028580001307983 */ /* 0x001ea80000300a00 */
[----:B------:R-:W3:Y:S04]  /*89790*/  LDL.LU.64 R14, [R1+0x2848] ;  /* 0x00284800010e7983 */ /* 0x000ee80000300a00 */
[----:B------:R-:W4:Y:S04]  /*897a0*/  LDL.LU.64 R12, [R1+0x2840] ;  /* 0x00284000010c7983 */ /* 0x000f280000300a00 */
[----:B------:R-:W3:Y:S04]  /*897b0*/  LDL.LU.64 R6, [R1+0x2838] ;  /* 0x0028380001067983 */ /* 0x000ee80000300a00 */
[----:B------:R-:W3:Y:S04]  /*897c0*/  LDL.LU.64 R8, [R1+0x2830] ;  /* 0x0028300001087983 */ /* 0x000ee80000300a00 */
[----:B------:R-:W3:Y:S04]  /*897d0*/  LDL.LU.64 R10, [R1+0x2828] ;  /* 0x00282800010a7983 */ /* 0x000ee80000300a00 */
[----:B------:R-:W3:Y:S01]  /*897e0*/  LDL.LU R23, [R1+0xb48] ;  /* 0x000b480001177983 */ /* 0x000ee20000300800 */
[----:B------:R-:W-:-:S02]  /*897f0*/  LOP3.LUT P3, RZ, R50, 0x200000, RZ, 0xc0, !PT ;  /* 0x0020000032ff7812 */ /* 0x000fc4000786c0ff */
[----:B------:R-:W-:Y:S02]  /*89800*/  PRMT R4, R3, 0x7771, RZ ;  /* 0x0000777103047816 */ /* 0x000fe400000000ff */
[----:B------:R-:W-:Y:S02]  /*89810*/  LOP3.LUT P0, RZ, R58, 0x4, RZ, 0xc0, !PT ;  /* 0x000000043aff7812 */ /* 0x000fe4000780c0ff */
[----:B------:R-:W-:-:S11]  /*89820*/  LOP3.LUT R61, R61, 0xffffffdf, RZ, 0xc0, !PT ;  /* 0xffffffdf3d3d7812 */ /* 0x000fd600078ec0ff */
[----:B------:R-:W-:Y:S02]  /*89830*/  @P0 LOP3.LUT R61, R61, 0x20, RZ, 0xfc, !PT ;  /* 0x000000203d3d0812 */ /* 0x000fe400078efcff */
        /* <DEDUP_REMOVED lines=9> */
[----:B------:R-:W-:Y:S01]  /*898d0*/  LOP3.LUT P0, RZ, R50, 0x40000000, RZ, 0xc0, !PT ;  /* 0x4000000032ff7812 */ /* 0x000fe2000780c0ff */
[----:B--2---:R0:W-:Y:S04]  /*898e0*/  @P3 STG.E.U8 desc[UR34][R48.64], R4 ;  /* 0x0000000430003986 */ /* 0x0041e8000c101122 */
[----:B0-----:R-:W2:Y:S04]  /*898f0*/  LDL.LU.64 R48, [R1+0x2820] ;  /* 0x0028200001307983 */ /* 0x001ea80000300a00 */
[----:B------:R-:W2:Y:S04]  /*89900*/  LDL.LU R4, [R1+0x968] ;  /* 0x0009680001047983 */ /* 0x000ea80000300800 */
[----:B------:R-:W2:Y:S01]  /*89910*/  LDL.LU.64 R30, [R1+0x2818] ;  /* 0x00281800011e7983 */ /* 0x000ea20000300a00 */
[----:B------:R-:W-:-:S03]  /*89920*/  LOP3.LUT R61, R61, 0xfffffdff, RZ, 0xc0, !PT ;  /* 0xfffffdff3d3d7812 */ /* 0x000fc600078ec0ff */
[----:B------:R-:W2:Y:S01]  /*89930*/  LDL.LU.64 R26, [R1+0x2810] ;  /* 0x00281000011a7983 */ /* 0x000ea20000300a00 */
[----:B------:R-:W-:Y:S02]  /*89940*/  @P0 LOP3.LUT R61, R61, 0x200, RZ, 0xfc, !PT ;  /* 0x000002003d3d0812 */ /* 0x000fe400078efcff */
[C---:B------:R-:W-:Y:S01]  /*89950*/  LOP3.LUT P0, RZ, R50.reuse, 0x20000000, RZ, 0xc0, !PT ;  /* 0x2000000032ff7812 */ /* 0x040fe2000780c0ff */
[----:B------:R-:W2:Y:S01]  /*89960*/  LDL.LU.64 R24, [R1+0x2808] ;  /* 0x0028080001187983 */ /* 0x000ea20000300a00 */
[----:B------:R-:W-:Y:S02]  /*89970*/  LOP3.LUT R61, R61, 0xfffffbff, RZ, 0xc0, !PT ;  /* 0xfffffbff3d3d7812 */ /* 0x000fe400078ec0ff */
[----:B------:R-:W-:Y:S01]  /*89980*/  LOP3.LUT P4, RZ, R50, 0x400000, RZ, 0xc0, !PT ;  /* 0x0040000032ff7812 */ /* 0x000fe2000788c0ff */
[----:B------:R-:W2:Y:S08]  /*89990*/  LDL.LU.64 R20, [R1+0x2800] ;  /* 0x0028000001147983 */ /* 0x000eb00000300a00 */
[----:B------:R-:W-:-:S02]  /*899a0*/  @P0 LOP3.LUT R61, R61, 0x400, RZ, 0xfc, !PT ;  /* 0x000004003d3d0812 */ /* 0x000fc400078efcff */
[C---:B------:R-:W-:Y:S02]  /*899b0*/  LOP3.LUT P0, RZ, R50.reuse, 0x10000000, RZ, 0xc0, !PT ;  /* 0x1000000032ff7812 */ /* 0x040fe4000780c0ff */
[----:B------:R-:W-:Y:S02]  /*899c0*/  LOP3.LUT R61, R61, 0xfffff7ff, RZ, 0xc0, !PT ;  /* 0xfffff7ff3d3d7812 */ /* 0x000fe400078ec0ff */
[----:B------:R-:W-:Y:S02]  /*899d0*/  PRMT R5, R3, 0x7772, RZ ;  /* 0x0000777203057816 */ /* 0x000fe400000000ff */
[----:B------:R-:W-:-:S07]  /*899e0*/  LOP3.LUT P5, RZ, R50, 0x800000, RZ, 0xc0, !PT ;  /* 0x0080000032ff7812 */ /* 0x000fce00078ac0ff */
[----:B------:R-:W-:Y:S02]  /*899f0*/  @P0 LOP3.LUT R61, R61, 0x800, RZ, 0xfc, !PT ;  /* 0x000008003d3d0812 */ /* 0x000fe400078efcff */
[C---:B------:R-:W-:Y:S01]  /*89a00*/  LOP3.LUT P0, RZ, R50.reuse, 0x8000000, RZ, 0xc0, !PT ;  /* 0x0800000032ff7812 */ /* 0x040fe2000780c0ff */
[----:B---3--:R0:W-:Y:S01]  /*89a10*/  @P4 STG.E.U8 desc[UR34][R14.64], R5 ;  /* 0x000000050e004986 */ /* 0x0081e2000c101122 */
[C---:B------:R-:W-:Y:S02]  /*89a20*/  LOP3.LUT P6, RZ, R50.reuse, 0x2000000, RZ, 0xc0, !PT ;  /* 0x0200000032ff7812 */ /* 0x040fe400078cc0ff */
[----:B------:R-:W-:Y:S02]  /*89a30*/  LOP3.LUT R61, R61, 0xffffefff, RZ, 0xc0, !PT ;  /* 0xffffefff3d3d7812 */ /* 0x000fe400078ec0ff */
[----:B------:R-:W-:Y:S01]  /*89a40*/  PRMT R3, R3, 0x7773, RZ ;  /* 0x0000777303037816 */ /* 0x000fe200000000ff */
[----:B0-----:R-:W3:Y:S06]  /*89a50*/  LDL.LU R5, [R1+0xb4c] ;  /* 0x000b4c0001057983 */ /* 0x001eec0000300800 */
[----:B------:R-:W-:Y:S01]  /*89a60*/  @P0 LOP3.LUT R61, R61, 0x1000, RZ, 0xfc, !PT ;  /* 0x000010003d3d0812 */ /* 0x000fe200078efcff */
[----:B------:R-:W3:Y:S01]  /*89a70*/  LDL.LU.64 R18, [R1+0x27f8] ;  /* 0x0027f80001127983 */ /* 0x000ee20000300a00 */
[----:B------:R-:W-:-:S03]  /*89a80*/  LOP3.LUT P0, RZ, R50, 0x4000000, RZ, 0xc0, !PT ;  /* 0x0400000032ff7812 */ /* 0x000fc6000780c0ff */
[----:B----4-:R0:W-:Y:S04]  /*89a90*/  @P5 STG.E.U8 desc[UR34][R12.64], R3 ;  /* 0x000000030c005986 */ /* 0x0101e8000c101122 */
[----:B------:R-:W4:Y:S01]  /*89aa0*/  LDL.LU.64 R16, [R1+0x27f0] ;  /* 0x0027f00001107983 */ /* 0x000f220000300a00 */
[----:B0-----:R-:W-:-:S05]  /*89ab0*/  PRMT R3, R23, 0x7770, RZ ;  /* 0x0000777017037816 */ /* 0x001fca00000000ff */
[----:B------:R0:W-:Y:S02]  /*89ac0*/  @P6 STG.E.U8 desc[UR34][R6.64], R3 ;  /* 0x0000000306006986 */ /* 0x0001e4000c101122 */
[----:B0-----:R-:W-:Y:S02]  /*89ad0*/  PRMT R6, R23, 0x7771, RZ ;  /* 0x0000777117067816 */ /* 0x001fe400000000ff */
[----:B------:R-:W4:Y:S04]  /*89ae0*/  LDL.LU R3, [R1+0x96c] ;  /* 0x00096c0001037983 */ /* 0x000f280000300800 */
[----:B------:R0:W-:Y:S01]  /*89af0*/  @P0 STG.E.U8 desc[UR34][R8.64], R6 ;  /* 0x0000000608000986 */ /* 0x0001e2000c101122 */
[----:B------:R-:W-:-:S03]  /*89b00*/  LOP3.LUT P0, RZ, R61, 0x1000, RZ, 0xc0, !PT ;  /* 0x000010003dff7812 */ /* 0x000fc6000780c0ff */
[----:B------:R-:W4:Y:S04]  /*89b10*/  LDL.LU.64 R14, [R1+0x27e8] ;  /* 0x0027e800010e7983 */ /* 0x000f280000300a00 */
[----:B------:R-:W4:Y:S01]  /*89b20*/  LDL.LU.64 R12, [R1+0x27e0] ;  /* 0x0027e000010c7983 */ /* 0x000f220000300a00 */
[----:B0-----:R-:W-:-:S03]  /*89b30*/  PRMT R8, R23, 0x7772, RZ ;  /* 0x0000777217087816 */ /* 0x001fc600000000ff */
[----:B------:R-:W4:Y:S04]  /*89b40*/  LDL.LU.64 R6, [R1+0x27d8] ;  /* 0x0027d80001067983 */ /* 0x000f280000300a00 */
[----:B------:R0:W-:Y:S01]  /*89b50*/  @P0 STG.E.U8 desc[UR34][R10.64], R8 ;  /* 0x000000080a000986 */ /* 0x0001e2000c101122 */
[----:B------:R-:W-:Y:S02]  /*89b60*/  LOP3.LUT P0, RZ, R61, 0x800, RZ, 0xc0, !PT ;  /* 0x000008003dff7812 */ /* 0x000fe4000780c0ff */
[----:B------:R-:W-:Y:S01]  /*89b70*/  PRMT R22, R23, 0x7773, RZ ;  /* 0x0000777317167816 */ /* 0x000fe200000000ff */
[----:B0-----:R-:W4:Y:S04]  /*89b80*/  LDL.LU.64 R8, [R1+0x27d0] ;  /* 0x0027d00001087983 */ /* 0x001f280000300a00 */
[----:B------:R-:W4:Y:S06]  /*89b90*/  LDL.LU.64 R10, [R1+0x27c8] ;  /* 0x0027c800010a7983 */ /* 0x000f2c0000300a00 */
[----:B--2---:R0:W-:Y:S04]  /*89ba0*/  @P0 STG.E.U8 desc[UR34][R48.64], R22 ;  /* 0x0000001630000986 */ /* 0x0041e8000c101122 */
        /* <DEDUP_REMOVED lines=9> */
[----:B------:R-:W-:Y:S01]  /*89c40*/  @P0 STG.E.U8 desc[UR34][R24.64], R22 ;  /* 0x0000001618000986 */ /* 0x000fe2000c101122 */
[----:B------:R-:W-:Y:S02]  /*89c50*/  LOP3.LUT P0, RZ, R61, 0x80, RZ, 0xc0, !PT ;  /* 0x000000803dff7812 */ /* 0x000fe4000780c0ff */
[----:B------:R-:W-:-:S11]  /*89c60*/  PRMT R4, R4, 0x7773, RZ ;  /* 0x0000777304047816 */ /* 0x000fd600000000ff */
[----:B------:R3:W-:Y:S01]  /*89c70*/  @P0 STG.E.U8 desc[UR34][R20.64], R4 ;  /* 0x0000000414000986 */ /* 0x0007e2000c101122 */
[----:B------:R-:W-:Y:S02]  /*89c80*/  LOP3.LUT P0, RZ, R61, 0x40, RZ, 0xc0, !PT ;  /* 0x000000403dff7812 */ /* 0x000fe4000780c0ff */
[----:B---3--:R-:W-:-:S11]  /*89c90*/  PRMT R4, R5, 0x7770, RZ ;  /* 0x0000777005047816 */ /* 0x008fd600000000ff */
[----:B------:R0:W-:Y:S01]  /*89ca0*/  @P0 STG.E.U8 desc[UR34][R18.64], R4 ;  /* 0x0000000412000986 */ /* 0x0001e2000c101122 */
[----:B------:R-:W-:Y:S02]  /*89cb0*/  LOP3.LUT P0, RZ, R61, 0x20, RZ, 0xc0, !PT ;  /* 0x000000203dff7812 */ /* 0x000fe4000780c0ff */
[C---:B------:R-:W-:Y:S02]  /*89cc0*/  LOP3.LUT P1, RZ, R58.reuse, 0x8, RZ, 0xc0, !PT ;  /* 0x000000083aff7812 */ /* 0x040fe4000782c0ff */
[----:B------:R-:W-:Y:S02]  /*89cd0*/  LOP3.LUT P2, RZ, R58, 0x10, RZ, 0xc0, !PT ;  /* 0x000000103aff7812 */ /* 0x000fe4000784c0ff */
[----:B0-----:R-:W-:-:S07]  /*89ce0*/  PRMT R4, R5, 0x7771, RZ ;  /* 0x0000777105047816 */ /* 0x001fce00000000ff */
[----:B----4-:R0:W-:Y:S01]  /*89cf0*/  @P0 STG.E.U8 desc[UR34][R16.64], R4 ;  /* 0x0000000410000986 */ /* 0x0101e2000c101122 */
[----:B------:R-:W-:Y:S02]  /*89d00*/  LOP3.LUT P3, RZ, R58, 0x20, RZ, 0xc0, !PT ;  /* 0x000000203aff7812 */ /* 0x000fe4000786c0ff */
[----:B0-----:R-:W-:-:S05]  /*89d10*/  PRMT R4, R5, 0x7772, RZ ;  /* 0x0000777205047816 */ /* 0x001fca00000000ff */
[----:B------:R0:W-:Y:S01]  /*89d20*/  @P1 STG.E.U8 desc[UR34][R14.64], R4 ;  /* 0x000000040e001986 */ /* 0x0001e2000c101122 */
[----:B------:R-:W-:Y:S02]  /*89d30*/  LOP3.LUT P4, RZ, R58, 0x40, RZ, 0xc0, !PT ;  /* 0x000000403aff7812 */ /* 0x000fe4000788c0ff */
[----:B0-----:R-:W-:-:S05]  /*89d40*/  PRMT R4, R5, 0x7773, RZ ;  /* 0x0000777305047816 */ /* 0x001fca00000000ff */
[----:B------:R0:W-:Y:S01]  /*89d50*/  @P2 STG.E.U8 desc[UR34][R12.64], R4 ;  /* 0x000000040c002986 */ /* 0x0001e2000c101122 */
[C---:B------:R-:W-:Y:S02]  /*89d60*/  LOP3.LUT P5, RZ, R58.reuse, 0x80, RZ, 0xc0, !PT ;  /* 0x000000803aff7812 */ /* 0x040fe400078ac0ff */
[----:B------:R-:W-:Y:S02]  /*89d70*/  LOP3.LUT P6, RZ, R58, 0x100, RZ, 0xc0, !PT ;  /* 0x000001003aff7812 */ /* 0x000fe400078cc0ff */
[----:B0-----:R-:W-:-:S05]  /*89d80*/  PRMT R4, R3, 0x7770, RZ ;  /* 0x0000777003047816 */ /* 0x001fca00000000ff */
[----:B------:R0:W-:Y:S02]  /*89d90*/  @P3 STG.E.U8 desc[UR34][R6.64], R4 ;  /* 0x0000000406003986 */ /* 0x0001e4000c101122 */
[----:B0-----:R-:W-:-:S05]  /*89da0*/  PRMT R4, R3, 0x7771, RZ ;  /* 0x0000777103047816 */ /* 0x001fca00000000ff */
[----:B------:R0:W-:Y:S02]  /*89db0*/  @P4 STG.E.U8 desc[UR34][R8.64], R4 ;  /* 0x0000000408004986 */ /* 0x0001e4000c101122 */
[C---:B0-----:R-:W-:Y:S02]  /*89dc0*/  PRMT R4, R3.reuse, 0x7772, RZ ;  /* 0x0000777203047816 */ /* 0x041fe400000000ff */
[----:B------:R-:W-:-:S03]  /*89dd0*/  PRMT R3, R3, 0x7773, RZ ;  /* 0x0000777303037816 */ /* 0x000fc600000000ff */
[----:B------:R-:W-:Y:S04]  /*89de0*/  @P5 STG.E.U8 desc[UR34][R10.64], R4 ;  /* 0x000000040a005986 */ /* 0x000fe8000c101122 */
[----:B--2---:R0:W-:Y:S04]  /*89df0*/  @P6 STG.E.U8 desc[UR34][R48.64], R3 ;  /* 0x0000000330006986 */ /* 0x0041e8000c101122 */
[----:B0-----:R-:W2:Y:S04]  /*89e00*/  LDL.LU.64 R48, [R1+0x27c0] ;  /* 0x0027c00001307983 */ /* 0x001ea80000300a00 */
[----:B------:R-:W3:Y:S04]  /*89e10*/  LDL.LU.64 R14, [R1+0x27b8] ;  /* 0x0027b800010e7983 */ /* 0x000ee80000300a00 */
[----:B------:R-:W4:Y:S04]  /*89e20*/  LDL.LU.64 R12, [R1+0x27a8] ;  /* 0x0027a800010c7983 */ /* 0x000f280000300a00 */
[----:B------:R-:W2:Y:S04]  /*89e30*/  LDL.LU R3, [R1+0x950] ;  /* 0x0009500001037983 */ /* 0x000ea80000300800 */
[----:B------:R-:W3:Y:S04]  /*89e40*/  LDL.LU.64 R6, [R1+0x27a0] ;  /* 0x0027a00001067983 */ /* 0x000ee80000300a00 */
[----:B------:R-:W3:Y:S04]  /*89e50*/  LDL.LU.64 R8, [R1+0x2798] ;  /* 0x0027980001087983 */ /* 0x000ee80000300a00 */
[----:B------:R-:W3:Y:S04]  /*89e60*/  LDL.LU.64 R10, [R1+0x2790] ;  /* 0x00279000010a7983 */ /* 0x000ee80000300a00 */
[----:B------:R-:W3:Y:S01]  /*89e70*/  LDL.LU R21, [R1+0x940] ;  /* 0x0009400001157983 */ /* 0x000ee20000300800 */
[----:B------:R-:W-:-:S02]  /*89e80*/  LOP3.LUT P3, RZ, R58, 0x200, RZ, 0xc0, !PT ;  /* 0x000002003aff7812 */ /* 0x000fc4000786c0ff */
[----:B------:R-:W-:Y:S02]  /*89e90*/  LOP3.LUT P0, RZ, R58, 0x200000, RZ, 0xc0, !PT ;  /* 0x002000003aff7812 */ /* 0x000fe4000780c0ff */
[----:B------:R-:W-:-:S11]  /*89ea0*/  LOP3.LUT R60, R60, 0xdfffffff, RZ, 0xc0, !PT ;  /* 0xdfffffff3c3c7812 */ /* 0x000fd600078ec0ff */
[----:B------:R-:W-:Y:S02]  /*89eb0*/  @P0 LOP3.LUT R60, R60, 0x20000000, RZ, 0xfc, !PT ;  /* 0x200000003c3c0812 */ /* 0x000fe400078efcff */
[----:B------:R-:W-:Y:S02]  /*89ec0*/  LOP3.LUT P0, RZ, R58, 0x100000, RZ, 0xc0, !PT ;  /* 0x001000003aff7812 */ /* 0x000fe4000780c0ff */
[----:B------:R-:W-:-:S11]  /*89ed0*/  LOP3.LUT R60, R60, 0xbfffffff, RZ, 0xc0, !PT ;  /* 0xbfffffff3c3c7812 */ /* 0x000fd600078ec0ff */
[----:B------:R-:W-:Y:S02]  /*89ee0*/  @P0 LOP3.LUT R60, R60, 0x40000000, RZ, 0xfc, !PT ;  /* 0x400000003c3c0812 */ /* 0x000fe400078efcff */
[----:B------:R-:W-:Y:S02]  /*89ef0*/  LOP3.LUT P0, RZ, R58, 0x80000, RZ, 0xc0, !PT ;  /* 0x000800003aff7812 */ /* 0x000fe4000780c0ff */
[----:B------:R-:W-:Y:S02]  /*89f00*/  LOP3.LUT R60, R60, 0x7fffffff, RZ, 0xc0, !PT ;  /* 0x7fffffff3c3c7812 */ /* 0x000fe400078ec0ff */
[----:B------:R-:W-:-:S09]  /*89f10*/  LOP3.LUT P4, RZ, R58, 0x400, RZ, 0xc0, !PT ;  /* 0x000004003aff7812 */ /* 0x000fd2000788c0ff */
        /* <DEDUP_REMOVED lines=12> */
[----:B--2---:R-:W-:-:S05]  /*89fe0*/  PRMT R4, R3, 0x7770, RZ ;  /* 0x0000777003047816 */ /* 0x004fca00000000ff */
[----:B------:R0:W-:Y:S04]  /*89ff0*/  @P3 STG.E.U8 desc[UR34][R48.64], R4 ;  /* 0x0000000430003986 */ /* 0x0001e8000c101122 */
[----:B0-----:R-:W2:Y:S01]  /*8a000*/  LDL.LU.64 R48, [R1+0x2788] ;  /* 0x0027880001307983 */ /* 0x001ea20000300a00 */
[----:B------:R-:W-:-:S03]  /*8a010*/  PRMT R4, R3, 0x7771, RZ ;  /* 0x0000777103047816 */ /* 0x000fc600000000ff */
[----:B------:R-:W2:Y:S04]  /*8a020*/  LDL.LU.64 R30, [R1+0x2780] ;  /* 0x00278000011e7983 */ /* 0x000ea80000300a00 */
[----:B---3--:R0:W-:Y:S04]  /*8a030*/  @P4 STG.E.U8 desc[UR34][R14.64], R4 ;  /* 0x000000040e004986 */ /* 0x0081e8000c101122 */
[----:B------:R-:W3:Y:S04]  /*8a040*/  LDL.LU.64 R26, [R1+0x2778] ;  /* 0x00277800011a7983 */ /* 0x000ee80000300a00 */
[----:B0-----:R-:W3:Y:S04]  /*8a050*/  LDL.LU R4, [R1+0x954] ;  /* 0x0009540001047983 */ /* 0x001ee80000300800 */
[----:B------:R-:W3:Y:S04]  /*8a060*/  LDL.LU.64 R24, [R1+0x2770] ;  /* 0x0027700001187983 */ /* 0x000ee80000300a00 */
[----:B------:R-:W3:Y:S01]  /*8a070*/  LDL.LU.64 R22, [R1+0x2768] ;  /* 0x0027680001167983 */ /* 0x000ee20000300a00 */
[----:B------:R-:W-:-:S02]  /*8a080*/  LOP3.LUT P5, RZ, R58, 0x800, RZ, 0xc0, !PT ;  /* 0x000008003aff7812 */ /* 0x000fc400078ac0ff */
[----:B------:R-:W-:Y:S01]  /*8a090*/  @P0 LOP3.LUT R61, R61, 0x8, RZ, 0xfc, !PT ;  /* 0x000000083d3d0812 */ /* 0x000fe200078efcff */
[----:B------:R-:W3:Y:S01]  /*8a0a0*/  LDL.LU.64 R18, [R1+0x2760] ;  /* 0x0027600001127983 */ /* 0x000ee20000300a00 */
[C---:B------:R-:W-:Y:S02]  /*8a0b0*/  LOP3.LUT P0, RZ, R58.reuse, 0x4000, RZ, 0xc0, !PT ;  /* 0x000040003aff7812 */ /* 0x040fe4000780c0ff */
[----:B------:R-:W-:Y:S02]  /*8a0c0*/  PRMT R5, R3, 0x7772, RZ ;  /* 0x0000777203057816 */ /* 0x000fe400000000ff */
[----:B------:R-:W-:Y:S02]  /*8a0d0*/  LOP3.LUT P6, RZ, R58, 0x1000, RZ, 0xc0, !PT ;  /* 0x000010003aff7812 */ /* 0x000fe400078cc0ff */
[----:B------:R-:W-:-:S03]  /*8a0e0*/  LOP3.LUT R61, R61, 0xffffffef, RZ, 0xc0, !PT ;  /* 0xffffffef3d3d7812 */ /* 0x000fc600078ec0ff */
[----:B----4-:R0:W-:Y:S01]  /*8a0f0*/  @P5 STG.E.U8 desc[UR34][R12.64], R5 ;  /* 0x000000050c005986 */ /* 0x0101e2000c101122 */
[----:B------:R-:W-:-:S03]  /*8a100*/  PRMT R3, R3, 0x7773, RZ ;  /* 0x0000777303037816 */ /* 0x000fc600000000ff */
[----:B------:R-:W-:Y:S02]  /*8a110*/  @P0 LOP3.LUT R61, R61, 0x10, RZ, 0xfc, !PT ;  /* 0x000000103d3d0812 */ /* 0x000fe400078efcff */
[----:B------:R-:W-:Y:S01]  /*8a120*/  LOP3.LUT P0, RZ, R58, 0x2000, RZ, 0xc0, !PT ;  /* 0x000020003aff7812 */ /* 0x000fe2000780c0ff */
[----:B0-----:R-:W4:Y:S04]  /*8a130*/  LDL.LU R5, [R1+0x944] ;  /* 0x0009440001057983 */ /* 0x001f280000300800 */
[----:B------:R-:W4:Y:S04]  /*8a140*/  LDL.LU.64 R16, [R1+0x2758] ;  /* 0x0027580001107983 */ /* 0x000f280000300a00 */
[----:B------:R0:W-:Y:S04]  /*8a150*/  @P6 STG.E.U8 desc[UR34][R6.64], R3 ;  /* 0x0000000306006986 */ /* 0x0001e8000c101122 */
[----:B------:R-:W4:Y:S04]  /*8a160*/  LDL.LU.64 R14, [R1+0x2750] ;  /* 0x00275000010e7983 */ /* 0x000f280000300a00 */
[----:B------:R-:W4:Y:S01]  /*8a170*/  LDL.LU.64 R12, [R1+0x2748] ;  /* 0x00274800010c7983 */ /* 0x000f220000300a00 */
[----:B0-----:R-:W-:-:S03]  /*8a180*/  PRMT R3, R21, 0x7770, RZ ;  /* 0x0000777015037816 */ /* 0x001fc600000000ff */
[----:B------:R-:W4:Y:S04]  /*8a190*/  LDL.LU.64 R6, [R1+0x2740] ;  /* 0x0027400001067983 */ /* 0x000f280000300a00 */
[----:B------:R0:W-:Y:S01]  /*8a1a0*/  @P0 STG.E.U8 desc[UR34][R8.64], R3 ;  /* 0x0000000308000986 */ /* 0x0001e2000c101122 */
[----:B------:R-:W-:Y:S02]  /*8a1b0*/  LOP3.LUT P0, RZ, R61, 0x10, RZ, 0xc0, !PT ;  /* 0x000000103dff7812 */ /* 0x000fe4000780c0ff */
[----:B0-----:R-:W-:Y:S01]  /*8a1c0*/  PRMT R8, R21, 0x7771, RZ ;  /* 0x0000777115087816 */ /* 0x001fe200000000ff */
[----:B------:R-:W4:Y:S10]  /*8a1d0*/  LDL.LU R3, [R1+0x958] ;  /* 0x0009580001037983 */ /* 0x000f340000300800 */
[----:B------:R0:W-:Y:S04]  /*8a1e0*/  @P0 STG.E.U8 desc[UR34][R10.64], R8 ;  /* 0x000000080a000986 */ /* 0x0001e8000c101122 */
[----:B0-----:R-:W4:Y:S04]  /*8a1f0*/  LDL.LU.64 R8, [R1+0x2738] ;  /* 0x0027380001087983 */ /* 0x001f280000300a00 */
[----:B------:R-:W4:Y:S01]  /*8a200*/  LDL.LU.64 R10, [R1+0x2730] ;  /* 0x00273000010a7983 */ /* 0x000f220000300a00 */
[----:B------:R-:W-:-:S02]  /*8a210*/  LOP3.LUT P0, RZ, R61, 0x8, RZ, 0xc0, !PT ;  /* 0x000000083dff7812 */ /* 0x000fc4000780c0ff */
[----:B------:R-:W-:-:S11]  /*8a220*/  PRMT R20, R21, 0x7772, RZ ;  /* 0x0000777215147816 */ /* 0x000fd600000000ff */
[----:B--2---:R0:W-:Y:S04]  /*8a230*/  @P0 STG.E.U8 desc[UR34][R48.64], R20 ;  /* 0x0000001430000986 */ /* 0x0041e8000c101122 */
[----:B0-----:R-:W2:Y:S01]  /*8a240*/  LDL.LU.64 R48, [R1+0x2728] ;  /* 0x0027280001307983 */ /* 0x001ea20000300a00 */
[----:B------:R-:W-:Y:S02]  /*8a250*/  LOP3.LUT P0, RZ, R61, 0x4, RZ, 0xc0, !PT ;  /* 0x000000043dff7812 */ /* 0x000fe4000780c0ff */
[----:B------:R-:W-:-:S11]  /*8a260*/  PRMT R20, R21, 0x7773, RZ ;  /* 0x0000777315147816 */ /* 0x000fd600000000ff */
[----:B------:R3:W-:Y:S01]  /*8a270*/  @P0 STG.E.U8 desc[UR34][R30.64], R20 ;  /* 0x000000141e000986 */ /* 0x0007e2000c101122 */
[----:B------:R-:W-:Y:S02]  /*8a280*/  LOP3.LUT P0, RZ, R61, 0x2, RZ, 0xc0, !PT ;  /* 0x000000023dff7812 */ /* 0x000fe4000780c0ff */
[----:B---3--:R-:W-:-:S11]  /*8a290*/  PRMT R20, R4, 0x7770, RZ ;  /* 0x0000777004147816 */ /* 0x008fd600000000ff */
[----:B------:R0:W-:Y:S01]  /*8a2a0*/  @P0 STG.E.U8 desc[UR34][R26.64], R20 ;  /* 0x000000141a000986 */ /* 0x0001e2000c101122 */
[----:B------:R-:W-:Y:S02]  /*8a2b0*/  LOP3.LUT P0, RZ, R61, 0x1, RZ, 0xc0, !PT ;  /* 0x000000013dff7812 */ /* 0x000fe4000780c0ff */
[----:B------:R-:W-:Y:S01]  /*8a2c0*/  LOP3.LUT P1, RZ, R58, 0x400000, RZ, 0xc0, !PT ;  /* 0x004000003aff7812 */ /* 0x000fe2000782c0ff */
[----:B------:R-:W3:Y:S01]  /*8a2d0*/  LDL.LU R61, [R1+0x2c00] ;  /* 0x002c0000013d7983 */ /* 0x000ee20000300800 */
[----:B0-----:R-:W-:-:S09]  /*8a2e0*/  PRMT R20, R4, 0x7771, RZ ;  /* 0x0000777104147816 */ /* 0x001fd200000000ff */
        /* <DEDUP_REMOVED lines=8> */
[----:B------:R-:W-:Y:S02]  /*8a370*/  LOP3.LUT P2, RZ, R58, 0x800000, RZ, 0xc0, !PT ;  /* 0x008000003aff7812 */ /* 0x000fe4000784c0ff */
[----:B----4-:R-:W-:-:S09]  /*8a380*/  PRMT R4, R5, 0x7770, RZ ;  /* 0x0000777005047816 */ /* 0x010fd200000000ff */
[----:B------:R0:W-:Y:S01]  /*8a390*/  @P0 STG.E.U8 desc[UR34][R16.64], R4 ;  /* 0x0000000410000986 */ /* 0x0001e2000c101122 */
[----:B------:R-:W-:Y:S02]  /*8a3a0*/  LOP3.LUT P3, RZ, R58, 0x1000000, RZ, 0xc0, !PT ;  /* 0x010000003aff7812 */ /* 0x000fe4000786c0ff */
[----:B0-----:R-:W-:-:S05]  /*8a3b0*/  PRMT R4, R5, 0x7771, RZ ;  /* 0x0000777105047816 */ /* 0x001fca00000000ff */
[----:B------:R0:W-:Y:S01]  /*8a3c0*/  @P1 STG.E.U8 desc[UR34][R14.64], R4 ;  /* 0x000000040e001986 */ /* 0x0001e2000c101122 */
[----:B------:R-:W-:Y:S02]  /*8a3d0*/  LOP3.LUT P4, RZ, R58, 0x2000000, RZ, 0xc0, !PT ;  /* 0x020000003aff7812 */ /* 0x000fe4000788c0ff */
[----:B0-----:R-:W-:-:S05]  /*8a3e0*/  PRMT R4, R5, 0x7772, RZ ;  /* 0x0000777205047816 */ /* 0x001fca00000000ff */
[----:B------:R0:W-:Y:S01]  /*8a3f0*/  @P2 STG.E.U8 desc[UR34][R12.64], R4 ;  /* 0x000000040c002986 */ /* 0x0001e2000c101122 */
[----:B------:R-:W-:Y:S02]  /*8a400*/  LOP3.LUT P5, RZ, R58, 0x4000000, RZ, 0xc0, !PT ;  /* 0x040000003aff7812 */ /* 0x000fe400078ac0ff */
[----:B0-----:R-:W-:-:S05]  /*8a410*/  PRMT R4, R5, 0x7773, RZ ;  /* 0x0000777305047816 */ /* 0x001fca00000000ff */
[----:B------:R0:W-:Y:S02]  /*8a420*/  @P3 STG.E.U8 desc[UR34][R6.64], R4 ;  /* 0x0000000406003986 */ /* 0x0001e4000c101122 */
[----:B0-----:R-:W-:-:S05]  /*8a430*/  PRMT R4, R3, 0x7770, RZ ;  /* 0x0000777003047816 */ /* 0x001fca00000000ff */
[----:B------:R0:W-:Y:S02]  /*8a440*/  @P4 STG.E.U8 desc[UR34][R8.64], R4 ;  /* 0x0000000408004986 */ /* 0x0001e4000c101122 */
[----:B0-----:R-:W-:-:S05]  /*8a450*/  PRMT R4, R3, 0x7771, RZ ;  /* 0x0000777103047816 */ /* 0x001fca00000000ff */
[----:B------:R0:W-:Y:S04]  /*8a460*/  @P5 STG.E.U8 desc[UR34][R10.64], R4 ;  /* 0x000000040a005986 */ /* 0x0001e8000c101122 */
[----:B0-----:R-:W4:Y:S01]  /*8a470*/  LDL.LU.64 R10, [R1+0x2720] ;  /* 0x00272000010a7983 */ /* 0x001f220000300a00 */
[C---:B------:R-:W-:Y:S02]  /*8a480*/  LOP3.LUT P6, RZ, R58.reuse, 0x8000000, RZ, 0xc0, !PT ;  /* 0x080000003aff7812 */ /* 0x040fe400078cc0ff */
[----:B------:R-:W-:Y:S01]  /*8a490*/  PRMT R4, R3, 0x7772, RZ ;  /* 0x0000777203047816 */ /* 0x000fe200000000ff */
[----:B------:R-:W3:Y:S04]  /*8a4a0*/  LDL.LU.64 R16, [R1+0x2718] ;  /* 0x0027180001107983 */ /* 0x000ee80000300a00 */
[----:B------:R-:W3:Y:S06]  /*8a4b0*/  LDL.LU.64 R14, [R1+0x2710] ;  /* 0x00271000010e7983 */ /* 0x000eec0000300a00 */
[----:B--2---:R0:W-:Y:S04]  /*8a4c0*/  @P6 STG.E.U8 desc[UR34][R48.64], R4 ;  /* 0x0000000430006986 */ /* 0x0041e8000c101122 */
[----:B0-----:R-:W2:Y:S04]  /*8a4d0*/  LDL.LU.64 R4, [R1+0x2708] ;  /* 0x0027080001047983 */ /* 0x001ea80000300a00 */
[----:B------:R-:W2:Y:S04]  /*8a4e0*/  LDL.LU R49, [R1+0x948] ;  /* 0x0009480001317983 */ /* 0x000ea80000300800 */
[----:B------:R-:W3:Y:S04]  /*8a4f0*/  LDL.LU.64 R12, [R1+0x2700] ;  /* 0x00270000010c7983 */ /* 0x000ee80000300a00 */
[----:B------:R-:W3:Y:S01]  /*8a500*/  LDL.LU R7, [R1+0x95c] ;  /* 0x00095c0001077983 */ /* 0x000ee20000300800 */
[----:B------:R-:W-:-:S03]  /*8a510*/  LOP3.LUT P3, RZ, R58, 0x10000000, RZ, 0xc0, !PT ;  /* 0x100000003aff7812 */ /* 0x000fc6000786c0ff */
[----:B------:R-:W3:Y:S01]  /*8a520*/  LDL.LU.64 R8, [R1+0x26f8] ;  /* 0x0026f80001087983 */ /* 0x000ee20000300a00 */
[----:B------:R-:W-:Y:S02]  /*8a530*/  PRMT R3, R3, 0x7773, RZ ;  /* 0x0000777303037816 */ /* 0x000fe400000000ff */
[C---:B------:R-:W-:Y:S02]  /*8a540*/  LOP3.LUT P4, RZ, R58.reuse, 0x20000000, RZ, 0xc0, !PT ;  /* 0x200000003aff7812 */ /* 0x040fe4000788c0ff */
[C---:B------:R-:W-:Y:S02]  /*8a550*/  LOP3.LUT P5, RZ, R58.reuse, 0x40000000, RZ, 0xc0, !PT ;  /* 0x400000003aff7812 */ /* 0x040fe400078ac0ff */
[----:B------:R-:W-:Y:S02]  /*8a560*/  LOP3.LUT P6, RZ, R58, 0x80000000, RZ, 0xc0, !PT ;  /* 0x800000003aff7812 */ /* 0x000fe400078cc0ff */
[----:B------:R-:W-:Y:S01]  /*8a570*/  LOP3.LUT P0, RZ, R59, 0x100, RZ, 0xc0, !PT ;  /* 0x000001003bff7812 */ /* 0x000fe2000780c0ff */
[----:B----4-:R0:W-:Y:S04]  /*8a580*/  @P3 STG.E.U8 desc[UR34][R10.64], R3 ;  /* 0x000000030a003986 */ /* 0x0101e8000c101122 */
[----:B0-----:R-:W4:Y:S04]  /*8a590*/  LDL.LU.64 R10, [R1+0x26f0] ;  /* 0x0026f000010a7983 */ /* 0x001f280000300a00 */
[----:B------:R-:W4:Y:S04]  /*8a5a0*/  LDL.LU.64 R30, [R1+0x26e8] ;  /* 0x0026e800011e7983 */ /* 0x000f280000300a00 */
[----:B------:R-:W4:Y:S04]  /*8a5b0*/  LDL.LU.64 R26, [R1+0x26e0] ;  /* 0x0026e000011a7983 */ /* 0x000f280000300a00 */
[----:B------:R-:W4:Y:S04]  /*8a5c0*/  LDL.LU R48, [R1+0x94c] ;  /* 0x00094c0001307983 */ /* 0x000f280000300800 */
[----:B------:R-:W4:Y:S04]  /*8a5d0*/  LDL.LU.64 R24, [R1+0x26d8] ;  /* 0x0026d80001187983 */ /* 0x000f280000300a00 */
[----:B------:R-:W4:Y:S04]  /*8a5e0*/  LDL.LU.64 R22, [R1+0x26d0] ;  /* 0x0026d00001167983 */ /* 0x000f280000300a00 */
[----:B------:R-:W4:Y:S01]  /*8a5f0*/  LDL.LU.64 R20, [R1+0x26c8] ;  /* 0x0026c80001147983 */ /* 0x000f220000300a00 */
[----:B--2---:R-:W-:-:S05]  /*8a600*/  PRMT R3, R49, 0x7770, RZ ;  /* 0x0000777031037816 */ /* 0x004fca00000000ff */
[----:B---3--:R0:W-:Y:S02]  /*8a610*/  @P4 STG.E.U8 desc[UR34][R16.64], R3 ;  /* 0x0000000310004986 */ /* 0x0081e4000c101122 */
[----:B0-----:R-:W-:-:S05]  /*8a620*/  PRMT R3, R49, 0x7771, RZ ;  /* 0x0000777131037816 */ /* 0x001fca00000000ff */
[----:B------:R0:W-:Y:S02]  /*8a630*/  @P5 STG.E.U8 desc[UR34][R14.64], R3 ;  /* 0x000000030e005986 */ /* 0x0001e4000c101122 */
[----:B0-----:R-:W-:-:S05]  /*8a640*/  PRMT R3, R49, 0x7772, RZ ;  /* 0x0000777231037816 */ /* 0x001fca00000000ff */
[----:B------:R0:W-:Y:S04]  /*8a650*/  @P6 STG.E.U8 desc[UR34][R4.64], R3 ;  /* 0x0000000304006986 */ /* 0x0001e8000c101122 */
[----:B0-----:R-:W2:Y:S04]  /*8a660*/  LDL.LU R3, [R1+0x770] ;  /* 0x0007700001037983 */ /* 0x001ea80000300800 */
[----:B------:R-:W3:Y:S04]  /*8a670*/  LDL.LU.64 R18, [R1+0x26c0] ;  /* 0x0026c00001127983 */ /* 0x000ee80000300a00 */
[----:B------:R-:W2:Y:S01]  /*8a680*/  LDL.LU.64 R16, [R1+0x26b8] ;  /* 0x0026b80001107983 */ /* 0x000ea20000300a00 */
[----:B------:R-:W-:-:S02]  /*8a690*/  LOP3.LUT R60, R60, 0xffdfffff, RZ, 0xc0, !PT ;  /* 0xffdfffff3c3c7812 */ /* 0x000fc400078ec0ff */
[----:B------:R-:W-:Y:S01]  /*8a6a0*/  PRMT R4, R49, 0x7773, RZ ;  /* 0x0000777331047816 */ /* 0x000fe200000000ff */
[----:B------:R-:W2:Y:S01]  /*8a6b0*/  LDL.LU.64 R14, [R1+0x26b0] ;  /* 0x0026b000010e7983 */ /* 0x000ea20000300a00 */
        /* <DEDUP_REMOVED lines=22> */
[----:B------:R-:W-:-:S13]  /*8a820*/  LOP3.LUT P0, RZ, R59, 0x1, RZ, 0xc0, !PT ;  /* 0x000000013bff7812 */ /* 0x000fda000780c0ff */
[----:B------:R0:W-:Y:S01]  /*8a830*/  @P0 STG.E.U8 desc[UR34][R12.64], R4 ;  /* 0x000000040c000986 */ /* 0x0001e2000c101122 */
[C---:B------:R-:W-:Y:S02]  /*8a840*/  LOP3.LUT P0, RZ, R60.reuse, 0x10000000, RZ, 0xc0, !PT ;  /* 0x100000003cff7812 */ /* 0x040fe4000780c0ff */
[----:B0-----:R-:W-:Y:S01]  /*8a850*/  PRMT R4, R7, 0x7770, RZ ;  /* 0x0000777007047816 */ /* 0x001fe200000000ff */
[----:B------:R-:W2:Y:S10]  /*8a860*/  LDL.LU.64 R12, [R1+0x26a8] ;  /* 0x0026a800010c7983 */ /* 0x000eb40000300a00 */
[----:B------:R0:W-:Y:S01]  /*8a870*/  @P0 STG.E.U8 desc[UR34][R8.64], R4 ;  /* 0x0000000408000986 */ /* 0x0001e2000c101122 */
[----:B------:R-:W-:-:S02]  /*8a880*/  LOP3.LUT P0, RZ, R60, 0x8000000, RZ, 0xc0, !PT ;  /* 0x080000003cff7812 */ /* 0x000fc4000780c0ff */
[----:B------:R-:W-:Y:S01]  /*8a890*/  PRMT R6, R7, 0x7771, RZ ;  /* 0x0000777107067816 */ /* 0x000fe200000000ff */
[----:B------:R-:W2:Y:S04]  /*8a8a0*/  LDL.LU R49, [R1+0x760] ;  /* 0x0007600001317983 */ /* 0x000ea80000300800 */
[----:B0-----:R-:W2:Y:S06]  /*8a8b0*/  LDL.LU.64 R4, [R1+0x26a0] ;  /* 0x0026a00001047983 */ /* 0x001eac0000300a00 */
[----:B----4-:R0:W-:Y:S01]  /*8a8c0*/  @P0 STG.E.U8 desc[UR34][R10.64], R6 ;  /* 0x000000060a000986 */ /* 0x0101e2000c101122 */
[----:B------:R-:W-:-:S03]  /*8a8d0*/  LOP3.LUT P0, RZ, R60, 0x4000000, RZ, 0xc0, !PT ;  /* 0x040000003cff7812 */ /* 0x000fc6000780c0ff */
[----:B------:R-:W4:Y:S01]  /*8a8e0*/  LDL.LU.64 R8, [R1+0x2698] ;  /* 0x0026980001087983 */ /* 0x000f220000300a00 */
[----:B0-----:R-:W-:-:S03]  /*8a8f0*/  PRMT R6, R7, 0x7772, RZ ;  /* 0x0000777207067816 */ /* 0x001fc600000000ff */
[----:B------:R-:W4:Y:S06]  /*8a900*/  LDL.LU.64 R10, [R1+0x2690] ;  /* 0x00269000010a7983 */ /* 0x000f2c0000300a00 */
        /* <DEDUP_REMOVED lines=14> */
[----:B------:R-:W-:Y:S02]  /*8a9f0*/  LOP3.LUT P1, RZ, R59, 0x200, RZ, 0xc0, !PT ;  /* 0x000002003bff7812 */ /* 0x000fe4000782c0ff */
[----:B0-----:R-:W-:-:S09]  /*8aa00*/  PRMT R6, R48, 0x7773, RZ ;  /* 0x0000777330067816 */ /* 0x001fd200000000ff */
[----:B---3--:R2:W-:Y:S02]  /*8aa10*/  @P0 STG.E.U8 desc[UR34][R18.64], R6 ;  /* 0x0000000612000986 */ /* 0x0085e4000c101122 */
[----:B--2---:R-:W-:-:S05]  /*8aa20*/  PRMT R6, R3, 0x7770, RZ ;  /* 0x0000777003067816 */ /* 0x004fca00000000ff */
[----:B------:R0:W-:Y:S04]  /*8aa30*/  @P1 STG.E.U8 desc[UR34][R16.64], R6 ;  /* 0x0000000610001986 */ /* 0x0001e8000c101122 */
[----:B0-----:R-:W2:Y:S01]  /*8aa40*/  LDL.LU.64 R16, [R1+0x2688] ;  /* 0x0026880001107983 */ /* 0x001ea20000300a00 */
[C---:B------:R-:W-:Y:S02]  /*8aa50*/  LOP3.LUT P2, RZ, R59.reuse, 0x400, RZ, 0xc0, !PT ;  /* 0x000004003bff7812 */ /* 0x040fe4000784c0ff */
[C---:B------:R-:W-:Y:S02]  /*8aa60*/  LOP3.LUT P3, RZ, R59.reuse, 0x800, RZ, 0xc0, !PT ;  /* 0x000008003bff7812 */ /* 0x040fe4000786c0ff */
[----:B------:R-:W-:Y:S02]  /*8aa70*/  LOP3.LUT P4, RZ, R59, 0x1000, RZ, 0xc0, !PT ;  /* 0x000010003bff7812 */ /* 0x000fe4000788c0ff */
[----:B------:R-:W-:-:S02]  /*8aa80*/  PRMT R6, R3, 0x7771, RZ ;  /* 0x0000777103067816 */ /* 0x000fc400000000ff */
[----:B------:R-:W-:-:S05]  /*8aa90*/  LOP3.LUT P5, RZ, R59, 0x2000, RZ, 0xc0, !PT ;  /* 0x000020003bff7812 */ /* 0x000fca00078ac0ff */
[----:B------:R0:W-:Y:S01]  /*8aaa0*/  @P2 STG.E.U8 desc[UR34][R14.64], R6 ;  /* 0x000000060e002986 */ /* 0x0001e2000c101122 */
[----:B------:R-:W-:Y:S02]  /*8aab0*/  LOP3.LUT P6, RZ, R59, 0x4000, RZ, 0xc0, !PT ;  /* 0x000040003bff7812 */ /* 0x000fe400078cc0ff */
[C---:B0-----:R-:W-:Y:S01]  /*8aac0*/  PRMT R6, R3.reuse, 0x7772, RZ ;  /* 0x0000777203067816 */ /* 0x041fe200000000ff */
[----:B------:R-:W3:Y:S01]  /*8aad0*/  LDL.LU.64 R14, [R1+0x2680] ;  /* 0x00268000010e7983 */ /* 0x000ee20000300a00 */
[----:B------:R-:W-:-:S03]  /*8aae0*/  PRMT R3, R3, 0x7773, RZ ;  /* 0x0000777303037816 */ /* 0x000fc600000000ff */
[----:B------:R-:W-:Y:S04]  /*8aaf0*/  @P3 STG.E.U8 desc[UR34][R12.64], R6 ;  /* 0x000000060c003986 */ /* 0x000fe8000c101122 */
[----:B------:R0:W-:Y:S02]  /*8ab00*/  @P4 STG.E.U8 desc[UR34][R4.64], R3 ;  /* 0x0000000304004986 */ /* 0x0001e4000c101122 */
[----:B0-----:R-:W-:-:S05]  /*8ab10*/  PRMT R3, R49, 0x7770, RZ ;  /* 0x0000777031037816 */ /* 0x001fca00000000ff */
[----:B----4-:R0:W-:Y:S02]  /*8ab20*/  @P5 STG.E.U8 desc[UR34][R8.64], R3 ;  /* 0x0000000308005986 */ /* 0x0101e4000c101122 */
[----:B0-----:R-:W-:Y:S02]  /*8ab30*/  PRMT R3, R49, 0x7771, RZ ;  /* 0x0000777131037816 */ /* 0x001fe400000000ff */
[----:B------:R-:W4:Y:S04]  /*8ab40*/  LDL.LU.64 R8, [R1+0x2678] ;  /* 0x0026780001087983 */ /* 0x000f280000300a00 */
[----:B------:R-:W4:Y:S04]  /*8ab50*/  LDL.LU.64 R12, [R1+0x2670] ;  /* 0x00267000010c7983 */ /* 0x000f280000300a00 */
[----:B------:R0:W-:Y:S04]  /*8ab60*/  @P6 STG.E.U8 desc[UR34][R10.64], R3 ;  /* 0x000000030a006986 */ /* 0x0001e8000c101122 */
[----:B------:R-:W4:Y:S04]  /*8ab70*/  LDL.LU.64 R6, [R1+0x2668] ;  /* 0x0026680001067983 */ /* 0x000f280000300a00 */
[----:B0-----:R-:W4:Y:S01]  /*8ab80*/  LDL.LU R3, [R1+0x774] ;  /* 0x0007740001037983 */ /* 0x001f220000300800 */
[----:B------:R-:W-:-:S03]  /*8ab90*/  LOP3.LUT P3, RZ, R59, 0x8000, RZ, 0xc0, !PT ;  /* 0x000080003bff7812 */ /* 0x000fc6000786c0ff */
[----:B------:R-:W4:Y:S01]  /*8aba0*/  LDL.LU.64 R10, [R1+0x2660] ;  /* 0x00266000010a7983 */ /* 0x000f220000300a00 */
[----:B------:R-:W-:-:S03]  /*8abb0*/  PRMT R4, R49, 0x7772, RZ ;  /* 0x0000777231047816 */ /* 0x000fc600000000ff */
[----:B------:R-:W4:Y:S06]  /*8abc0*/  LDL.LU R5, [R1+0x764] ;  /* 0x0007640001057983 */ /* 0x000f2c0000300800 */
[----:B--2---:R0:W-:Y:S02]  /*8abd0*/  @P3 STG.E.U8 desc[UR34][R16.64], R4 ;  /* 0x0000000410003986 */ /* 0x0041e4000c101122 */
[----:B0-----:R-:W-:Y:S02]  /*8abe0*/  PRMT R4, R49, 0x7773, RZ ;  /* 0x0000777331047816 */ /* 0x001fe400000000ff */
[----:B------:R-:W2:Y:S01]  /*8abf0*/  LDL.LU.64 R48, [R1+0x2658] ;  /* 0x0026580001307983 */ /* 0x000ea20000300a00 */
[----:B------:R-:W-:-:S02]  /*8ac00*/  LOP3.LUT P0, RZ, R59, 0x8000000, RZ, 0xc0, !PT ;  /* 0x080000003bff7812 */ /* 0x000fc4000780c0ff */
[----:B------:R-:W-:Y:S01]  /*8ac10*/  LOP3.LUT R60, R60, 0xffffdfff, RZ, 0xc0, !PT ;  /* 0xffffdfff3c3c7812 */ /* 0x000fe200078ec0ff */
[----:B------:R-:W2:Y:S01]  /*8ac20*/  LDL.LU.64 R30, [R1+0x2650] ;  /* 0x00265000011e7983 */ /* 0x000ea20000300a00 */
[----:B------:R-:W-:-:S03]  /*8ac30*/  LOP3.LUT P4, RZ, R59, 0x10000, RZ, 0xc0, !PT ;  /* 0x000100003bff7812 */ /* 0x000fc6000788c0ff */
[----:B------:R-:W2:Y:S01]  /*8ac40*/  LDL.LU.64 R26, [R1+0x2648] ;  /* 0x00264800011a7983 */ /* 0x000ea20000300a00 */
[----:B------:R-:W-:-:S03]  /*8ac50*/  LOP3.LUT P5, RZ, R59, 0x20000, RZ, 0xc0, !PT ;  /* 0x000200003bff7812 */ /* 0x000fc600078ac0ff */
[----:B------:R-:W2:Y:S02]  /*8ac60*/  LDL.LU.64 R24, [R1+0x2640] ;  /* 0x0026400001187983 */ /* 0x000ea40000300a00 */
        /* <DEDUP_REMOVED lines=11> */
[----:B------:R-:W-:Y:S01]  /*8ad20*/  LOP3.LUT R60, R60, 0xfffdffff, RZ, 0xc0, !PT ;  /* 0xfffdffff3c3c7812 */ /* 0x000fe200078ec0ff */
[----:B---3--:R4:W-:Y:S10]  /*8ad30*/  @P4 STG.E.U8 desc[UR34][R14.64], R4 ;  /* 0x000000040e004986 */ /* 0x0089f4000c101122 */
[----:B------:R-:W-:-:S02]  /*8ad40*/  @P0 LOP3.LUT R60, R60, 0x20000, RZ, 0xfc, !PT ;  /* 0x000200003c3c0812 */ /* 0x000fc400078efcff */
[----:B------:R-:W-:Y:S02]  /*8ad50*/  LOP3.LUT P0, RZ, R59, 0x400000, RZ, 0xc0, !PT ;  /* 0x004000003bff7812 */ /* 0x000fe4000780c0ff */
[----:B------:R-:W-:-:S11]  /*8ad60*/  LOP3.LUT R60, R60, 0xfffbffff, RZ, 0xc0, !PT ;  /* 0xfffbffff3c3c7812 */ /* 0x000fd600078ec0ff */
[----:B------:R-:W-:Y:S02]  /*8ad70*/  @P0 LOP3.LUT R60, R60, 0x40000, RZ, 0xfc, !PT ;  /* 0x000400003c3c0812 */ /* 0x000fe400078efcff */
[C---:B------:R-:W-:Y:S02]  /*8ad80*/  LOP3.LUT P0, RZ, R59.reuse, 0x200000, RZ, 0xc0, !PT ;  /* 0x002000003bff7812 */ /* 0x040fe4000780c0ff */
[----:B------:R-:W-:Y:S02]  /*8ad90*/  LOP3.LUT R60, R60, 0xfff7ffff, RZ, 0xc0, !PT ;  /* 0xfff7ffff3c3c7812 */ /* 0x000fe400078ec0ff */
[----:B------:R-:W-:-:S09]  /*8ada0*/  LOP3.LUT P6, RZ, R59, 0x40000, RZ, 0xc0, !PT ;  /* 0x000400003bff7812 */ /* 0x000fd200078cc0ff */
[----:B------:R-:W-:Y:S02]  /*8adb0*/  @P0 LOP3.LUT R60, R60, 0x80000, RZ, 0xfc, !PT ;  /* 0x000800003c3c0812 */ /* 0x000fe400078efcff */
[----:B------:R-:W-:Y:S02]  /*8adc0*/  LOP3.LUT P0, RZ, R59, 0x100000, RZ, 0xc0, !PT ;  /* 0x001000003bff7812 */ /* 0x000fe4000780c0ff */
[----:B------:R-:W-:-:S11]  /*8add0*/  LOP3.LUT R60, R60, 0xffefffff, RZ, 0xc0, !PT ;  /* 0xffefffff3c3c7812 */ /* 0x000fd600078ec0ff */
[----:B------:R-:W-:Y:S02]  /*8ade0*/  @P0 LOP3.LUT R60, R60, 0x100000, RZ, 0xfc, !PT ;  /* 0x001000003c3c0812 */ /* 0x000fe400078efcff */
[----:B------:R-:W-:Y:S02]  /*8adf0*/  LOP3.LUT P0, RZ, R59, 0x80000, RZ, 0xc0, !PT ;  /* 0x000800003bff7812 */ /* 0x000fe4000780c0ff */
[----:B----4-:R-:W-:-:S05]  /*8ae00*/  PRMT R4, R3, 0x7770, RZ ;  /* 0x0000777003047816 */ /* 0x010fca00000000ff */
[----:B------:R0:W-:Y:S04]  /*8ae10*/  @P5 STG.E.U8 desc[UR34][R8.64], R4 ;  /* 0x0000000408005986 */ /* 0x0001e8000c101122 */
[----:B0-----:R-:W3:Y:S04]  /*8ae20*/  LDL.LU R8, [R1+0x778] ;  /* 0x0007780001087983 */ /* 0x001ee80000300800 */
[----:B------:R-:W4:Y:S04]  /*8ae30*/  LDL.LU.64 R22, [R1+0x2638] ;  /* 0x0026380001167983 */ /* 0x000f280000300a00 */
[----:B------:R-:W4:Y:S01]  /*8ae40*/  LDL.LU.64 R20, [R1+0x2630] ;  /* 0x0026300001147983 */ /* 0x000f220000300a00 */
[----:B------:R-:W-:-:S03]  /*8ae50*/  PRMT R4, R3, 0x7771, RZ ;  /* 0x0000777103047816 */ /* 0x000fc600000000ff */
[----:B------:R-:W4:Y:S04]  /*8ae60*/  LDL.LU R9, [R1+0x768] ;  /* 0x0007680001097983 */ /* 0x000f280000300800 */
[----:B------:R-:W4:Y:S04]  /*8ae70*/  LDL.LU.64 R18, [R1+0x2628] ;  /* 0x0026280001127983 */ /* 0x000f280000300a00 */
[----:B------:R0:W-:Y:S04]  /*8ae80*/  @P6 STG.E.U8 desc[UR34][R12.64], R4 ;  /* 0x000000040c006986 */ /* 0x0001e8000c101122 */
[----:B------:R-:W4:Y:S04]  /*8ae90*/  LDL.LU.64 R16, [R1+0x2620] ;  /* 0x0026200001107983 */ /* 0x000f280000300a00 */
[----:B------:R-:W4:Y:S01]  /*8aea0*/  LDL.LU.64 R14, [R1+0x2618] ;  /* 0x00261800010e7983 */ /* 0x000f220000300a00 */
[----:B0-----:R-:W-:-:S03]  /*8aeb0*/  PRMT R4, R3, 0x7772, RZ ;  /* 0x0000777203047816 */ /* 0x001fc600000000ff */
[----:B------:R-:W4:Y:S04]  /*8aec0*/  LDL.LU.64 R12, [R1+0x2610] ;  /* 0x00261000010c7983 */ /* 0x000f280000300a00 */
[----:B------:R0:W-:Y:S01]  /*8aed0*/  @P0 STG.E.U8 desc[UR34][R6.64], R4 ;  /* 0x0000000406000986 */ /* 0x0001e2000c101122 */
[C---:B------:R-:W-:Y:S02]  /*8aee0*/  LOP3.LUT P0, RZ, R60.reuse, 0x100000, RZ, 0xc0, !PT ;  /* 0x001000003cff7812 */ /* 0x040fe4000780c0ff */
[----:B------:R-:W-:Y:S01]  /*8aef0*/  PRMT R3, R3, 0x7773, RZ ;  /* 0x0000777303037816 */ /* 0x000fe200000000ff */
[----:B0-----:R-:W4:Y:S10]  /*8af00*/  LDL.LU.64 R6, [R1+0x2608] ;  /* 0x0026080001067983 */ /* 0x001f340000300a00 */
[----:B------:R0:W-:Y:S01]  /*8af10*/  @P0 STG.E.U8 desc[UR34][R10.64], R3 ;  /* 0x000000030a000986 */ /* 0x0001e2000c101122 */
[----:B------:R-:W-:-:S02]  /*8af20*/  LOP3.LUT P0, RZ, R60, 0x80000, RZ, 0xc0, !PT ;  /* 0x000800003cff7812 */ /* 0x000fc4000780c0ff */
[----:B------:R-:W-:Y:S01]  /*8af30*/  PRMT R4, R5, 0x7770, RZ ;  /* 0x0000777005047816 */ /* 0x000fe200000000ff */
[----:B0-----:R-:W4:Y:S04]  /*8af40*/  LDL.LU.64 R10, [R1+0x2600] ;  /* 0x00260000010a7983 */ /* 0x001f280000300a00 */
[----:B------:R-:W4:Y:S06]  /*8af50*/  LDL.LU R3, [R1+0x77c] ;  /* 0x00077c0001037983 */ /* 0x000f2c0000300800 */
        /* <DEDUP_REMOVED lines=12> */
[C---:B------:R-:W-:Y:S02]  /*8b020*/  LOP3.LUT P1, RZ, R59.reuse, 0x10000000, RZ, 0xc0, !PT ;  /* 0x100000003bff7812 */ /* 0x040fe4000782c0ff */
[C---:B------:R-:W-:Y:S02]  /*8b030*/  LOP3.LUT P2, RZ, R59.reuse, 0x20000000, RZ, 0xc0, !PT ;  /* 0x200000003bff7812 */ /* 0x040fe4000784c0ff */
[C---:B------:R-:W-:Y:S02]  /*8b040*/  LOP3.LUT P3, RZ, R59.reuse, 0x40000000, RZ, 0xc0, !PT ;  /* 0x400000003bff7812 */ /* 0x040fe4000786c0ff */
[----:B------:R-:W-:Y:S02]  /*8b050*/  LOP3.LUT P4, RZ, R59, 0x80000000, RZ, 0xc0, !PT ;  /* 0x800000003bff7812 */ /* 0x000fe4000788c0ff */
[----:B------:R-:W-:-:S02]  /*8b060*/  LOP3.LUT P5, RZ, R57, 0x1, RZ, 0xc0, !PT ;  /* 0x0000000139ff7812 */ /* 0x000fc400078ac0ff */
[----:B------:R-:W-:Y:S02]  /*8b070*/  LOP3.LUT P6, RZ, R57, 0x2, RZ, 0xc0, !PT ;  /* 0x0000000239ff7812 */ /* 0x000fe400078cc0ff */
[----:B---3--:R-:W-:-:S05]  /*8b080*/  PRMT R4, R8, 0x7770, RZ ;  /* 0x0000777008047816 */ /* 0x008fca00000000ff */
[----:B----4-:R0:W-:Y:S01]  /*8b090*/  @P0 STG.E.U8 desc[UR34][R22.64], R4 ;  /* 0x0000000416000986 */ /* 0x0101e2000c101122 */
        /* <DEDUP_REMOVED lines=17> */
[----:B--2---:R0:W-:Y:S04]  /*8b1b0*/  @P6 STG.E.U8 desc[UR34][R48.64], R4 ;  /* 0x0000000430006986 */ /* 0x0041e8000c101122 */
        /* <DEDUP_REMOVED lines=35> */
[----:B------:R-:W-:Y:S02]  /*8b3f0*/  LOP3.LUT P0, RZ, R57, 0x100, RZ, 0xc0, !PT ;  /* 0x0000010039ff7812 */ /* 0x000fe4000780c0ff */
[----:B------:R-:W-:Y:S02]  /*8b400*/  LOP3.LUT R60, R60, 0xfffff7ff, RZ, 0xc0, !PT ;  /* 0xfffff7ff3c3c7812 */ /* 0x000fe400078ec0ff */
[----:B------:R-:W-:Y:S02]  /*8b410*/  PRMT R5, R3, 0x7772, RZ ;  /* 0x0000777203057816 */ /* 0x000fe400000000ff */
[----:B------:R-:W-:-:S07]  /*8b420*/  LOP3.LUT P5, RZ, R57, 0x10, RZ, 0xc0, !PT ;  /* 0x0000001039ff7812 */ /* 0x000fce00078ac0ff */
[----:B------:R-:W-:Y:S02]  /*8b430*/  @P0 LOP3.LUT R60, R60, 0x800, RZ, 0xfc, !PT ;  /* 0x000008003c3c0812 */ /* 0x000fe400078efcff */
[C---:B------:R-:W-:Y:S01]  /*8b440*/  LOP3.LUT P0, RZ, R57.reuse, 0x80, RZ, 0xc0, !PT ;  /* 0x0000008039ff7812 */ /* 0x040fe2000780c0ff */
[----:B---3--:R0:W-:Y:S01]  /*8b450*/  @P4 STG.E.U8 desc[UR34][R14.64], R5 ;  /* 0x000000050e004986 */ /* 0x0081e2000c101122 */
[----:B------:R-:W-:Y:S02]  /*8b460*/  LOP3.LUT P6, RZ, R57, 0x20, RZ, 0xc0, !PT ;  /* 0x0000002039ff7812 */ /* 0x000fe400078cc0ff */
        /* <DEDUP_REMOVED lines=19> */
[C---:B------:R-:W-:Y:S02]  /*8b5a0*/  LOP3.LUT P0, RZ, R60.reuse, 0x800, RZ, 0xc0, !PT ;  /* 0x000008003cff7812 */ /* 0x040fe4000780c0ff */
        /* <DEDUP_REMOVED lines=84> */
[----:B------:R-:W-:-:S03]  /*8baf0*/  PRMT R7, R3, 0x7772, RZ ;  /* 0x0000777203077816 */ /* 0x000fc600000000ff */
[----:B------:R-:W3:Y:S01]  /*8bb00*/  LDL.LU.64 R18, [R1+0x2500] ;  /* 0x0025000001127983 */ /* 0x000ee20000300a00 */
[C---:B------:R-:W-:Y:S02]  /*8bb10*/  LOP3.LUT P6, RZ, R57.reuse, 0x1000000, RZ, 0xc0, !PT ;  /* 0x0100000039ff7812 */ /* 0x040fe400078cc0ff */
[----:B------:R-:W-:Y:S01]  /*8bb20*/  LOP3.LUT R60, R60, 0xffffffef, RZ, 0xc0, !PT ;  /* 0xffffffef3c3c7812 */ /* 0x000fe200078ec0ff */
[----:B----4-:R0:W-:Y:S03]  /*8bb30*/  @P5 STG.E.U8 desc[UR34][R12.64], R7 ;  /* 0x000000070c005986 */ /* 0x0101e6000c101122 */
[----:B------:R-:W-:Y:S02]  /*8bb40*/  @P0 LOP3.LUT R60, R60, 0x10, RZ, 0xfc, !PT ;  /* 0x000000103c3c0812 */ /* 0x000fe400078efcff */
[----:B------:R-:W-:Y:S02]  /*8bb50*/  LOP3.LUT P0, RZ, R57, 0x2000000, RZ, 0xc0, !PT ;  /* 0x0200000039ff7812 */ /* 0x000fe4000780c0ff */
[----:B------:R-:W-:Y:S01]  /*8bb60*/  PRMT R3, R3, 0x7773, RZ ;  /* 0x0000777303037816 */ /* 0x000fe200000000ff */
        /* <DEDUP_REMOVED lines=9> */
[----:B0-----:R-:W-:Y:S01]  /*8bc00*/  PRMT R8, R25, 0x7771, RZ ;  /* 0x0000777119087816 */ /* 0x001fe200000000ff */
[----:B------:R-:W4:Y:S10]  /*8bc10*/  LDL.LU R3, [R1+0x74c] ;  /* 0x00074c0001037983 */ /* 0x000f340000300800 */
[----:B------:R0:W-:Y:S04]  /*8bc20*/  @P0 STG.E.U8 desc[UR34][R10.64], R8 ;  /* 0x000000080a000986 */ /* 0x0001e8000c101122 */
[----:B0-----:R-:W4:Y:S04]  /*8bc30*/  LDL.LU.64 R8, [R1+0x24d8] ;  /* 0x0024d80001087983 */ /* 0x001f280000300a00 */
[----:B------:R-:W4:Y:S01]  /*8bc40*/  LDL.LU.64 R10, [R1+0x24d0] ;  /* 0x0024d000010a7983 */ /* 0x000f220000300a00 */
[----:B------:R-:W-:-:S02]  /*8bc50*/  LOP3.LUT P0, RZ, R60, 0x8, RZ, 0xc0, !PT ;  /* 0x000000083cff7812 */ /* 0x000fc4000780c0ff */
[----:B------:R-:W-:Y:S02]  /*8bc60*/  PRMT R24, R25, 0x7772, RZ ;  /* 0x0000777219187816 */ /* 0x000fe400000000ff */
[C---:B------:R-:W-:Y:S02]  /*8bc70*/  LOP3.LUT P1, RZ, R56.reuse, 0x4, RZ, 0xc0, !PT ;  /* 0x0000000438ff7812 */ /* 0x040fe4000782c0ff */
[----:B------:R-:W-:-:S07]  /*8bc80*/  LOP3.LUT P2, RZ, R56, 0x8, RZ, 0xc0, !PT ;  /* 0x0000000838ff7812 */ /* 0x000fce000784c0ff */
[----:B--2---:R0:W-:Y:S04]  /*8bc90*/  @P0 STG.E.U8 desc[UR34][R48.64], R24 ;  /* 0x0000001830000986 */ /* 0x0041e8000c101122 */
[----:B0-----:R-:W2:Y:S01]  /*8bca0*/  LDL.LU.64 R48, [R1+0x24c8] ;  /* 0x0024c80001307983 */ /* 0x001ea20000300a00 */
[----:B------:R-:W-:Y:S02]  /*8bcb0*/  LOP3.LUT P0, RZ, R60, 0x4, RZ, 0xc0, !PT ;  /* 0x000000043cff7812 */ /* 0x000fe4000780c0ff */
[----:B------:R-:W-:-:S11]  /*8bcc0*/  PRMT R24, R25, 0x7773, RZ ;  /* 0x0000777319187816 */ /* 0x000fd600000000ff */
[----:B------:R3:W-:Y:S01]  /*8bcd0*/  @P0 STG.E.U8 desc[UR34][R30.64], R24 ;  /* 0x000000181e000986 */ /* 0x0007e2000c101122 */
[----:B------:R-:W-:Y:S02]  /*8bce0*/  LOP3.LUT P0, RZ, R60, 0x2, RZ, 0xc0, !PT ;  /* 0x000000023cff7812 */ /* 0x000fe4000780c0ff */
[----:B---3--:R-:W-:-:S11]  /*8bcf0*/  PRMT R24, R6, 0x7770, RZ ;  /* 0x0000777006187816 */ /* 0x008fd600000000ff */
[----:B------:R-:W-:Y:S01]  /*8bd00*/  @P0 STG.E.U8 desc[UR34][R26.64], R24 ;  /* 0x000000181a000986 */ /* 0x000fe2000c101122 */
[----:B------:R-:W-:Y:S02]  /*8bd10*/  LOP3.LUT P0, RZ, R60, 0x1, RZ, 0xc0, !PT ;  /* 0x000000013cff7812 */ /* 0x000fe4000780c0ff */
        /* <DEDUP_REMOVED lines=9> */
[----:B----4-:R-:W-:-:S11]  /*8bdb0*/  PRMT R60, R7, 0x7770, RZ ;  /* 0x00007770073c7816 */ /* 0x010fd600000000ff */
        /* <DEDUP_REMOVED lines=14> */
[----:B0-----:R-:W3:Y:S01]  /*8bea0*/  LDL.LU.64 R10, [R1+0x24c0] ;  /* 0x0024c000010a7983 */ /* 0x001ee20000300a00 */
[C---:B------:R-:W-:Y:S02]  /*8beb0*/  LOP3.LUT P6, RZ, R56.reuse, 0x80, RZ, 0xc0, !PT ;  /* 0x0000008038ff7812 */ /* 0x040fe400078cc0ff */
[----:B------:R-:W-:Y:S01]  /*8bec0*/  PRMT R60, R3, 0x7772, RZ ;  /* 0x00007772033c7816 */ /* 0x000fe200000000ff */
[----:B------:R-:W4:Y:S04]  /*8bed0*/  LDL.LU.64 R14, [R1+0x24b8] ;  /* 0x0024b800010e7983 */ /* 0x000f280000300a00 */
[----:B------:R-:W4:Y:S04]  /*8bee0*/  LDL.LU.64 R12, [R1+0x24b0] ;  /* 0x0024b000010c7983 */ /* 0x000f280000300a00 */
[----:B------:R-:W4:Y:S04]  /*8bef0*/  LDL.LU.64 R6, [R1+0x24a8] ;  /* 0x0024a80001067983 */ /* 0x000f280000300a00 */
[----:B--2---:R0:W-:Y:S04]  /*8bf00*/  @P6 STG.E.U8 desc[UR34][R48.64], R60 ;  /* 0x0000003c30006986 */ /* 0x0041e8000c101122 */
[----:B0-----:R-:W2:Y:S04]  /*8bf10*/  LDL.LU R49, [R1+0x730] ;  /* 0x0007300001317983 */ /* 0x001ea80000300800 */
[----:B------:R-:W4:Y:S04]  /*8bf20*/  LDL.LU.64 R4, [R1+0x24a0] ;  /* 0x0024a00001047983 */ /* 0x000f280000300a00 */
[----:B------:R-:W4:Y:S01]  /*8bf30*/  LDL.LU R27, [R1+0x720] ;  /* 0x00072000011b7983 */ /* 0x000f220000300800 */
[----:B------:R-:W-:-:S03]  /*8bf40*/  LOP3.LUT P3, RZ, R56, 0x100, RZ, 0xc0, !PT ;  /* 0x0000010038ff7812 */ /* 0x000fc6000786c0ff */
[----:B------:R-:W4:Y:S01]  /*8bf50*/  LDL.LU.64 R8, [R1+0x2498] ;  /* 0x0024980001087983 */ /* 0x000f220000300a00 */
[----:B------:R-:W-:Y:S02]  /*8bf60*/  PRMT R60, R3, 0x7773, RZ ;  /* 0x00007773033c7816 */ /* 0x000fe400000000ff */
[C---:B------:R-:W-:Y:S02]  /*8bf70*/  LOP3.LUT P4, RZ, R56.reuse, 0x200, RZ, 0xc0, !PT ;  /* 0x0000020038ff7812 */ /* 0x040fe4000788c0ff */
[----:B------:R-:W-:Y:S02]  /*8bf80*/  LOP3.LUT P0, RZ, R56, 0x100000, RZ, 0xc0, !PT ;  /* 0x0010000038ff7812 */ /* 0x000fe4000780c0ff */
[----:B------:R-:W-:-:S03]  /*8bf90*/  LOP3.LUT R58, R58, 0xffdfffff, RZ, 0xc0, !PT ;  /* 0xffdfffff3a3a7812 */ /* 0x000fc600078ec0ff */
[----:B---3--:R0:W-:Y:S04]  /*8bfa0*/  @P3 STG.E.U8 desc[UR34][R10.64], R60 ;  /* 0x0000003c0a003986 */ /* 0x0081e8000c101122 */
[----:B0-----:R-:W3:Y:S04]  /*8bfb0*/  LDL.LU.64 R10, [R1+0x2490] ;  /* 0x00249000010a7983 */ /* 0x001ee80000300a00 */
[----:B------:R-:W3:Y:S04]  /*8bfc0*/  LDL.LU.64 R30, [R1+0x2488] ;  /* 0x00248800011e7983 */ /* 0x000ee80000300a00 */
[----:B------:R-:W3:Y:S04]  /*8bfd0*/  LDL.LU.64 R24, [R1+0x2480] ;  /* 0x0024800001187983 */ /* 0x000ee80000300a00 */
[----:B------:R-:W3:Y:S04]  /*8bfe0*/  LDL.LU R48, [R1+0x734] ;  /* 0x0007340001307983 */ /* 0x000ee80000300800 */
[----:B------:R-:W3:Y:S04]  /*8bff0*/  LDL.LU.64 R22, [R1+0x2478] ;  /* 0x0024780001167983 */ /* 0x000ee80000300a00 */
[----:B------:R-:W3:Y:S04]  /*8c000*/  LDL.LU.64 R20, [R1+0x2470] ;  /* 0x0024700001147983 */ /* 0x000ee80000300a00 */
[----:B------:R-:W3:Y:S04]  /*8c010*/  LDL.LU.64 R18, [R1+0x2468] ;  /* 0x0024680001127983 */ /* 0x000ee80000300a00 */
[----:B------:R-:W3:Y:S04]  /*8c020*/  LDL.LU R3, [R1+0x724] ;  /* 0x0007240001037983 */ /* 0x000ee80000300800 */
[----:B------:R-:W3:Y:S01]  /*8c030*/  LDL.LU.64 R16, [R1+0x2460] ;  /* 0x0024600001107983 */ /* 0x000ee20000300a00 */
[----:B--2---:R-:W-:-:S05]  /*8c040*/  PRMT R60, R49, 0x7770, RZ ;  /* 0x00007770313c7816 */ /* 0x004fca00000000ff */
[----:B----4-:R0:W-:Y:S04]  /*8c050*/  @P4 STG.E.U8 desc[UR34][R14.64], R60 ;  /* 0x0000003c0e004986 */ /* 0x0101e8000c101122 */
[----:B0-----:R-:W2:Y:S01]  /*8c060*/  LDL.LU.64 R14, [R1+0x2458] ;  /* 0x00245800010e7983 */ /* 0x001ea20000300a00 */
        /* <DEDUP_REMOVED lines=20> */
[C---:B------:R-:W-:Y:S02]  /*8c1b0*/  LOP3.LUT P0, RZ, R56.reuse, 0x2000, RZ, 0xc0, !PT ;  /* 0x0000200038ff7812 */ /* 0x040fe4000780c0ff */
[----:B------:R-:W-:Y:S02]  /*8c1c0*/  LOP3.LUT P6, RZ, R56, 0x800, RZ, 0xc0, !PT ;  /* 0x0000080038ff7812 */ /* 0x000fe400078cc0ff */
[----:B------:R-:W-:Y:S02]  /*8c1d0*/  LOP3.LUT R58, R58, 0xefffffff, RZ, 0xc0, !PT ;  /* 0xefffffff3a3a7812 */ /* 0x000fe400078ec0ff */
[----:B------:R-:W-:-:S05]  /*8c1e0*/  PRMT R60, R49, 0x7771, RZ ;  /* 0x00007771313c7816 */ /* 0x000fca00000000ff */
[----:B------:R0:W-:Y:S02]  /*8c1f0*/  @P5 STG.E.U8 desc[UR34][R12.64], R60 ;  /* 0x0000003c0c005986 */ /* 0x0001e4000c101122 */
[----:B------:R-:W-:Y:S02]  /*8c200*/  @P0 LOP3.LUT R58, R58, 0x10000000, RZ, 0xfc, !PT ;  /* 0x100000003a3a0812 */ /* 0x000fe400078efcff */
[----:B------:R-:W-:Y:S02]  /*8c210*/  LOP3.LUT P0, RZ, R56, 0x1000, RZ, 0xc0, !PT ;  /* 0x0000100038ff7812 */ /* 0x000fe4000780c0ff */
[C---:B0-----:R-:W-:Y:S01]  /*8c220*/  PRMT R60, R49.reuse, 0x7772, RZ ;  /* 0x00007772313c7816 */ /* 0x041fe200000000ff */
[----:B------:R-:W4:Y:S04]  /*8c230*/  LDL.LU.64 R12, [R1+0x2450] ;  /* 0x00245000010c7983 */ /* 0x000f280000300a00 */
[----:B------:R0:W-:Y:S02]  /*8c240*/  @P6 STG.E.U8 desc[UR34][R6.64], R60 ;  /* 0x0000003c06006986 */ /* 0x0001e4000c101122 */
[----:B0-----:R-:W-:-:S02]  /*8c250*/  PRMT R60, R49, 0x7773, RZ ;  /* 0x00007773313c7816 */ /* 0x001fc400000000ff */
[----:B------:R-:W4:Y:S04]  /*8c260*/  LDL.LU.64 R6, [R1+0x2448] ;  /* 0x0024480001067983 */ /* 0x000f280000300a00 */
[----:B------:R0:W-:Y:S01]  /*8c270*/  @P0 STG.E.U8 desc[UR34][R4.64], R60 ;  /* 0x0000003c04000986 */ /* 0x0001e2000c101122 */
[----:B------:R-:W-:-:S03]  /*8c280*/  LOP3.LUT P0, RZ, R58, 0x10000000, RZ, 0xc0, !PT ;  /* 0x100000003aff7812 */ /* 0x000fc6000780c0ff */
[----:B------:R-:W4:Y:S01]  /*8c290*/  LDL.LU R49, [R1+0x738] ;  /* 0x0007380001317983 */ /* 0x000f220000300800 */
[----:B0-----:R-:W-:-:S03]  /*8c2a0*/  PRMT R60, R27, 0x7770, RZ ;  /* 0x000077701b3c7816 */ /* 0x001fc600000000ff */
[----:B------:R-:W4:Y:S06]  /*8c2b0*/  LDL.LU.64 R4, [R1+0x2440] ;  /* 0x0024400001047983 */ /* 0x000f2c0000300a00 */
[----:B------:R0:W-:Y:S01]  /*8c2c0*/  @P0 STG.E.U8 desc[UR34][R8.64], R60 ;  /* 0x0000003c08000986 */ /* 0x0001e2000c101122 */
[C---:B------:R-:W-:Y:S02]  /*8c2d0*/  LOP3.LUT P0, RZ, R58.reuse, 0x8000000, RZ, 0xc0, !PT ;  /* 0x080000003aff7812 */ /* 0x040fe4000780c0ff */
[----:B0-----:R-:W-:Y:S01]  /*8c2e0*/  PRMT R60, R27, 0x7771, RZ ;  /* 0x000077711b3c7816 */ /* 0x001fe200000000ff */
[----:B------:R-:W4:Y:S10]  /*8c2f0*/  LDL.LU.64 R8, [R1+0x2438] ;  /* 0x0024380001087983 */ /* 0x000f340000300a00 */
[----:B---3--:R0:W-:Y:S01]  /*8c300*/  @P0 STG.E.U8 desc[UR34][R10.64], R60 ;  /* 0x0000003c0a000986 */ /* 0x0081e2000c101122 */
[----:B------:R-:W-:-:S02]  /*8c310*/  LOP3.LUT P0, RZ, R58, 0x4000000, RZ, 0xc0, !PT ;  /* 0x040000003aff7812 */ /* 0x000fc4000780c0ff */
[----:B0-----:R-:W-:Y:S01]  /*8c320*/  PRMT R60, R27, 0x7772, RZ ;  /* 0x000077721b3c7816 */ /* 0x001fe200000000ff */
[----:B------:R-:W3:Y:S10]  /*8c330*/  LDL.LU.64 R10, [R1+0x2430] ;  /* 0x00243000010a7983 */ /* 0x000ef40000300a00 */
[----:B------:R0:W-:Y:S01]  /*8c340*/  @P0 STG.E.U8 desc[UR34][R30.64], R60 ;  /* 0x0000003c1e000986 */ /* 0x0001e2000c101122 */
[----:B------:R-:W-:-:S02]  /*8c350*/  LOP3.LUT P0, RZ, R58, 0x2000000, RZ, 0xc0, !PT ;  /* 0x020000003aff7812 */ /* 0x000fc4000780c0ff */
        /* <DEDUP_REMOVED lines=14> */
[----:B------:R0:W-:Y:S02]  /*8c440*/  @P0 STG.E.U8 desc[UR34][R16.64], R60 ;  /* 0x0000003c10000986 */ /* 0x0001e4000c101122 */
[----:B0-----:R-:W-:-:S05]  /*8c450*/  PRMT R60, R3, 0x7770, RZ ;  /* 0x00007770033c7816 */ /* 0x001fca00000000ff */
[----:B--2---:R0:W-:Y:S04]  /*8c460*/  @P1 STG.E.U8 desc[UR34][R14.64], R60 ;  /* 0x0000003c0e001986 */ /* 0x0041e8000c101122 */
[----:B0-----:R-:W2:Y:S01]  /*8c470*/  LDL.LU.64 R14, [R1+0x2428] ;  /* 0x00242800010e7983 */ /* 0x001ea20000300a00 */
[C---:B------:R-:W-:Y:S02]  /*8c480*/  LOP3.LUT P2, RZ, R56.reuse, 0x400000, RZ, 0xc0, !PT ;  /* 0x0040000038ff7812 */ /* 0x040fe4000784c0ff */
[C---:B------:R-:W-:Y:S02]  /*8c490*/  LOP3.LUT P3, RZ, R56.reuse, 0x800000, RZ, 0xc0, !PT ;  /* 0x0080000038ff7812 */ /* 0x040fe4000786c0ff */
[----:B------:R-:W-:Y:S02]  /*8c4a0*/  PRMT R60, R3, 0x7771, RZ ;  /* 0x00007771033c7816 */ /* 0x000fe400000000ff */
[----:B------:R-:W-:-:S02]  /*8c4b0*/  LOP3.LUT P4, RZ, R56, 0x1000000, RZ, 0xc0, !PT ;  /* 0x0100000038ff7812 */ /* 0x000fc4000788c0ff */
[C---:B------:R-:W-:Y:S02]  /*8c4c0*/  LOP3.LUT P5, RZ, R56.reuse, 0x2000000, RZ, 0xc0, !PT ;  /* 0x0200000038ff7812 */ /* 0x040fe400078ac0ff */
[----:B------:R-:W-:-:S03]  /*8c4d0*/  LOP3.LUT P6, RZ, R56, 0x4000000, RZ, 0xc0, !PT ;  /* 0x0400000038ff7812 */ /* 0x000fc600078cc0ff */
[----:B----4-:R0:W-:Y:S02]  /*8c4e0*/  @P2 STG.E.U8 desc[UR34][R12.64], R60 ;  /* 0x0000003c0c002986 */ /* 0x0101e4000c101122 */
[C---:B0-----:R-:W-:Y:S02]  /*8c4f0*/  PRMT R60, R3.reuse, 0x7772, RZ ;  /* 0x00007772033c7816 */ /* 0x041fe400000000ff */
[----:B------:R-:W4:Y:S04]  /*8c500*/  LDL.LU.64 R12, [R1+0x2420] ;  /* 0x00242000010c7983 */ /* 0x000f280000300a00 */
[----:B------:R0:W-:Y:S02]  /*8c510*/  @P3 STG.E.U8 desc[UR34][R6.64], R60 ;  /* 0x0000003c06003986 */ /* 0x0001e4000c101122 */
[----:B0-----:R-:W-:-:S05]  /*8c520*/  PRMT R60, R3, 0x7773, RZ ;  /* 0x00007773033c7816 */ /* 0x001fca00000000ff */
[----:B------:R0:W-:Y:S02]  /*8c530*/  @P4 STG.E.U8 desc[UR34][R4.64], R60 ;  /* 0x0000003c04004986 */ /* 0x0001e4000c101122 */
[----:B0-----:R-:W-:-:S05]  /*8c540*/  PRMT R60, R49, 0x7770, RZ ;  /* 0x00007770313c7816 */ /* 0x001fca00000000ff */
[----:B------:R0:W-:Y:S04]  /*8c550*/  @P5 STG.E.U8 desc[UR34][R8.64], R60 ;  /* 0x0000003c08005986 */ /* 0x0001e8000c101122 */
[----:B0-----:R-:W4:Y:S04]  /*8c560*/  LDL.LU.64 R8, [R1+0x2418] ;  /* 0x0024180001087983 */ /* 0x001f280000300a00 */
[----:B------:R-:W4:Y:S04]  /*8c570*/  LDL.LU.64 R6, [R1+0x2410] ;  /* 0x0024100001067983 */ /* 0x000f280000300a00 */
[----:B------:R-:W4:Y:S04]  /*8c580*/  LDL.LU.64 R4, [R1+0x2408] ;  /* 0x0024080001047983 */ /* 0x000f280000300a00 */
[----:B------:R-:W4:Y:S01]  /*8c590*/  LDL.LU R3, [R1+0x728] ;  /* 0x0007280001037983 */ /* 0x000f220000300800 */
[----:B------:R-:W-:-:S02]  /*8c5a0*/  PRMT R60, R49, 0x7771, RZ ;  /* 0x00007771313c7816 */ /* 0x000fc400000000ff */
[----:B------:R-:W-:-:S03]  /*8c5b0*/  LOP3.LUT P3, RZ, R56, 0x8000000, RZ, 0xc0, !PT ;  /* 0x0800000038ff7812 */ /* 0x000fc6000786c0ff */
[----:B---3--:R0:W-:Y:S04]  /*8c5c0*/  @P6 STG.E.U8 desc[UR34][R10.64], R60 ;  /* 0x0000003c0a006986 */ /* 0x0081e8000c101122 */
[----:B0-----:R-:W3:Y:S01]  /*8c5d0*/  LDL.LU.64 R10, [R1+0x2400] ;  /* 0x00240000010a7983 */ /* 0x001ee20000300a00 */
[----:B------:R-:W-:-:S03]  /*8c5e0*/  PRMT R60, R49, 0x7772, RZ ;  /* 0x00007772313c7816 */ /* 0x000fc600000000ff */
[----:B------:R-:W3:Y:S04]  /*8c5f0*/  LDL.LU R25, [R1+0x73c] ;  /* 0x00073c0001197983 */ /* 0x000ee80000300800 */
[----:B--2---:R0:W-:Y:S02]  /*8c600*/  @P3 STG.E.U8 desc[UR34][R14.64], R60 ;  /* 0x0000003c0e003986 */ /* 0x0041e4000c101122 */
[----:B0-----:R-:W-:Y:S02]  /*8c610*/  PRMT R60, R49, 0x7773, RZ ;  /* 0x00007773313c7816 */ /* 0x001fe400000000ff */
[----:B------:R-:W2:Y:S01]  /*8c620*/  LDL.LU.64 R48, [R1+0x23f8] ;  /* 0x0023f80001307983 */ /* 0x000ea20000300a00 */
[----:B------:R-:W-:Y:S02]  /*8c630*/  LOP3.LUT P0, RZ, R55, 0x80, RZ, 0xc0, !PT ;  /* 0x0000008037ff7812 */ /* 0x000fe4000780c0ff */
        /* <DEDUP_REMOVED lines=23> */
[----:B----4-:R0:W-:Y:S01]  /*8c7b0*/  @P4 STG.E.U8 desc[UR34][R12.64], R60 ;  /* 0x0000003c0c004986 */ /* 0x0101e2000c101122 */
[----:B------:R-:W-:-:S11]  /*8c7c0*/  LOP3.LUT R58, R58, 0xfff7ffff, RZ, 0xc0, !PT ;  /* 0xfff7ffff3a3a7812 */ /* 0x000fd600078ec0ff */
[----:B------:R-:W-:Y:S02]  /*8c7d0*/  @P0 LOP3.LUT R58, R58, 0x80000, RZ, 0xfc, !PT ;  /* 0x000800003a3a0812 */ /* 0x000fe400078efcff */
[----:B------:R-:W-:Y:S02]  /*8c7e0*/  LOP3.LUT P0, RZ, R55, 0x1, RZ, 0xc0, !PT ;  /* 0x0000000137ff7812 */ /* 0x000fe4000780c0ff */
[----:B------:R-:W-:Y:S02]  /*8c7f0*/  LOP3.LUT P6, RZ, R56, 0x40000000, RZ, 0xc0, !PT ;  /* 0x4000000038ff7812 */ /* 0x000fe400078cc0ff */
[----:B------:R-:W-:-:S09]  /*8c800*/  LOP3.LUT R58, R58, 0xffefffff, RZ, 0xc0, !PT ;  /* 0xffefffff3a3a7812 */ /* 0x000fd200078ec0ff */
[----:B------:R-:W-:Y:S02]  /*8c810*/  @P0 LOP3.LUT R58, R58, 0x100000, RZ, 0xfc, !PT ;  /* 0x001000003a3a0812 */ /* 0x000fe400078efcff */
[----:B------:R-:W-:Y:S02]  /*8c820*/  LOP3.LUT P0, RZ, R56, 0x80000000, RZ, 0xc0, !PT ;  /* 0x8000000038ff7812 */ /* 0x000fe4000780c0ff */
[----:B0-----:R-:W-:-:S05]  /*8c830*/  PRMT R60, R3, 0x7770, RZ ;  /* 0x00007770033c7816 */ /* 0x001fca00000000ff */
[----:B------:R0:W-:Y:S04]  /*8c840*/  @P5 STG.E.U8 desc[UR34][R8.64], R60 ;  /* 0x0000003c08005986 */ /* 0x0001e8000c101122 */
[----:B0-----:R-:W4:Y:S04]  /*8c850*/  LDL.LU R8, [R1+0x72c] ;  /* 0x00072c0001087983 */ /* 0x001f280000300800 */
        /* <DEDUP_REMOVED lines=13> */
[----:B------:R-:W4:Y:S10]  /*8c930*/  LDL.LU.64 R4, [R1+0x23a8] ;  /* 0x0023a80001047983 */ /* 0x000f340000300a00 */
[----:B---3--:R0:W-:Y:S01]  /*8c940*/  @P0 STG.E.U8 desc[UR34][R10.64], R60 ;  /* 0x0000003c0a000986 */ /* 0x0081e2000c101122 */
[----:B------:R-:W-:-:S03]  /*8c950*/  LOP3.LUT P0, RZ, R58, 0x80000, RZ, 0xc0, !PT ;  /* 0x000800003aff7812 */ /* 0x000fc6000780c0ff */
[----:B0-----:R-:W3:Y:S01]  /*8c960*/  LDL.LU.64 R10, [R1+0x23a0] ;  /* 0x0023a000010a7983 */ /* 0x001ee20000300a00 */
[----:B------:R-:W-:-:S03]  /*8c970*/  PRMT R60, R25, 0x7770, RZ ;  /* 0x00007770193c7816 */ /* 0x000fc600000000ff */
[----:B------:R-:W3:Y:S06]  /*8c980*/  LDL.LU R3, [R1+0x500] ;  /* 0x0005000001037983 */ /* 0x000eec0000300800 */
        /* <DEDUP_REMOVED lines=15> */
[C---:B------:R-:W-:Y:S02]  /*8ca80*/  LOP3.LUT P4, RZ, R55.reuse, 0x800, RZ, 0xc0, !PT ;  /* 0x0000080037ff7812 */ /* 0x040fe4000788c0ff */
[----:B------:R-:W-:-:S02]  /*8ca90*/  LOP3.LUT P5, RZ, R55, 0x1000, RZ, 0xc0, !PT ;  /* 0x0000100037ff7812 */ /* 0x000fc400078ac0ff */
[----:B------:R-:W-:Y:S02]  /*8caa0*/  LOP3.LUT P6, RZ, R55, 0x2000, RZ, 0xc0, !PT ;  /* 0x0000200037ff7812 */ /* 0x000fe400078cc0ff */
[----:B----4-:R-:W-:-:S05]  /*8cab0*/  PRMT R60, R8, 0x7770, RZ ;  /* 0x00007770083c7816 */ /* 0x010fca00000000ff */
        /* <DEDUP_REMOVED lines=16> */
[----:B---3--:R0:W-:Y:S02]  /*8cbc0*/  @P5 STG.E.U8 desc[UR34][R10.64], R60 ;  /* 0x0000003c0a005986 */ /* 0x0081e4000c101122 */
        /* <DEDUP_REMOVED lines=31> */
[----:B------:R-:W-:Y:S01]  /*8cdc0*/  LOP3.LUT P0, RZ, R55, 0x200000, RZ, 0xc0, !PT ;  /* 0x0020000037ff7812 */ /* 0x000fe2000780c0ff */
[----:B------:R-:W2:Y:S01]  /*8cdd0*/  LDL.LU.64 R22, [R1+0x2348] ;  /* 0x0023480001167983 */ /* 0x000ea20000300a00 */
[----:B------:R-:W-:-:S03]  /*8cde0*/  LOP3.LUT R58, R58, 0xfffffbff, RZ, 0xc0, !PT ;  /* 0xfffffbff3a3a7812 */ /* 0x000fc600078ec0ff */
[----:B------:R-:W2:Y:S01]  /*8cdf0*/  LDL.LU.64 R20, [R1+0x2340] ;  /* 0x0023400001147983 */ /* 0x000ea20000300a00 */
[C---:B------:R-:W-:Y:S02]  /*8ce00*/  LOP3.LUT P4, RZ, R55.reuse, 0x8000, RZ, 0xc0, !PT ;  /* 0x0000800037ff7812 */ /* 0x040fe4000788c0ff */
[C---:B------:R-:W-:Y:S01]  /*8ce10*/  LOP3.LUT P5, RZ, R55.reuse, 0x10000, RZ, 0xc0, !PT ;  /* 0x0001000037ff7812 */ /* 0x040fe200078ac0ff */
[----:B------:R-:W2:Y:S04]  /*8ce20*/  LDL.LU R13, [R1+0x718] ;  /* 0x00071800010d7983 */ /* 0x000ea80000300800 */
[----:B------:R-:W-:Y:S01]  /*8ce30*/  @P0 LOP3.LUT R58, R58, 0x400, RZ, 0xfc, !PT ;  /* 0x000004003a3a0812 */ /* 0x000fe200078efcff */
[----:B------:R-:W2:Y:S01]  /*8ce40*/  LDL.LU.64 R18, [R1+0x2338] ;  /* 0x0023380001127983 */ /* 0x000ea20000300a00 */
[----:B------:R-:W-:-:S02]  /*8ce50*/  LOP3.LUT P0, RZ, R55, 0x100000, RZ, 0xc0, !PT ;  /* 0x0010000037ff7812 */ /* 0x000fc4000780c0ff */
[----:B------:R-:W-:Y:S01]  /*8ce60*/  LOP3.LUT R58, R58, 0xfffff7ff, RZ, 0xc0, !PT ;  /* 0xfffff7ff3a3a7812 */ /* 0x000fe200078ec0ff */
[----:B------:R-:W2:Y:S01]  /*8ce70*/  LDL.LU.64 R16, [R1+0x2330] ;  /* 0x0023300001107983 */ /* 0x000ea20000300a00 */
[----:B------:R-:W-:-:S09]  /*8ce80*/  PRMT R60, R3, 0x7772, RZ ;  /* 0x00007772033c7816 */ /* 0x000fd200000000ff */
[----:B------:R-:W-:Y:S02]  /*8ce90*/  @P0 LOP3.LUT R58, R58, 0x800, RZ, 0xfc, !PT ;  /* 0x000008003a3a0812 */ /* 0x000fe400078efcff */
[C---:B------:R-:W-:Y:S01]  /*8cea0*/  LOP3.LUT P0, RZ, R55.reuse, 0x80000, RZ, 0xc0, !PT ;  /* 0x0008000037ff7812 */ /* 0x040fe2000780c0ff */
[----:B---3--:R0:W-:Y:S01]  /*8ceb0*/  @P4 STG.E.U8 desc[UR34][R14.64], R60 ;  /* 0x0000003c0e004986 */ /* 0x0081e2000c101122 */
[----:B------:R-:W-:Y:S02]  /*8cec0*/  LOP3.LUT P6, RZ, R55, 0x20000, RZ, 0xc0, !PT ;  /* 0x0002000037ff7812 */ /* 0x000fe400078cc0ff */
[----:B------:R-:W-:Y:S02]  /*8ced0*/  LOP3.LUT R58, R58, 0xffffefff, RZ, 0xc0, !PT ;  /* 0xffffefff3a3a7812 */ /* 0x000fe400078ec0ff */
[----:B0-----:R-:W-:-:S07]  /*8cee0*/  PRMT R60, R3, 0x7773, RZ ;  /* 0x00007773033c7816 */ /* 0x001fce00000000ff */
[----:B------:R-:W-:Y:S01]  /*8cef0*/  @P0 LOP3.LUT R58, R58, 0x1000, RZ, 0xfc, !PT ;  /* 0x000010003a3a0812 */ /* 0x000fe200078efcff */
[----:B------:R-:W3:Y:S01]  /*8cf00*/  LDL.LU R3, [R1+0x508] ;  /* 0x0005080001037983 */ /* 0x000ee20000300800 */
[----:B------:R-:W-:-:S03]  /*8cf10*/  LOP3.LUT P0, RZ, R55, 0x40000, RZ, 0xc0, !PT ;  /* 0x0004000037ff7812 */ /* 0x000fc6000780c0ff */
[----:B----4-:R0:W-:Y:S04]  /*8cf20*/  @P5 STG.E.U8 desc[UR34][R6.64], R60 ;  /* 0x0000003c06005986 */ /* 0x0101e8000c101122 */
[----:B------:R-:W4:Y:S01]  /*8cf30*/  LDL.LU.64 R14, [R1+0x2328] ;  /* 0x00232800010e7983 */ /* 0x000f220000300a00 */
[----:B0-----:R-:W-:-:S03]  /*8cf40*/  PRMT R60, R31, 0x7770, RZ ;  /* 0x000077701f3c7816 */ /* 0x001fc600000000ff */
[----:B------:R-:W3:Y:S04]  /*8cf50*/  LDL.LU.64 R6, [R1+0x2320] ;  /* 0x0023200001067983 */ /* 0x000ee80000300a00 */
[----:B------:R0:W-:Y:S02]  /*8cf60*/  @P6 STG.E.U8 desc[UR34][R4.64], R60 ;  /* 0x0000003c04006986 */ /* 0x0001e4000c101122 */
[----:B0-----:R-:W-:Y:S02]  /*8cf70*/  PRMT R60, R31, 0x7771, RZ ;  /* 0x000077711f3c7816 */ /* 0x001fe400000000ff */
[----:B------:R-:W3:Y:S04]  /*8cf80*/  LDL.LU.64 R4, [R1+0x2318] ;  /* 0x0023180001047983 */ /* 0x000ee80000300a00 */
[----:B------:R0:W-:Y:S01]  /*8cf90*/  @P0 STG.E.U8 desc[UR34][R8.64], R60 ;  /* 0x0000003c08000986 */ /* 0x0001e2000c101122 */
[----:B------:R-:W-:-:S02]  /*8cfa0*/  LOP3.LUT P0, RZ, R58, 0x1000, RZ, 0xc0, !PT ;  /* 0x000010003aff7812 */ /* 0x000fc4000780c0ff */
[----:B0-----:R-:W-:Y:S01]  /*8cfb0*/  PRMT R60, R31, 0x7772, RZ ;  /* 0x000077721f3c7816 */ /* 0x001fe200000000ff */
[----:B------:R-:W3:Y:S10]  /*8cfc0*/  LDL.LU.64 R8, [R1+0x2310] ;  /* 0x0023100001087983 */ /* 0x000ef40000300a00 */
[----:B------:R0:W-:Y:S01]  /*8cfd0*/  @P0 STG.E.U8 desc[UR34][R10.64], R60 ;  /* 0x0000003c0a000986 */ /* 0x0001e2000c101122 */
[----:B------:R-:W-:-:S03]  /*8cfe0*/  LOP3.LUT P0, RZ, R58, 0x800, RZ, 0xc0, !PT ;  /* 0x000008003aff7812 */ /* 0x000fc6000780c0ff */
[----:B0-----:R-:W3:Y:S01]  /*8cff0*/  LDL.LU.64 R10, [R1+0x2308] ;  /* 0x00230800010a7983 */ /* 0x001ee20000300a00 */
[----:B------:R-:W-:-:S09]  /*8d000*/  PRMT R60, R31, 0x7773, RZ ;  /* 0x000077731f3c7816 */ /* 0x000fd200000000ff */
[----:B--2---:R0:W-:Y:S04]  /*8d010*/  @P0 STG.E.U8 desc[UR34][R48.64], R60 ;  /* 0x0000003c30000986 */ /* 0x0041e8000c101122 */
[----:B0-----:R-:W2:Y:S01]  /*8d020*/  LDL.LU.64 R48, [R1+0x22f0] ;  /* 0x0022f00001307983 */ /* 0x001ea20000300a00 */
        /* <DEDUP_REMOVED lines=17> */
[----:B------:R-:W-:Y:S02]  /*8d140*/  LOP3.LUT P2, RZ, R55, 0x10000000, RZ, 0xc0, !PT ;  /* 0x1000000037ff7812 */ /* 0x000fe4000784c0ff */
[----:B0-----:R-:W-:-:S07]  /*8d150*/  PRMT R60, R13, 0x7771, RZ ;  /* 0x000077710d3c7816 */ /* 0x001fce00000000ff */
[----:B------:R0:W-:Y:S01]  /*8d160*/  @P0 STG.E.U8 desc[UR34][R16.64], R60 ;  /* 0x0000003c10000986 */ /* 0x0001e2000c101122 */
[----:B------:R-:W-:Y:S02]  /*8d170*/  LOP3.LUT P3, RZ, R55, 0x20000000, RZ, 0xc0, !PT ;  /* 0x2000000037ff7812 */ /* 0x000fe4000786c0ff */
[----:B0-----:R-:W-:-:S05]  /*8d180*/  PRMT R60, R13, 0x7772, RZ ;  /* 0x000077720d3c7816 */ /* 0x001fca00000000ff */
[----:B----4-:R0:W-:Y:S01]  /*8d190*/  @P1 STG.E.U8 desc[UR34][R14.64], R60 ;  /* 0x0000003c0e001986 */ /* 0x0101e2000c101122 */
[----:B------:R-:W-:Y:S02]  /*8d1a0*/  LOP3.LUT P4, RZ, R55, 0x40000000, RZ, 0xc0, !PT ;  /* 0x4000000037ff7812 */ /* 0x000fe4000788c0ff */
[----:B0-----:R-:W-:-:S05]  /*8d1b0*/  PRMT R60, R13, 0x7773, RZ ;  /* 0x000077730d3c7816 */ /* 0x001fca00000000ff */
[----:B---3--:R0:W-:Y:S01]  /*8d1c0*/  @P2 STG.E.U8 desc[UR34][R6.64], R60 ;  /* 0x0000003c06002986 */ /* 0x0081e2000c101122 */
        /* <DEDUP_REMOVED lines=51> */
[----:B------:R-:W-:-:S03]  /*8d500*/  @P0 LOP3.LUT R58, R58, 0x8, RZ, 0xfc, !PT ;  /* 0x000000083a3a0812 */ /* 0x000fc600078efcff */
[----:B------:R-:W3:Y:S01]  /*8d510*/  LDL.LU.64 R18, [R1+0x22a0] ;  /* 0x0022a00001127983 */ /* 0x000ee20000300a00 */
[C---:B------:R-:W-:Y:S02]  /*8d520*/  LOP3.LUT P0, RZ, R54.reuse, 0x40, RZ, 0xc0, !PT ;  /* 0x0000004036ff7812 */ /* 0x040fe4000780c0ff */
[----:B------:R-:W-:Y:S01]  /*8d530*/  LOP3.LUT P6, RZ, R54, 0x10, RZ, 0xc0, !PT ;  /* 0x0000001036ff7812 */ /* 0x000fe200078cc0ff */
[----:B------:R-:W3:Y:S01]  /*8d540*/  LDL.LU R7, [R1+0x4c0] ;  /* 0x0004c00001077983 */ /* 0x000ee20000300800 */
[----:B------:R-:W-:Y:S02]  /*8d550*/  LOP3.LUT R58, R58, 0xffffffef, RZ, 0xc0, !PT ;  /* 0xffffffef3a3a7812 */ /* 0x000fe400078ec0ff */
[----:B------:R-:W-:Y:S01]  /*8d560*/  PRMT R60, R3, 0x7772, RZ ;  /* 0x00007772033c7816 */ /* 0x000fe200000000ff */
[----:B------:R-:W3:Y:S04]  /*8d570*/  LDL.LU.64 R16, [R1+0x2298] ;  /* 0x0022980001107983 */ /* 0x000ee80000300a00 */
[----:B----4-:R0:W-:Y:S02]  /*8d580*/  @P5 STG.E.U8 desc[UR34][R12.64], R60 ;  /* 0x0000003c0c005986 */ /* 0x0101e4000c101122 */
[----:B------:R-:W-:-:S02]  /*8d590*/  @P0 LOP3.LUT R58, R58, 0x10, RZ, 0xfc, !PT ;  /* 0x000000103a3a0812 */ /* 0x000fc400078efcff */
[----:B------:R-:W-:Y:S01]  /*8d5a0*/  LOP3.LUT P0, RZ, R54, 0x20, RZ, 0xc0, !PT ;  /* 0x0000002036ff7812 */ /* 0x000fe2000780c0ff */
[----:B------:R-:W4:Y:S01]  /*8d5b0*/  LDL.LU.64 R14, [R1+0x2290] ;  /* 0x00229000010e7983 */ /* 0x000f220000300a00 */
[----:B0-----:R-:W-:-:S03]  /*8d5c0*/  PRMT R60, R3, 0x7773, RZ ;  /* 0x00007773033c7816 */ /* 0x001fc600000000ff */
[----:B------:R-:W4:Y:S04]  /*8d5d0*/  LDL.LU.64 R12, [R1+0x2288] ;  /* 0x00228800010c7983 */ /* 0x000f280000300a00 */
[----:B------:R0:W-:Y:S02]  /*8d5e0*/  @P6 STG.E.U8 desc[UR34][R4.64], R60 ;  /* 0x0000003c04006986 */ /* 0x0001e4000c101122 */
[----:B0-----:R-:W-:Y:S02]  /*8d5f0*/  PRMT R60, R31, 0x7770, RZ ;  /* 0x000077701f3c7816 */ /* 0x001fe400000000ff */
[----:B------:R-:W4:Y:S04]  /*8d600*/  LDL.LU.64 R4, [R1+0x2280] ;  /* 0x0022800001047983 */ /* 0x000f280000300a00 */
[----:B------:R0:W-:Y:S01]  /*8d610*/  @P0 STG.E.U8 desc[UR34][R8.64], R60 ;  /* 0x0000003c08000986 */ /* 0x0001e2000c101122 */
[----:B------:R-:W-:-:S03]  /*8d620*/  LOP3.LUT P0, RZ, R58, 0x10, RZ, 0xc0, !PT ;  /* 0x000000103aff7812 */ /* 0x000fc6000780c0ff */
[----:B------:R-:W4:Y:S01]  /*8d630*/  LDL.LU R3, [R1+0x4e4] ;  /* 0x0004e40001037983 */ /* 0x000f220000300800 */
[----:B0-----:R-:W-:-:S03]  /*8d640*/  PRMT R60, R31, 0x7771, RZ ;  /* 0x000077711f3c7816 */ /* 0x001fc600000000ff */
[----:B------:R-:W4:Y:S06]  /*8d650*/  LDL.LU.64 R8, [R1+0x2278] ;  /* 0x0022780001087983 */ /* 0x000f2c0000300a00 */
[----:B------:R0:W-:Y:S04]  /*8d660*/  @P0 STG.E.U8 desc[UR34][R10.64], R60 ;  /* 0x0000003c0a000986 */ /* 0x0001e8000c101122 */
[----:B0-----:R-:W4:Y:S01]  /*8d670*/  LDL.LU.64 R10, [R1+0x2270] ;  /* 0x00227000010a7983 */ /* 0x001f220000300a00 */
        /* <DEDUP_REMOVED lines=25> */
[----:B0-----:R-:W-:-:S05]  /*8d810*/  PRMT R58, R7, 0x7771, RZ ;  /* 0x00007771073a7816 */ /* 0x001fca00000000ff */
[----:B----4-:R0:W-:Y:S01]  /*8d820*/  @P1 STG.E.U8 desc[UR34][R14.64], R58 ;  /* 0x0000003a0e001986 */ /* 0x0101e2000c101122 */
        /* <DEDUP_REMOVED lines=23> */
[----:B------:R-:W-:Y:S02]  /*8d9a0*/  LOP3.LUT P4, RZ, R54, 0x200000, RZ, 0xc0, !PT ;  /* 0x0020000036ff7812 */ /* 0x000fe4000788c0ff */
        /* <DEDUP_REMOVED lines=53> */
[----:B------:R-:W-:Y:S02]  /*8dd00*/  LOP3.LUT P0, RZ, R55, 0x8000000, RZ, 0xc0, !PT ;  /* 0x0800000037ff7812 */ /* 0x000fe4000780c0ff */
        /* <DEDUP_REMOVED lines=53> */
[C---:B------:R-:W-:Y:S02]  /*8e060*/  LOP3.LUT P0, RZ, R52.reuse, 0x80000, RZ, 0xc0, !PT ;  /* 0x0008000034ff7812 */ /* 0x040fe4000780c0ff */
        /* <DEDUP_REMOVED lines=26> */
[C---:B------:R-:W-:Y:S02]  /*8e210*/  LOP3.LUT P0, RZ, R52.reuse, 0x1000, RZ, 0xc0, !PT ;  /* 0x0000100034ff7812 */ /* 0x040fe4000780c0ff */
        /* <DEDUP_REMOVED lines=98> */
[----:B------:R-:W-:Y:S01]  /*8e840*/  LOP3.LUT P5, RZ, R52, 0x10000000, RZ, 0xc0, !PT ;  /* 0x1000000034ff7812 */ /* 0x000fe200078ac0ff */
        /* <DEDUP_REMOVED lines=172> */
[----:B------:R-:W-:Y:S02]  /*8f310*/  LOP3.LUT P6, RZ, R53, 0x80000000, RZ, 0xc0, !PT ;  /* 0x8000000035ff7812 */ /* 0x000fe400078cc0ff */
        /* <DEDUP_REMOVED lines=93> */
[----:B------:R-:W-:Y:S02]  /*8f8f0*/  LOP3.LUT P3, RZ, R51, 0x8000, RZ, 0xc0, !PT ;  /* 0x0000800033ff7812 */ /* 0x000fe4000786c0ff */
        /* <DEDUP_REMOVED lines=125> */
[----:B------:R-:W-:Y:S02]  /*900d0*/  LOP3.LUT R52, R52, 0xffffffdf, RZ, 0xc0, !PT ;  /* 0xffffffdf34347812 */ /* 0x000fe400078ec0ff */
[----:B------:R-:W-:Y:S02]  /*900e0*/  LOP3.LUT P3, RZ, R2, 0x400000, RZ, 0xc0, !PT ;  /* 0x0040000002ff7812 */ /* 0x000fe4000786c0ff */
[----:B------:R-:W-:-:S07]  /*900f0*/  PRMT R55, R3, 0x7771, RZ ;  /* 0x0000777103377816 */ /* 0x000fce00000000ff */
        /* <DEDUP_REMOVED lines=18> */
[C---:B------:R-:W-:Y:S02]  /*90220*/  LOP3.LUT P4, RZ, R2.reuse, 0x800000, RZ, 0xc0, !PT ;  /* 0x0080000002ff7812 */ /* 0x040fe4000788c0ff */
[----:B------:R-:W-:-:S07]  /*90230*/  LOP3.LUT P5, RZ, R2, 0x1000000, RZ, 0xc0, !PT ;  /* 0x0100000002ff7812 */ /* 0x000fce00078ac0ff */
[----:B------:R-:W-:Y:S02]  /*90240*/  @P0 LOP3.LUT R52, R52, 0x800, RZ, 0xfc, !PT ;  /* 0x0000080034340812 */ /* 0x000fe400078efcff */
[C---:B------:R-:W-:Y:S02]  /*90250*/  LOP3.LUT P0, RZ, R2.reuse, 0x8000000, RZ, 0xc0, !PT ;  /* 0x0800000002ff7812 */ /* 0x040fe4000780c0ff */
[----:B------:R-:W-:Y:S02]  /*90260*/  LOP3.LUT P6, RZ, R2, 0x2000000, RZ, 0xc0, !PT ;  /* 0x0200000002ff7812 */ /* 0x000fe400078cc0ff */
[----:B------:R-:W-:-:S09]  /*90270*/  LOP3.LUT R52, R52, 0xffffefff, RZ, 0xc0, !PT ;  /* 0xffffefff34347812 */ /* 0x000fd200078ec0ff */
[----:B------:R-:W-:Y:S02]  /*90280*/  @P0 LOP3.LUT R52, R52, 0x1000, RZ, 0xfc, !PT ;  /* 0x0000100034340812 */ /* 0x000fe400078efcff */
[----:B------:R-:W-:Y:S01]  /*90290*/  LOP3.LUT P0, RZ, R2, 0x4000000, RZ, 0xc0, !PT ;  /* 0x0400000002ff7812 */ /* 0x000fe2000780c0ff */
[----:B--2---:R0:W-:Y:S04]  /*902a0*/  @P3 STG.E.U8 desc[UR34][R48.64], R55 ;  /* 0x0000003730003986 */ /* 0x0041e8000c101122 */
[----:B0-----:R-:W2:Y:S04]  /*902b0*/  LDL.LU.64 R48, [R1+0x1ea0] ;  /* 0x001ea00001307983 */ /* 0x001ea80000300a00 */
[----:B------:R-:W2:Y:S04]  /*902c0*/  LDL.LU R12, [R1+0x3b0] ;  /* 0x0003b000010c7983 */ /* 0x000ea80000300800 */
[----:B------:R-:W2:Y:S04]  /*902d0*/  LDL.LU.64 R26, [R1+0x1e98] ;  /* 0x001e9800011a7983 */ /* 0x000ea80000300a00 */
[----:B------:R-:W2:Y:S04]  /*902e0*/  LDL.LU.64 R24, [R1+0x1e90] ;  /* 0x001e900001187983 */ /* 0x000ea80000300a00 */
[----:B------:R-:W2:Y:S04]  /*902f0*/  LDL.LU.64 R22, [R1+0x1e88] ;  /* 0x001e880001167983 */ /* 0x000ea80000300a00 */
[----:B------:R-:W2:Y:S04]  /*90300*/  LDL.LU.64 R20, [R1+0x1e80] ;  /* 0x001e800001147983 */ /* 0x000ea80000300a00 */
[----:B------:R-:W2:Y:S04]  /*90310*/  LDL.LU R13, [R1+0x3f4] ;  /* 0x0003f400010d7983 */ /* 0x000ea80000300800 */
[----:B------:R-:W2:Y:S01]  /*90320*/  LDL.LU.64 R18, [R1+0x1e78] ;  /* 0x001e780001127983 */ /* 0x000ea20000300a00 */
[----:B------:R-:W-:-:S03]  /*90330*/  PRMT R55, R3, 0x7772, RZ ;  /* 0x0000777203377816 */ /* 0x000fc600000000ff */
[----:B------:R-:W2:Y:S04]  /*90340*/  LDL.LU.64 R16, [R1+0x1e70] ;  /* 0x001e700001107983 */ /* 0x000ea80000300a00 */
[----:B---3--:R0:W-:Y:S02]  /*90350*/  @P4 STG.E.U8 desc[UR34][R14.64], R55 ;  /* 0x000000370e004986 */ /* 0x0081e4000c101122 */
[----:B0-----:R-:W-:Y:S02]  /*90360*/  PRMT R55, R3, 0x7773, RZ ;  /* 0x0000777303377816 */ /* 0x001fe400000000ff */
[----:B------:R-:W3:Y:S04]  /*90370*/  LDL.LU R3, [R1+0x3b4] ;  /* 0x0003b40001037983 */ /* 0x000ee80000300800 */
        /* <DEDUP_REMOVED lines=11> */
[----:B------:R0:W-:Y:S04]  /*90430*/  @P0 STG.E.U8 desc[UR34][R10.64], R55 ;  /* 0x000000370a000986 */ /* 0x0001e8000c101122 */
[----:B0-----:R-:W3:Y:S01]  /*90440*/  LDL.LU.64 R10, [R1+0x1e48] ;  /* 0x001e4800010a7983 */ /* 0x001ee20000300a00 */
[----:B------:R-:W-:-:S02]  /*90450*/  LOP3.LUT P0, RZ, R52, 0x800, RZ, 0xc0, !PT ;  /* 0x0000080034ff7812 */ /* 0x000fc4000780c0ff */
[----:B------:R-:W-:Y:S02]  /*90460*/  PRMT R55, R31, 0x7773, RZ ;  /* 0x000077731f377816 */ /* 0x000fe400000000ff */
[C---:B------:R-:W-:Y:S02]  /*90470*/  LOP3.LUT P1, RZ, R61.reuse, 0x8, RZ, 0xc0, !PT ;  /* 0x000000083dff7812 */ /* 0x040fe4000782c0ff */
[C---:B------:R-:W-:Y:S02]  /*90480*/  LOP3.LUT P2, RZ, R61.reuse, 0x10, RZ, 0xc0, !PT ;  /* 0x000000103dff7812 */ /* 0x040fe4000784c0ff */
[C---:B------:R-:W-:Y:S02]  /*90490*/  LOP3.LUT P3, RZ, R61.reuse, 0x20, RZ, 0xc0, !PT ;  /* 0x000000203dff7812 */ /* 0x040fe4000786c0ff */
[C---:B------:R-:W-:Y:S02]  /*904a0*/  LOP3.LUT P4, RZ, R61.reuse, 0x40, RZ, 0xc0, !PT ;  /* 0x000000403dff7812 */ /* 0x040fe4000788c0ff */
[----:B------:R-:W-:Y:S01]  /*904b0*/  LOP3.LUT P5, RZ, R61, 0x80, RZ, 0xc0, !PT ;  /* 0x000000803dff7812 */ /* 0x000fe200078ac0ff */
[----:B--2---:R0:W-:Y:S01]  /*904c0*/  @P0 STG.E.U8 desc[UR34][R48.64], R55 ;  /* 0x0000003730000986 */ /* 0x0041e2000c101122 */
[----:B------:R-:W-:-:S02]  /*904d0*/  LOP3.LUT P0, RZ, R52, 0x400, RZ, 0xc0, !PT ;  /* 0x0000040034ff7812 */ /* 0x000fc4000780c0ff */
[----:B0-----:R-:W-:Y:S01]  /*904e0*/  PRMT R55, R12, 0x7770, RZ ;  /* 0x000077700c377816 */ /* 0x001fe200000000ff */
[----:B------:R-:W2:Y:S10]  /*904f0*/  LDL.LU.64 R48, [R1+0x1e30] ;  /* 0x001e300001307983 */ /* 0x000eb40000300a00 */
        /* <DEDUP_REMOVED lines=17> */
[----:B----4-:R0:W-:Y:S02]  /*90610*/  @P1 STG.E.U8 desc[UR34][R14.64], R55 ;  /* 0x000000370e001986 */ /* 0x0101e4000c101122 */
[----:B0-----:R-:W-:-:S05]  /*90620*/  PRMT R55, R13, 0x7773, RZ ;  /* 0x000077730d377816 */ /* 0x001fca00000000ff */
[----:B---3--:R0:W-:Y:S02]  /*90630*/  @P2 STG.E.U8 desc[UR34][R6.64], R55 ;  /* 0x0000003706002986 */ /* 0x0081e4000c101122 */
[----:B0-----:R-:W-:-:S05]  /*90640*/  PRMT R55, R3, 0x7770, RZ ;  /* 0x0000777003377816 */ /* 0x001fca00000000ff */
[----:B------:R0:W-:Y:S02]  /*90650*/  @P3 STG.E.U8 desc[UR34][R4.64], R55 ;  /* 0x0000003704003986 */ /* 0x0001e4000c101122 */
[----:B0-----:R-:W-:-:S05]  /*90660*/  PRMT R55, R3, 0x7771, RZ ;  /* 0x0000777103377816 */ /* 0x001fca00000000ff */
[----:B------:R0:W-:Y:S02]  /*90670*/  @P4 STG.E.U8 desc[UR34][R8.64], R55 ;  /* 0x0000003708004986 */ /* 0x0001e4000c101122 */
[----:B0-----:R-:W-:-:S05]  /*90680*/  PRMT R55, R3, 0x7772, RZ ;  /* 0x0000777203377816 */ /* 0x001fca00000000ff */
[----:B------:R0:W-:Y:S04]  /*90690*/  @P5 STG.E.U8 desc[UR34][R10.64], R55 ;  /* 0x000000370a005986 */ /* 0x0001e8000c101122 */
[----:B0-----:R-:W3:Y:S01]  /*906a0*/  LDL.LU.64 R10, [R1+0x1e40] ;  /* 0x001e4000010a7983 */ /* 0x001ee20000300a00 */
[----:B------:R-:W-:-:S03]  /*906b0*/  PRMT R55, R3, 0x7773, RZ ;  /* 0x0000777303377816 */ /* 0x000fc600000000ff */
[----:B------:R-:W4:Y:S04]  /*906c0*/  LDL.LU.64 R14, [R1+0x1e38] ;  /* 0x001e3800010e7983 */ /* 0x000f280000300a00 */
[----:B------:R-:W3:Y:S04]  /*906d0*/  LDL.LU.64 R12, [R1+0x1e28] ;  /* 0x001e2800010c7983 */ /* 0x000ee80000300a00 */
[----:B------:R-:W3:Y:S01]  /*906e0*/  LDL.LU R3, [R1+0x3f8] ;  /* 0x0003f80001037983 */ /* 0x000ee20000300800 */
[----:B------:R-:W-:-:S03]  /*906f0*/  LOP3.LUT P6, RZ, R61, 0x100, RZ, 0xc0, !PT ;  /* 0x000001003dff7812 */ /* 0x000fc600078cc0ff */
[----:B------:R-:W4:Y:S04]  /*90700*/  LDL.LU.64 R6, [R1+0x1e20] ;  /* 0x001e200001067983 */ /* 0x000f280000300a00 */
[----:B------:R-:W4:Y:S04]  /*90710*/  LDL.LU.64 R4, [R1+0x1e18] ;  /* 0x001e180001047983 */ /* 0x000f280000300a00 */
[----:B------:R-:W4:Y:S04]  /*90720*/  LDL.LU.64 R8, [R1+0x1e10] ;  /* 0x001e100001087983 */ /* 0x000f280000300a00 */
[----:B--2---:R0:W-:Y:S04]  /*90730*/  @P6 STG.E.U8 desc[UR34][R48.64], R55 ;  /* 0x0000003730006986 */ /* 0x0041e8000c101122 */
[----:B0-----:R-:W2:Y:S01]  /*90740*/  LDL.LU R48, [R1+0x3b8] ;  /* 0x0003b80001307983 */ /* 0x001ea20000300800 */
        /* <DEDUP_REMOVED lines=12> */
[----:B---3--:R-:W-:-:S05]  /*90810*/  PRMT R55, R3, 0x7770, RZ ;  /* 0x0000777003377816 */ /* 0x008fca00000000ff */
[----:B------:R0:W-:Y:S04]  /*90820*/  @P3 STG.E.U8 desc[UR34][R10.64], R55 ;  /* 0x000000370a003986 */ /* 0x0001e8000c101122 */
[----:B0-----:R-:W3:Y:S04]  /*90830*/  LDL.LU.64 R10, [R1+0x1e08] ;  /* 0x001e0800010a7983 */ /* 0x001ee80000300a00 */
[----:B------:R-:W3:Y:S04]  /*90840*/  LDL.LU.64 R30, [R1+0x1e00] ;  /* 0x001e0000011e7983 */ /* 0x000ee80000300a00 */
[----:B------:R-:W3:Y:S01]  /*90850*/  LDL.LU R21, [R1+0x3fc] ;  /* 0x0003fc0001157983 */ /* 0x000ee20000300800 */
[----:B------:R-:W-:-:S03]  /*90860*/  @P0 LOP3.LUT R52, R52, 0x1, RZ, 0xfc, !PT ;  /* 0x0000000134340812 */ /* 0x000fc600078efcff */
[----:B------:R-:W3:Y:S01]  /*90870*/  LDL.LU.64 R26, [R1+0x1df8] ;  /* 0x001df800011a7983 */ /* 0x000ee20000300a00 */
[C---:B------:R-:W-:Y:S02]  /*90880*/  LOP3.LUT P0, RZ, R61.reuse, 0x20000, RZ, 0xc0, !PT ;  /* 0x000200003dff7812 */ /* 0x040fe4000780c0ff */
[----:B------:R-:W-:Y:S01]  /*90890*/  LOP3.LUT R52, R52, 0xfffffffd, RZ, 0xc0, !PT ;  /* 0xfffffffd34347812 */ /* 0x000fe200078ec0ff */
[----:B------:R-:W3:Y:S04]  /*908a0*/  LDL.LU.64 R24, [R1+0x1df0] ;  /* 0x001df00001187983 */ /* 0x000ee80000300a00 */
[----:B------:R-:W3:Y:S01]  /*908b0*/  LDL.LU.64 R22, [R1+0x1de8] ;  /* 0x001de80001167983 */ /* 0x000ee20000300a00 */
[----:B------:R-:W-:-:S03]  /*908c0*/  LOP3.LUT P4, RZ, R61, 0x400, RZ, 0xc0, !PT ;  /* 0x000004003dff7812 */ /* 0x000fc6000788c0ff */
[----:B------:R-:W3:Y:S02]  /*908d0*/  LDL.LU.64 R18, [R1+0x1de0] ;  /* 0x001de00001127983 */ /* 0x000ee40000300a00 */
[----:B------:R-:W-:Y:S02]  /*908e0*/  @P0 LOP3.LUT R52, R52, 0x2, RZ, 0xfc, !PT ;  /* 0x0000000234340812 */ /* 0x000fe400078efcff */
[C---:B------:R-:W-:Y:S01]  /*908f0*/  LOP3.LUT P0, RZ, R61.reuse, 0x10000, RZ, 0xc0, !PT ;  /* 0x000100003dff7812 */ /* 0x040fe2000780c0ff */
[----:B------:R-:W3:Y:S01]  /*90900*/  LDL.LU R49, [R1+0x3bc] ;  /* 0x0003bc0001317983 */ /* 0x000ee20000300800 */
[----:B------:R-:W-:Y:S02]  /*90910*/  LOP3.LUT R52, R52, 0xfffffffb, RZ, 0xc0, !PT ;  /* 0xfffffffb34347812 */ /* 0x000fe400078ec0ff */
[----:B------:R-:W-:Y:S01]  /*90920*/  LOP3.LUT P5, RZ, R61, 0x800, RZ, 0xc0, !PT ;  /* 0x000008003dff7812 */ /* 0x000fe200078ac0ff */
[----:B------:R-:W3:Y:S08]  /*90930*/  LDL.LU.64 R16, [R1+0x1dd8] ;  /* 0x001dd80001107983 */ /* 0x000ef00000300a00 */
[----:B------:R-:W-:-:S02]  /*90940*/  @P0 LOP3.LUT R52, R52, 0x4, RZ, 0xfc, !PT ;  /* 0x0000000434340812 */ /* 0x000fc400078efcff */
[----:B------:R-:W-:Y:S02]  /*90950*/  LOP3.LUT P0, RZ, R61, 0x8000, RZ, 0xc0, !PT ;  /* 0x000080003dff7812 */ /* 0x000fe4000780c0ff */
[----:B------:R-:W-:Y:S02]  /*90960*/  LOP3.LUT R52, R52, 0xfffffff7, RZ, 0xc0, !PT ;  /* 0xfffffff734347812 */ /* 0x000fe400078ec0ff */
[----:B------:R-:W-:-:S09]  /*90970*/  PRMT R55, R3, 0x7771, RZ ;  /* 0x0000777103377816 */ /* 0x000fd200000000ff */
[----:B------:R-:W-:Y:S02]  /*90980*/  @P0 LOP3.LUT R52, R52, 0x8, RZ, 0xfc, !PT ;  /* 0x0000000834340812 */ /* 0x000fe400078efcff */
[C---:B------:R-:W-:Y:S01]  /*90990*/  LOP3.LUT P0, RZ, R61.reuse, 0x4000, RZ, 0xc0, !PT ;  /* 0x000040003dff7812 */ /* 0x040fe2000780c0ff */
[----:B----4-:R0:W-:Y:S01]  /*909a0*/  @P4 STG.E.U8 desc[UR34][R14.64], R55 ;  /* 0x000000370e004986 */ /* 0x0101e2000c101122 */
[----:B------:R-:W-:Y:S02]  /*909b0*/  LOP3.LUT P6, RZ, R61, 0x1000, RZ, 0xc0, !PT ;  /* 0x000010003dff7812 */ /* 0x000fe400078cc0ff */
[----:B------:R-:W-:Y:S02]  /*909c0*/  LOP3.LUT R52, R52, 0xffffffef, RZ, 0xc0, !PT ;  /* 0xffffffef34347812 */ /* 0x000fe400078ec0ff */
[----:B0-----:R-:W-:Y:S01]  /*909d0*/  PRMT R55, R3, 0x7772, RZ ;  /* 0x0000777203377816 */ /* 0x001fe200000000ff */
[----:B------:R-:W4:Y:S06]  /*909e0*/  LDL.LU.64 R14, [R1+0x1dd0] ;  /* 0x001dd000010e7983 */ /* 0x000f2c0000300a00 */
[----:B------:R-:W-:-:S02]  /*909f0*/  @P0 LOP3.LUT R52, R52, 0x10, RZ, 0xfc, !PT ;  /* 0x0000001034340812 */ /* 0x000fc400078efcff */
[----:B------:R-:W-:Y:S01]  /*90a00*/  LOP3.LUT P0, RZ, R61, 0x2000, RZ, 0xc0, !PT ;  /* 0x000020003dff7812 */ /* 0x000fe2000780c0ff */
[----:B------:R0:W-:Y:S02]  /*90a10*/  @P5 STG.E.U8 desc[UR34][R12.64], R55 ;  /* 0x000000370c005986 */ /* 0x0001e4000c101122 */
[----:B0-----:R-:W-:Y:S02]  /*90a20*/  PRMT R55, R3, 0x7773, RZ ;  /* 0x0000777303377816 */ /* 0x001fe400000000ff */
[----:B------:R-:W4:Y:S04]  /*90a30*/  LDL.LU.64 R12, [R1+0x1dc8] ;  /* 0x001dc800010c7983 */ /* 0x000f280000300a00 */
[----:B------:R2:W-:Y:S04]  /*90a40*/  @P6 STG.E.U8 desc[UR34][R6.64], R55 ;  /* 0x0000003706006986 */ /* 0x0005e8000c101122 */
[----:B------:R-:W4:Y:S01]  /*90a50*/  LDL.LU R3, [R1+0x390] ;  /* 0x0003900001037983 */ /* 0x000f220000300800 */
[----:B--2---:R-:W-:-:S03]  /*90a60*/  PRMT R55, R48, 0x7770, RZ ;  /* 0x0000777030377816 */ /* 0x004fc600000000ff */
[----:B------:R-:W2:Y:S04]  /*90a70*/  LDL.LU.64 R6, [R1+0x1dc0] ;  /* 0x001dc00001067983 */ /* 0x000ea80000300a00 */
[----:B------:R0:W-:Y:S01]  /*90a80*/  @P0 STG.E.U8 desc[UR34][R4.64], R55 ;  /* 0x0000003704000986 */ /* 0x0001e2000c101122 */
[----:B------:R-:W-:Y:S02]  /*90a90*/  LOP3.LUT P0, RZ, R52, 0x10, RZ, 0xc0, !PT ;  /* 0x0000001034ff7812 */ /* 0x000fe4000780c0ff */
[----:B0-----:R-:W-:Y:S01]  /*90aa0*/  PRMT R55, R48, 0x7771, RZ ;  /* 0x0000777130377816 */ /* 0x001fe200000000ff */
[----:B------:R-:W2:Y:S10]  /*90ab0*/  LDL.LU.64 R4, [R1+0x1db8] ;  /* 0x001db80001047983 */ /* 0x000eb40000300a00 */
[----:B------:R0:W-:Y:S04]  /*90ac0*/  @P0 STG.E.U8 desc[UR34][R8.64], R55 ;  /* 0x0000003708000986 */ /* 0x0001e8000c101122 */
[----:B0-----:R-:W2:Y:S01]  /*90ad0*/  LDL.LU.64 R8, [R1+0x1db0] ;  /* 0x001db00001087983 */ /* 0x001ea20000300a00 */
[----:B------:R-:W-:-:S02]  /*90ae0*/  LOP3.LUT P0, RZ, R52, 0x8, RZ, 0xc0, !PT ;  /* 0x0000000834ff7812 */ /* 0x000fc4000780c0ff */
[----:B------:R-:W-:-:S11]  /*90af0*/  PRMT R55, R48, 0x7772, RZ ;  /* 0x0000777230377816 */ /* 0x000fd600000000ff */
[----:B---3--:R0:W-:Y:S04]  /*90b00*/  @P0 STG.E.U8 desc[UR34][R10.64], R55 ;  /* 0x000000370a000986 */ /* 0x0081e8000c101122 */
[----:B0-----:R-:W3:Y:S01]  /*90b10*/  LDL.LU.64 R10, [R1+0x1da8] ;  /* 0x001da800010a7983 */ /* 0x001ee20000300a00 */
[----:B------:R-:W-:Y:S02]  /*90b20*/  LOP3.LUT P0, RZ, R52, 0x4, RZ, 0xc0, !PT ;  /* 0x0000000434ff7812 */ /* 0x000fe4000780c0ff */
[----:B------:R-:W-:Y:S02]  /*90b30*/  PRMT R55, R48, 0x7773, RZ ;  /* 0x0000777330377816 */ /* 0x000fe400000000ff */
[----:B------:R-:W-:Y:S01]  /*90b40*/  LOP3.LUT P1, RZ, R61, 0x400000, RZ, 0xc0, !PT ;  /* 0x004000003dff7812 */ /* 0x000fe2000782c0ff */
[----:B------:R-:W3:Y:S08]  /*90b50*/  LDL.LU R48, [R1+0xd4] ;  /* 0x0000d40001307983 */ /* 0x000ef00000300800 */
[----:B------:R0:W-:Y:S01]  /*90b60*/  @P0 STG.E.U8 desc[UR34][R30.64], R55 ;  /* 0x000000371e000986 */ /* 0x0001e2000c101122 */
[----:B------:R-:W-:-:S02]  /*90b70*/  LOP3.LUT P0, RZ, R52, 0x2, RZ, 0xc0, !PT ;  /* 0x0000000234ff7812 */ /* 0x000fc4000780c0ff */
[----:B0-----:R-:W-:-:S11]  /*90b80*/  PRMT R55, R21, 0x7770, RZ ;  /* 0x0000777015377816 */ /* 0x001fd600000000ff */
        /* <DEDUP_REMOVED lines=22> */
[----:B--2---:R0:W-:Y:S02]  /*90cf0*/  @P3 STG.E.U8 desc[UR34][R6.64], R52 ;  /* 0x0000003406003986 */ /* 0x0041e4000c101122 */
[----:B0-----:R-:W-:-:S05]  /*90d00*/  PRMT R52, R3, 0x7770, RZ ;  /* 0x0000777003347816 */ /* 0x001fca00000000ff */
[----:B------:R0:W-:Y:S02]  /*90d10*/  @P4 STG.E.U8 desc[UR34][R4.64], R52 ;  /* 0x0000003404004986 */ /* 0x0001e4000c101122 */
[----:B0-----:R-:W-:-:S05]  /*90d20*/  PRMT R52, R3, 0x7771, RZ ;  /* 0x0000777103347816 */ /* 0x001fca00000000ff */
[----:B------:R0:W-:Y:S04]  /*90d30*/  @P5 STG.E.U8 desc[UR34][R8.64], R52 ;  /* 0x0000003408005986 */ /* 0x0001e8000c101122 */
[----:B0-----:R-:W2:Y:S01]  /*90d40*/  LDL.LU.64 R8, [R1+0x1da0] ;  /* 0x001da00001087983 */ /* 0x001ea20000300a00 */
[----:B------:R-:W-:Y:S02]  /*90d50*/  LOP3.LUT P6, RZ, R61, 0x8000000, RZ, 0xc0, !PT ;  /* 0x080000003dff7812 */ /* 0x000fe400078cc0ff */
[----:B------:R-:W-:Y:S01]  /*90d60*/  PRMT R52, R3, 0x7772, RZ ;  /* 0x0000777203347816 */ /* 0x000fe200000000ff */
[----:B------:R-:W4:Y:S04]  /*90d70*/  LDL.LU.64 R16, [R1+0x1d98] ;  /* 0x001d980001107983 */ /* 0x000f280000300a00 */
[----:B------:R-:W4:Y:S04]  /*90d80*/  LDL.LU.64 R14, [R1+0x1d90] ;  /* 0x001d9000010e7983 */ /* 0x000f280000300a00 */
[----:B------:R-:W4:Y:S04]  /*90d90*/  LDL.LU.64 R12, [R1+0x1d88] ;  /* 0x001d8800010c7983 */ /* 0x000f280000300a00 */
[----:B---3--:R0:W-:Y:S04]  /*90da0*/  @P6 STG.E.U8 desc[UR34][R10.64], R52 ;  /* 0x000000340a006986 */ /* 0x0081e8000c101122 */
[----:B0-----:R-:W3:Y:S04]  /*90db0*/  LDL.LU R11, [R1+0x370] ;  /* 0x00037000010b7983 */ /* 0x001ee80000300800 */
        /* <DEDUP_REMOVED lines=8> */
[----:B--2---:R0:W-:Y:S04]  /*90e40*/  @P3 STG.E.U8 desc[UR34][R8.64], R52 ;  /* 0x0000003408003986 */ /* 0x0041e8000c101122 */
[----:B0-----:R-:W2:Y:S04]  /*90e50*/  LDL.LU.64 R8, [R1+0x1d70] ;  /* 0x001d700001087983 */ /* 0x001ea80000300a00 */
[----:B------:R-:W2:Y:S04]  /*90e60*/  LDL.LU.64 R30, [R1+0x1d68] ;  /* 0x001d6800011e7983 */ /* 0x000ea80000300a00 */
[----:B------:R-:W2:Y:S04]  /*90e70*/  LDL.LU.64 R26, [R1+0x1d60] ;  /* 0x001d6000011a7983 */ /* 0x000ea80000300a00 */
[----:B------:R-:W2:Y:S04]  /*90e80*/  LDL.LU R49, [R1+0x374] ;  /* 0x0003740001317983 */ /* 0x000ea80000300800 */
[----:B------:R-:W2:Y:S04]  /*90e90*/  LDL.LU.64 R24, [R1+0x1d58] ;  /* 0x001d580001187983 */ /* 0x000ea80000300a00 */
[----:B------:R-:W2:Y:S04]  /*90ea0*/  LDL.LU.64 R22, [R1+0x1d50] ;  /* 0x001d500001167983 */ /* 0x000ea80000300a00 */
[----:B------:R-:W2:Y:S04]  /*90eb0*/  LDL.LU.64 R20, [R1+0x1d48] ;  /* 0x001d480001147983 */ /* 0x000ea80000300a00 */
[----:B------:R-:W2:Y:S04]  /*90ec0*/  LDL.LU R3, [R1+0x398] ;  /* 0x0003980001037983 */ /* 0x000ea80000300800 */
[----:B------:R-:W2:Y:S01]  /*90ed0*/  LDL.LU.64 R18, [R1+0x1d40] ;  /* 0x001d400001127983 */ /* 0x000ea20000300a00 */
[----:B---3--:R-:W-:-:S05]  /*90ee0*/  PRMT R52, R11, 0x7770, RZ ;  /* 0x000077700b347816 */ /* 0x008fca00000000ff */
[----:B----4-:R0:W-:Y:S04]  /*90ef0*/  @P4 STG.E.U8 desc[UR34][R16.64], R52 ;  /* 0x0000003410004986 */ /* 0x0101e8000c101122 */
[----:B0-----:R-:W3:Y:S01]  /*90f00*/  LDL.LU.64 R16, [R1+0x1d38] ;  /* 0x001d380001107983 */ /* 0x001ee20000300a00 */
        /* <DEDUP_REMOVED lines=63> */
[----:B---3--:R0:W-:Y:S04]  /*91300*/  @P1 STG.E.U8 desc[UR34][R16.64], R52 ;  /* 0x0000003410001986 */ /* 0x0081e8000c101122 */
[----:B0-----:R-:W3:Y:S01]  /*91310*/  LDL.LU.64 R16, [R1+0x1d08] ;  /* 0x001d080001107983 */ /* 0x001ee20000300a00 */
        /* <DEDUP_REMOVED lines=10> */
[----:B0-----:R-:W-:-:S02]  /*913c0*/  PRMT R52, R3, 0x7773, RZ ;  /* 0x0000777303347816 */ /* 0x001fc400000000ff */
[----:B------:R-:W4:Y:S04]  /*913d0*/  LDL.LU.64 R12, [R1+0x1cf8] ;  /* 0x001cf800010c7983 */ /* 0x000f280000300a00 */
[----:B------:R0:W-:Y:S02]  /*913e0*/  @P4 STG.E.U8 desc[UR34][R6.64], R52 ;  /* 0x0000003406004986 */ /* 0x0001e4000c101122 */
[C---:B0-----:R-:W-:Y:S02]  /*913f0*/  PRMT R52, R11.reuse, 0x7770, RZ ;  /* 0x000077700b347816 */ /* 0x041fe400000000ff */
[----:B------:R-:W4:Y:S04]  /*91400*/  LDL.LU.64 R6, [R1+0x1cf0] ;  /* 0x001cf00001067983 */ /* 0x000f280000300a00 */
[----:B------:R0:W-:Y:S04]  /*91410*/  @P5 STG.E.U8 desc[UR34][R4.64], R52 ;  /* 0x0000003404005986 */ /* 0x0001e8000c101122 */
[----:B0-----:R-:W4:Y:S04]  /*91420*/  LDL.LU.64 R4, [R1+0x1ce8] ;  /* 0x001ce80001047983 */ /* 0x001f280000300a00 */
[----:B------:R-:W4:Y:S01]  /*91430*/  LDL.LU R3, [R1+0x39c] ;  /* 0x00039c0001037983 */ /* 0x000f220000300800 */
[----:B------:R-:W-:-:S02]  /*91440*/  PRMT R52, R11, 0x7771, RZ ;  /* 0x000077710b347816 */ /* 0x000fc400000000ff */
[----:B------:R-:W-:-:S03]  /*91450*/  LOP3.LUT P3, RZ, R48, 0x8000, RZ, 0xc0, !PT ;  /* 0x0000800030ff7812 */ /* 0x000fc6000786c0ff */
[----:B--2---:R0:W-:Y:S04]  /*91460*/  @P6 STG.E.U8 desc[UR34][R8.64], R52 ;  /* 0x0000003408006986 */ /* 0x0041e8000c101122 */
[----:B0-----:R-:W2:Y:S01]  /*91470*/  LDL.LU.64 R8, [R1+0x1ce0] ;  /* 0x001ce00001087983 */ /* 0x001ea20000300a00 */
[----:B------:R-:W-:-:S03]  /*91480*/  PRMT R52, R11, 0x7772, RZ ;  /* 0x000077720b347816 */ /* 0x000fc600000000ff */
[----:B------:R-:W2:Y:S04]  /*91490*/  LDL.LU R49, [R1+0xd8] ;  /* 0x0000d80001317983 */ /* 0x000ea80000300800 */
[----:B---3--:R0:W-:Y:S04]  /*914a0*/  @P3 STG.E.U8 desc[UR34][R16.64], R52 ;  /* 0x0000003410003986 */ /* 0x0081e8000c101122 */
[----:B0-----:R-:W3:Y:S01]  /*914b0*/  LDL.LU R16, [R1+0x37c] ;  /* 0x00037c0001107983 */ /* 0x001ee20000300800 */
[----:B------:R-:W-:-:S03]  /*914c0*/  PRMT R52, R11, 0x7773, RZ ;  /* 0x000077730b347816 */ /* 0x000fc600000000ff */
[----:B------:R-:W3:Y:S01]  /*914d0*/  LDL.LU.64 R10, [R1+0x1cd8] ;  /* 0x001cd800010a7983 */ /* 0x000ee20000300a00 */
[----:B------:R-:W-:Y:S02]  /*914e0*/  LOP3.LUT P0, RZ, R48, 0x8000000, RZ, 0xc0, !PT ;  /* 0x0800000030ff7812 */ /* 0x000fe4000780c0ff */
[----:B------:R-:W-:Y:S01]  /*914f0*/  LOP3.LUT R53, R53, 0xffffdfff, RZ, 0xc0, !PT ;  /* 0xffffdfff35357812 */ /* 0x000fe200078ec0ff */
[----:B------:R-:W3:Y:S04]  /*91500*/  LDL.LU.64 R30, [R1+0x1cd0] ;  /* 0x001cd000011e7983 */ /* 0x000ee80000300a00 */
[----:B------:R-:W3:Y:S04]  /*91510*/  LDL.LU.64 R26, [R1+0x1cc8] ;  /* 0x001cc800011a7983 */ /* 0x000ee80000300a00 */
[----:B------:R-:W3:Y:S02]  /*91520*/  LDL.LU.64 R24, [R1+0x1cc0] ;  /* 0x001cc00001187983 */ /* 0x000ee40000300a00 */
[----:B------:R-:W-:-:S02]  /*91530*/  @P0 LOP3.LUT R53, R53, 0x2000, RZ, 0xfc, !PT ;  /* 0x0000200035350812 */ /* 0x000fc400078efcff */
[----:B------:R-:W-:Y:S01]  /*91540*/  LOP3.LUT P0, RZ, R48, 0x4000000, RZ, 0xc0, !PT ;  /* 0x0400000030ff7812 */ /* 0x000fe2000780c0ff */
[----:B------:R-:W3:Y:S01]  /*91550*/  LDL.LU R17, [R1+0x2e0] ;  /* 0x0002e00001117983 */ /* 0x000ee20000300800 */
[----:B------:R-:W-:-:S03]  /*91560*/  LOP3.LUT R53, R53, 0xffffbfff, RZ, 0xc0, !PT ;  /* 0xffffbfff35357812 */ /* 0x000fc600078ec0ff */
[----:B------:R-:W3:Y:S01]  /*91570*/  LDL.LU.64 R22, [R1+0x1cb8] ;  /* 0x001cb80001167983 */ /* 0x000ee20000300a00 */
[C---:B------:R-:W-:Y:S02]  /*91580*/  LOP3.LUT P4, RZ, R48.reuse, 0x10000, RZ, 0xc0, !PT ;  /* 0x0001000030ff7812 */ /* 0x040fe4000788c0ff */
[C---:B------:R-:W-:Y:S01]  /*91590*/  LOP3.LUT P5, RZ, R48.reuse, 0x20000, RZ, 0xc0, !PT ;  /* 0x0002000030ff7812 */ /* 0x040fe200078ac0ff */
[----:B------:R-:W3:Y:S04]  /*915a0*/  LDL.LU.64 R20, [R1+0x1cb0] ;  /* 0x001cb00001147983 */ /* 0x000ee80000300a00 */
[----:B------:R-:W-:Y:S02]  /*915b0*/  @P0 LOP3.LUT R53, R53, 0x4000, RZ, 0xfc, !PT ;  /* 0x0000400035350812 */ /* 0x000fe400078efcff */
[----:B------:R-:W-:-:S02]  /*915c0*/  LOP3.LUT P0, RZ, R48, 0x2000000, RZ, 0xc0, !PT ;  /* 0x0200000030ff7812 */ /* 0x000fc4000780c0ff */
        /* <DEDUP_REMOVED lines=15> */
[C---:B------:R-:W-:Y:S01]  /*916c0*/  LOP3.LUT P0, RZ, R48.reuse, 0x100000, RZ, 0xc0, !PT ;  /* 0x0010000030ff7812 */ /* 0x040fe2000780c0ff */
[----:B----4-:R0:W-:Y:S01]  /*916d0*/  @P4 STG.E.U8 desc[UR34][R14.64], R52 ;  /* 0x000000340e004986 */ /* 0x0101e2000c101122 */
[----:B------:R-:W-:Y:S02]  /*916e0*/  LOP3.LUT R53, R53, 0xffefffff, RZ, 0xc0, !PT ;  /* 0xffefffff35357812 */ /* 0x000fe400078ec0ff */
[C---:B------:R-:W-:Y:S02]  /*916f0*/  LOP3.LUT P1, RZ, R48.reuse, 0x10000000, RZ, 0xc0, !PT ;  /* 0x1000000030ff7812 */ /* 0x040fe4000782c0ff */
[C---:B------:R-:W-:Y:S02]  /*91700*/  LOP3.LUT P2, RZ, R48.reuse, 0x20000000, RZ, 0xc0, !PT ;  /* 0x2000000030ff7812 */ /* 0x040fe4000784c0ff */
[----:B------:R-:W-:-:S05]  /*91710*/  LOP3.LUT P3, RZ, R48, 0x40000000, RZ, 0xc0, !PT ;  /* 0x4000000030ff7812 */ /* 0x000fca000786c0ff */
[----:B------:R-:W-:Y:S02]  /*91720*/  @P0 LOP3.LUT R53, R53, 0x100000, RZ, 0xfc, !PT ;  /* 0x0010000035350812 */ /* 0x000fe400078efcff */
[C---:B------:R-:W-:Y:S02]  /*91730*/  LOP3.LUT P0, RZ, R48.reuse, 0x80000, RZ, 0xc0, !PT ;  /* 0x0008000030ff7812 */ /* 0x040fe4000780c0ff */
[----:B------:R-:W-:Y:S02]  /*91740*/  LOP3.LUT P4, RZ, R48, 0x80000000, RZ, 0xc0, !PT ;  /* 0x8000000030ff7812 */ /* 0x000fe4000788c0ff */
[----:B------:R-:W4:Y:S04]  /*91750*/  LDL.LU R48, [R1+0x2c0] ;  /* 0x0002c00001307983 */ /* 0x000f280000300800 */
[----:B------:R-:W4:Y:S04]  /*91760*/  LDL.LU.64 R18, [R1+0x1ca8] ;  /* 0x001ca80001127983 */ /* 0x000f280000300a00 */
[----:B0-----:R-:W4:Y:S01]  /*91770*/  LDL.LU.64 R14, [R1+0x1ca0] ;  /* 0x001ca000010e7983 */ /* 0x001f220000300a00 */
[----:B------:R-:W-:-:S05]  /*91780*/  PRMT R52, R3, 0x7770, RZ ;  /* 0x0000777003347816 */ /* 0x000fca00000000ff */
[----:B------:R0:W-:Y:S02]  /*91790*/  @P5 STG.E.U8 desc[UR34][R12.64], R52 ;  /* 0x000000340c005986 */ /* 0x0001e4000c101122 */
[C---:B0-----:R-:W-:Y:S02]  /*917a0*/  PRMT R52, R3.reuse, 0x7771, RZ ;  /* 0x0000777103347816 */ /* 0x041fe400000000ff */
[----:B------:R-:W4:Y:S04]  /*917b0*/  LDL.LU.64 R12, [R1+0x1c98] ;  /* 0x001c9800010c7983 */ /* 0x000f280000300a00 */
[----:B------:R0:W-:Y:S02]  /*917c0*/  @P6 STG.E.U8 desc[UR34][R6.64], R52 ;  /* 0x0000003406006986 */ /* 0x0001e4000c101122 */
[----:B0-----:R-:W-:-:S02]  /*917d0*/  PRMT R52, R3, 0x7772, RZ ;  /* 0x0000777203347816 */ /* 0x001fc400000000ff */
[----:B------:R-:W4:Y:S04]  /*917e0*/  LDL.LU.64 R6, [R1+0x1c90] ;  /* 0x001c900001067983 */ /* 0x000f280000300a00 */
[----:B------:R0:W-:Y:S01]  /*917f0*/  @P0 STG.E.U8 desc[UR34][R4.64], R52 ;  /* 0x0000003404000986 */ /* 0x0001e2000c101122 */
[----:B------:R-:W-:Y:S02]  /*91800*/  LOP3.LUT P0, RZ, R53, 0x100000, RZ, 0xc0, !PT ;  /* 0x0010000035ff7812 */ /* 0x000fe4000780c0ff */
[----:B0-----:R-:W-:Y:S01]  /*91810*/  PRMT R52, R3, 0x7773, RZ ;  /* 0x0000777303347816 */ /* 0x001fe200000000ff */
[----:B------:R-:W4:Y:S10]  /*91820*/  LDL.LU.64 R4, [R1+0x1c88] ;  /* 0x001c880001047983 */ /* 0x000f340000300a00 */
[----:B--2---:R0:W-:Y:S01]  /*91830*/  @P0 STG.E.U8 desc[UR34][R8.64], R52 ;  /* 0x0000003408000986 */ /* 0x0041e2000c101122 */
[----:B------:R-:W-:-:S03]  /*91840*/  LOP3.LUT P0, RZ, R53, 0x80000, RZ, 0xc0, !PT ;  /* 0x0008000035ff7812 */ /* 0x000fc6000780c0ff */
[----:B0-----:R-:W2:Y:S04]  /*91850*/  LDL.LU.64 R8, [R1+0x1c80] ;  /* 0x001c800001087983 */ /* 0x001ea80000300a00 */
[----:B------:R-:W2:Y:S01]  /*91860*/  LDL.LU R3, [R1+0x2e4] ;  /* 0x0002e40001037983 */ /* 0x000ea20000300800 */
[----:B---3--:R-:W-:-:S05]  /*91870*/  PRMT R52, R16, 0x7770, RZ ;  /* 0x0000777010347816 */ /* 0x008fca00000000ff */
[----:B------:R0:W-:Y:S04]  /*91880*/  @P0 STG.E.U8 desc[UR34][R10.64], R52 ;  /* 0x000000340a000986 */ /* 0x0001e8000c101122 */
[----:B0-----:R-:W3:Y:S01]  /*91890*/  LDL.LU.64 R10, [R1+0x1c78] ;  /* 0x001c7800010a7983 */ /* 0x001ee20000300a00 */
        /* <DEDUP_REMOVED lines=16> */
[----:B0-----:R-:W-:Y:S02]  /*919a0*/  PRMT R52, R17, 0x7772, RZ ;  /* 0x0000777211347816 */ /* 0x001fe400000000ff */
[----:B------:R-:W-:-:S09]  /*919b0*/  LOP3.LUT P5, RZ, R49, 0x1, RZ, 0xc0, !PT ;  /* 0x0000000131ff7812 */ /* 0x000fd200078ac0ff */
[----:B----4-:R0:W-:Y:S02]  /*919c0*/  @P0 STG.E.U8 desc[UR34][R18.64], R52 ;  /* 0x0000003412000986 */ /* 0x0101e4000c101122 */
[----:B0-----:R-:W-:-:S05]  /*919d0*/  PRMT R52, R17, 0x7773, RZ ;  /* 0x0000777311347816 */ /* 0x001fca00000000ff */
[----:B------:R0:W-:Y:S02]  /*919e0*/  @P1 STG.E.U8 desc[UR34][R14.64], R52 ;  /* 0x000000340e001986 */ /* 0x0001e4000c101122 */
[----:B0-----:R-:W-:Y:S02]  /*919f0*/  PRMT R52, R48, 0x7770, RZ ;  /* 0x0000777030347816 */ /* 0x001fe400000000ff */
[----:B------:R-:W-:-:S03]  /*91a00*/  LOP3.LUT P6, RZ, R49, 0x2, RZ, 0xc0, !PT ;  /* 0x0000000231ff7812 */ /* 0x000fc600078cc0ff */
[----:B------:R0:W-:Y:S02]  /*91a10*/  @P2 STG.E.U8 desc[UR34][R12.64], R52 ;  /* 0x000000340c002986 */ /* 0x0001e4000c101122 */
[----:B0-----:R-:W-:-:S05]  /*91a20*/  PRMT R52, R48, 0x7771, RZ ;  /* 0x0000777130347816 */ /* 0x001fca00000000ff */
[----:B------:R0:W-:Y:S02]  /*91a30*/  @P3 STG.E.U8 desc[UR34][R6.64], R52 ;  /* 0x0000003406003986 */ /* 0x0001e4000c101122 */
[----:B0-----:R-:W-:-:S05]  /*91a40*/  PRMT R52, R48, 0x7772, RZ ;  /* 0x0000777230347816 */ /* 0x001fca00000000ff */
[----:B------:R0:W-:Y:S02]  /*91a50*/  @P4 STG.E.U8 desc[UR34][R4.64], R52 ;  /* 0x0000003404004986 */ /* 0x0001e4000c101122 */
[----:B0-----:R-:W-:-:S05]  /*91a60*/  PRMT R52, R48, 0x7773, RZ ;  /* 0x0000777330347816 */ /* 0x001fca00000000ff */
[----:B--2---:R0:W-:Y:S02]  /*91a70*/  @P5 STG.E.U8 desc[UR34][R8.64], R52 ;  /* 0x0000003408005986 */ /* 0x0041e4000c101122 */
[----:B0-----:R-:W-:-:S05]  /*91a80*/  PRMT R52, R3, 0x7770, RZ ;  /* 0x0000777003347816 */ /* 0x001fca00000000ff */
[----:B---3--:R0:W-:Y:S04]  /*91a90*/  @P6 STG.E.U8 desc[UR34][R10.64], R52 ;  /* 0x000000340a006986 */ /* 0x0081e8000c101122 */
        /* <DEDUP_REMOVED lines=32> */
[----:B------:R-:W2:Y:S04]  /*91ca0*/  LDL.LU R15, [R1+0x2c8] ;  /* 0x0002c800010f7983 */ /* 0x000ea80000300800 */
[----:B------:R-:W2:Y:S04]  /*91cb0*/  LDL.LU.64 R22, [R1+0x1c20] ;  /* 0x001c200001167983 */ /* 0x000ea80000300a00 */
[----:B------:R-:W-:Y:S01]  /*91cc0*/  @P0 LOP3.LUT R53, R53, 0x400, RZ, 0xfc, !PT ;  /* 0x0000040035350812 */ /* 0x000fe200078efcff */
[----:B------:R-:W2:Y:S01]  /*91cd0*/  LDL.LU.64 R20, [R1+0x1c18] ;  /* 0x001c180001147983 */ /* 0x000ea20000300a00 */
[----:B------:R-:W-:-:S02]  /*91ce0*/  LOP3.LUT P0, RZ, R49, 0x100, RZ, 0xc0, !PT ;  /* 0x0000010031ff7812 */ /* 0x000fc4000780c0ff */
[----:B------:R-:W-:Y:S01]  /*91cf0*/  LOP3.LUT R53, R53, 0xfffff7ff, RZ, 0xc0, !PT ;  /* 0xfffff7ff35357812 */ /* 0x000fe200078ec0ff */
[----:B------:R-:W2:Y:S01]  /*91d00*/  LDL.LU.64 R18, [R1+0x1c10] ;  /* 0x001c100001127983 */ /* 0x000ea20000300a00 */
[C---:B------:R-:W-:Y:S02]  /*91d10*/  LOP3.LUT P4, RZ, R49.reuse, 0x8, RZ, 0xc0, !PT ;  /* 0x0000000831ff7812 */ /* 0x040fe4000788c0ff */
[----:B------:R-:W-:Y:S02]  /*91d20*/  LOP3.LUT P5, RZ, R49, 0x10, RZ, 0xc0, !PT ;  /* 0x0000001031ff7812 */ /* 0x000fe400078ac0ff */
[----:B------:R-:W-:-:S05]  /*91d30*/  PRMT R52, R3, 0x7772, RZ ;  /* 0x0000777203347816 */ /* 0x000fca00000000ff */
[----:B------:R-:W-:Y:S02]  /*91d40*/  @P0 LOP3.LUT R53, R53, 0x800, RZ, 0xfc, !PT ;  /* 0x0000080035350812 */ /* 0x000fe400078efcff */
[C---:B------:R-:W-:Y:S02]  /*91d50*/  LOP3.LUT P0, RZ, R49.reuse, 0x80, RZ, 0xc0, !PT ;  /* 0x0000008031ff7812 */ /* 0x040fe4000780c0ff */
[----:B------:R-:W-:Y:S01]  /*91d60*/  LOP3.LUT P6, RZ, R49, 0x20, RZ, 0xc0, !PT ;  /* 0x0000002031ff7812 */ /* 0x000fe200078cc0ff */
[----:B---3--:R0:W-:Y:S01]  /*91d70*/  @P4 STG.E.U8 desc[UR34][R16.64], R52 ;  /* 0x0000003410004986 */ /* 0x0081e2000c101122 */
[----:B------:R-:W-:Y:S02]  /*91d80*/  LOP3.LUT R53, R53, 0xffffefff, RZ, 0xc0, !PT ;  /* 0xffffefff35357812 */ /* 0x000fe400078ec0ff */
[----:B0-----:R-:W-:Y:S01]  /*91d90*/  PRMT R52, R3, 0x7773, RZ ;  /* 0x0000777303347816 */ /* 0x001fe200000000ff */
[----:B------:R-:W3:Y:S06]  /*91da0*/  LDL.LU.64 R16, [R1+0x1c08] ;  /* 0x001c080001107983 */ /* 0x000eec0000300a00 */
[----:B------:R-:W-:-:S02]  /*91db0*/  @P0 LOP3.LUT R53, R53, 0x1000, RZ, 0xfc, !PT ;  /* 0x0000100035350812 */ /* 0x000fc400078efcff */
[----:B------:R-:W-:Y:S01]  /*91dc0*/  LOP3.LUT P0, RZ, R49, 0x40, RZ, 0xc0, !PT ;  /* 0x0000004031ff7812 */ /* 0x000fe2000780c0ff */
[----:B----4-:R0:W-:Y:S02]  /*91dd0*/  @P5 STG.E.U8 desc[UR34][R12.64], R52 ;  /* 0x000000340c005986 */ /* 0x0101e4000c101122 */
[C---:B0-----:R-:W-:Y:S02]  /*91de0*/  PRMT R52, R48.reuse, 0x7770, RZ ;  /* 0x0000777030347816 */ /* 0x041fe400000000ff */
[----:B------:R-:W4:Y:S04]  /*91df0*/  LDL.LU.64 R12, [R1+0x1c00] ;  /* 0x001c0000010c7983 */ /* 0x000f280000300a00 */
[----:B------:R0:W-:Y:S04]  /*91e00*/  @P6 STG.E.U8 desc[UR34][R6.64], R52 ;  /* 0x0000003406006986 */ /* 0x0001e8000c101122 */
[----:B------:R-:W3:Y:S01]  /*91e10*/  LDL.LU R3, [R1+0x2ec] ;  /* 0x0002ec0001037983 */ /* 0x000ee20000300800 */
[----:B0-----:R-:W-:-:S03]  /*91e20*/  PRMT R52, R48, 0x7771, RZ ;  /* 0x0000777130347816 */ /* 0x001fc600000000ff */
[----:B------:R-:W3:Y:S04]  /*91e30*/  LDL.LU.64 R6, [R1+0x1bf8] ;  /* 0x001bf80001067983 */ /* 0x000ee80000300a00 */
[----:B------:R0:W-:Y:S01]  /*91e40*/  @P0 STG.E.U8 desc[UR34][R4.64], R52 ;  /* 0x0000003404000986 */ /* 0x0001e2000c101122 */
[C---:B------:R-:W-:Y:S02]  /*91e50*/  LOP3.LUT P0, RZ, R53.reuse, 0x1000, RZ, 0xc0, !PT ;  /* 0x0000100035ff7812 */ /* 0x040fe4000780c0ff */
[----:B0-----:R-:W-:Y:S01]  /*91e60*/  PRMT R52, R48, 0x7772, RZ ;  /* 0x0000777230347816 */ /* 0x001fe200000000ff */
[----:B------:R-:W3:Y:S10]  /*91e70*/  LDL.LU.64 R4, [R1+0x1bf0] ;  /* 0x001bf00001047983 */ /* 0x000ef40000300a00 */
[----:B------:R0:W-:Y:S01]  /*91e80*/  @P0 STG.E.U8 desc[UR34][R8.64], R52 ;  /* 0x0000003408000986 */ /* 0x0001e2000c101122 */
[----:B------:R-:W-:-:S03]  /*91e90*/  LOP3.LUT P0, RZ, R53, 0x800, RZ, 0xc0, !PT ;  /* 0x0000080035ff7812 */ /* 0x000fc6000780c0ff */
[----:B0-----:R-:W4:Y:S01]  /*91ea0*/  LDL.LU.64 R8, [R1+0x1be8] ;  /* 0x001be80001087983 */ /* 0x001f220000300a00 */
[----:B------:R-:W-:-:S09]  /*91eb0*/  PRMT R52, R48, 0x7773, RZ ;  /* 0x0000777330347816 */ /* 0x000fd200000000ff */
[----:B--2---:R0:W-:Y:S04]  /*91ec0*/  @P0 STG.E.U8 desc[UR34][R10.64], R52 ;  /* 0x000000340a000986 */ /* 0x0041e8000c101122 */
[----:B0-----:R-:W2:Y:S01]  /*91ed0*/  LDL.LU.64 R10, [R1+0x1bd0] ;  /* 0x001bd000010a7983 */ /* 0x001ea20000300a00 */
[C---:B------:R-:W-:Y:S02]  /*91ee0*/  LOP3.LUT P0, RZ, R53.reuse, 0x400, RZ, 0xc0, !PT ;  /* 0x0000040035ff7812 */ /* 0x040fe4000780c0ff */
[----:B------:R-:W-:Y:S01]  /*91ef0*/  PRMT R52, R14, 0x7770, RZ ;  /* 0x000077700e347816 */ /* 0x000fe200000000ff */
[----:B------:R-:W2:Y:S10]  /*91f00*/  LDL.LU R48, [R1+0xdc] ;  /* 0x0000dc0001307983 */ /* 0x000eb40000300800 */
        /* <DEDUP_REMOVED lines=20> */
[----:B---3--:R0:W-:Y:S01]  /*92050*/  @P1 STG.E.U8 desc[UR34][R16.64], R52 ;  /* 0x0000003410001986 */ /* 0x0081e2000c101122 */
        /* <DEDUP_REMOVED lines=19> */
[----:B------:R-:W3:Y:S01]  /*92190*/  LDL.LU R20, [R1+0x2a0] ;  /* 0x0002a00001147983 */ /* 0x000ee20000300800 */
[----:B------:R-:W-:-:S03]  /*921a0*/  LOP3.LUT P3, RZ, R49, 0x200000, RZ, 0xc0, !PT ;  /* 0x0020000031ff7812 */ /* 0x000fc6000786c0ff */
[----:B------:R-:W3:Y:S01]  /*921b0*/  LDL.LU.64 R8, [R1+0x1bb0] ;  /* 0x001bb00001087983 */ /* 0x000ee20000300a00 */
        /* <DEDUP_REMOVED lines=16> */
[----:B0-----:R-:W2:Y:S04]  /*922c0*/  LDL.LU.64 R10, [R1+0x1ba8] ;  /* 0x001ba800010a7983 */ /* 0x001ea80000300a00 */
[----:B------:R-:W2:Y:S04]  /*922d0*/  LDL.LU.64 R30, [R1+0x1ba0] ;  /* 0x001ba000011e7983 */ /* 0x000ea80000300a00 */
[----:B------:R-:W2:Y:S04]  /*922e0*/  LDL.LU.64 R26, [R1+0x1b98] ;  /* 0x001b9800011a7983 */ /* 0x000ea80000300a00 */
[----:B------:R-:W2:Y:S01]  /*922f0*/  LDL.LU R21, [R1+0x280] ;  /* 0x0002800001157983 */ /* 0x000ea20000300800 */
[----:B------:R-:W-:-:S02]  /*92300*/  @P0 LOP3.LUT R53, R53, 0x2, RZ, 0xfc, !PT ;  /* 0x0000000235350812 */ /* 0x000fc400078efcff */
[----:B------:R-:W-:Y:S01]  /*92310*/  LOP3.LUT P0, RZ, R49, 0x10000000, RZ, 0xc0, !PT ;  /* 0x1000000031ff7812 */ /* 0x000fe2000780c0ff */
[----:B------:R-:W2:Y:S01]  /*92320*/  LDL.LU.64 R24, [R1+0x1b90] ;  /* 0x001b900001187983 */ /* 0x000ea20000300a00 */
[----:B------:R-:W-:-:S03]  /*92330*/  LOP3.LUT R53, R53, 0xfffffffb, RZ, 0xc0, !PT ;  /* 0xfffffffb35357812 */ /* 0x000fc600078ec0ff */
[----:B------:R-:W2:Y:S01]  /*92340*/  LDL.LU.64 R22, [R1+0x1b88] ;  /* 0x001b880001167983 */ /* 0x000ea20000300a00 */
[C---:B------:R-:W-:Y:S02]  /*92350*/  LOP3.LUT P4, RZ, R49.reuse, 0x400000, RZ, 0xc0, !PT ;  /* 0x0040000031ff7812 */ /* 0x040fe4000788c0ff */
[----:B------:R-:W-:Y:S01]  /*92360*/  LOP3.LUT P5, RZ, R49, 0x800000, RZ, 0xc0, !PT ;  /* 0x0080000031ff7812 */ /* 0x000fe200078ac0ff */
[----:B------:R-:W2:Y:S04]  /*92370*/  LDL.LU.64 R18, [R1+0x1b80] ;  /* 0x001b800001127983 */ /* 0x000ea80000300a00 */
[----:B------:R-:W-:Y:S02]  /*92380*/  @P0 LOP3.LUT R53, R53, 0x4, RZ, 0xfc, !PT ;  /* 0x0000000435350812 */ /* 0x000fe400078efcff */
[----:B------:R-:W-:-:S02]  /*92390*/  LOP3.LUT P0, RZ, R49, 0x8000000, RZ, 0xc0, !PT ;  /* 0x0800000031ff7812 */ /* 0x000fc4000780c0ff */
[----:B------:R-:W-:Y:S02]  /*923a0*/  LOP3.LUT R53, R53, 0xfffffff7, RZ, 0xc0, !PT ;  /* 0xfffffff735357812 */ /* 0x000fe400078ec0ff */
[----:B------:R-:W-:-:S09]  /*923b0*/  PRMT R52, R3, 0x7771, RZ ;  /* 0x0000777103347816 */ /* 0x000fd200000000ff */
[----:B------:R-:W-:Y:S02]  /*923c0*/  @P0 LOP3.LUT R53, R53, 0x8, RZ, 0xfc, !PT ;  /* 0x0000000835350812 */ /* 0x000fe400078efcff */
[C---:B------:R-:W-:Y:S01]  /*923d0*/  LOP3.LUT P0, RZ, R49.reuse, 0x4000000, RZ, 0xc0, !PT ;  /* 0x0400000031ff7812 */ /* 0x040fe2000780c0ff */
[----:B---3--:R0:W-:Y:S01]  /*923e0*/  @P4 STG.E.U8 desc[UR34][R14.64], R52 ;  /* 0x000000340e004986 */ /* 0x0081e2000c101122 */
[----:B------:R-:W-:Y:S02]  /*923f0*/  LOP3.LUT P6, RZ, R49, 0x1000000, RZ, 0xc0, !PT ;  /* 0x0100000031ff7812 */ /* 0x000fe400078cc0ff */
[----:B------:R-:W-:Y:S02]  /*92400*/  LOP3.LUT R53, R53, 0xffffffef, RZ, 0xc0, !PT ;  /* 0xffffffef35357812 */ /* 0x000fe400078ec0ff */
[----:B0-----:R-:W-:-:S07]  /*92410*/  PRMT R52, R3, 0x7772, RZ ;  /* 0x0000777203347816 */ /* 0x001fce00000000ff */
[----:B------:R-:W-:Y:S02]  /*92420*/  @P0 LOP3.LUT R53, R53, 0x10, RZ, 0xfc, !PT ;  /* 0x0000001035350812 */ /* 0x000fe400078efcff */
[----:B------:R-:W-:Y:S01]  /*92430*/  LOP3.LUT P0, RZ, R49, 0x2000000, RZ, 0xc0, !PT ;  /* 0x0200000031ff7812 */ /* 0x000fe2000780c0ff */
[----:B----4-:R0:W-:Y:S02]  /*92440*/  @P5 STG.E.U8 desc[UR34][R12.64], R52 ;  /* 0x000000340c005986 */ /* 0x0101e4000c101122 */
[----:B0-----:R-:W-:Y:S02]  /*92450*/  PRMT R52, R3, 0x7773, RZ ;  /* 0x0000777303347816 */ /* 0x001fe400000000ff */
[----:B------:R-:W3:Y:S04]  /*92460*/  LDL.LU R3, [R1+0x2a4] ;  /* 0x0002a40001037983 */ /* 0x000ee80000300800 */
[----:B------:R-:W4:Y:S04]  /*92470*/  LDL.LU.64 R16, [R1+0x1b78] ;  /* 0x001b780001107983 */ /* 0x000f280000300a00 */
[----:B------:R0:W-:Y:S04]  /*92480*/  @P6 STG.E.U8 desc[UR34][R6.64], R52 ;  /* 0x0000003406006986 */ /* 0x0001e8000c101122 */
[----:B------:R-:W3:Y:S04]  /*92490*/  LDL.LU.64 R14, [R1+0x1b70] ;  /* 0x001b7000010e7983 */ /* 0x000ee80000300a00 */
[----:B------:R-:W3:Y:S01]  /*924a0*/  LDL.LU.64 R12, [R1+0x1b68] ;  /* 0x001b6800010c7983 */ /* 0x000ee20000300a00 */
[----:B0-----:R-:W-:-:S03]  /*924b0*/  PRMT R52, R20, 0x7770, RZ ;  /* 0x0000777014347816 */ /* 0x001fc600000000ff */
[----:B------:R-:W3:Y:S04]  /*924c0*/  LDL.LU.64 R6, [R1+0x1b60] ;  /* 0x001b600001067983 */ /* 0x000ee80000300a00 */
[----:B------:R0:W-:Y:S01]  /*924d0*/  @P0 STG.E.U8 desc[UR34][R4.64], R52 ;  /* 0x0000003404000986 */ /* 0x0001e2000c101122 */
[----:B------:R-:W-:-:S03]  /*924e0*/  LOP3.LUT P0, RZ, R53, 0x10, RZ, 0xc0, !PT ;  /* 0x0000001035ff7812 */ /* 0x000fc6000780c0ff */
[----:B------:R-:W4:Y:S01]  /*924f0*/  LDL.LU R49, [R1+0x284] ;  /* 0x0002840001317983 */ /* 0x000f220000300800 */
[----:B0-----:R-:W-:-:S03]  /*92500*/  PRMT R52, R20, 0x7771, RZ ;  /* 0x0000777114347816 */ /* 0x001fc600000000ff */
[----:B------:R-:W4:Y:S06]  /*92510*/  LDL.LU.64 R4, [R1+0x1b58] ;  /* 0x001b580001047983 */ /* 0x000f2c0000300a00 */
[----:B------:R0:W-:Y:S01]  /*92520*/  @P0 STG.E.U8 desc[UR34][R8.64], R52 ;  /* 0x0000003408000986 */ /* 0x0001e2000c101122 */
[----:B------:R-:W-:-:S03]  /*92530*/  LOP3.LUT P0, RZ, R53, 0x8, RZ, 0xc0, !PT ;  /* 0x0000000835ff7812 */ /* 0x000fc6000780c0ff */
[----:B0-----:R-:W4:Y:S01]  /*92540*/  LDL.LU.64 R8, [R1+0x1b50] ;  /* 0x001b500001087983 */ /* 0x001f220000300a00 */
        /* <DEDUP_REMOVED lines=21> */
[----:B---3--:R-:W-:-:S07]  /*926a0*/  PRMT R52, R3, 0x7770, RZ ;  /* 0x0000777003347816 */ /* 0x008fce00000000ff */
[----:B----4-:R0:W-:Y:S01]  /*926b0*/  @P0 STG.E.U8 desc[UR34][R16.64], R52 ;  /* 0x0000003410000986 */ /* 0x0101e2000c101122 */
        /* <DEDUP_REMOVED lines=20> */
[----:B------:R-:W3:Y:S04]  /*92800*/  LDL.LU R3, [R1+0x2a8] ;  /* 0x0002a80001037983 */ /* 0x000ee80000300800 */
[----:B------:R-:W4:Y:S04]  /*92810*/  LDL.LU.64 R4, [R1+0x1b20] ;  /* 0x001b200001047983 */ /* 0x000f280000300a00 */
[----:B------:R-:W4:Y:S04]  /*92820*/  LDL.LU.64 R8, [R1+0x1b18] ;  /* 0x001b180001087983 */ /* 0x000f280000300a00 */
[----:B------:R-:W4:Y:S01]  /*92830*/  LDL.LU R60, [R1+0x288] ;  /* 0x00028800013c7983 */ /* 0x000f220000300800 */
[----:B------:R-:W-:-:S02]  /*92840*/  LOP3.LUT P3, RZ, R48, 0x100, RZ, 0xc0, !PT ;  /* 0x0000010030ff7812 */ /* 0x000fc4000786c0ff */
[----:B------:R-:W-:Y:S02]  /*92850*/  PRMT R52, R49, 0x7773, RZ ;  /* 0x0000777331347816 */ /* 0x000fe400000000ff */
[C---:B------:R-:W-:Y:S02]  /*92860*/  LOP3.LUT P4, RZ, R48.reuse, 0x200, RZ, 0xc0, !PT ;  /* 0x0000020030ff7812 */ /* 0x040fe4000788c0ff */
        /* <DEDUP_REMOVED lines=15> */
[----:B------:R-:W2:Y:S01]  /*92960*/  LDL.LU.64 R30, [R1+0x1b08] ;  /* 0x001b0800011e7983 */ /* 0x000ea20000300a00 */
[----:B---3--:R-:W-:-:S05]  /*92970*/  PRMT R52, R3, 0x7770, RZ ;  /* 0x0000777003347816 */ /* 0x008fca00000000ff */
[----:B------:R0:W-:Y:S04]  /*92980*/  @P4 STG.E.U8 desc[UR34][R6.64], R52 ;  /* 0x0000003406004986 */ /* 0x0001e8000c101122 */
[----:B0-----:R-:W3:Y:S04]  /*92990*/  LDL.LU R6, [R1+0x2ac] ;  /* 0x0002ac0001067983 */ /* 0x001ee80000300800 */
[----:B------:R-:W3:Y:S04]  /*929a0*/  LDL.LU.64 R26, [R1+0x1b00] ;  /* 0x001b0000011a7983 */ /* 0x000ee80000300a00 */
[----:B------:R-:W3:Y:S04]  /*929b0*/  LDL.LU.64 R24, [R1+0x1af8] ;  /* 0x001af80001187983 */ /* 0x000ee80000300a00 */
[----:B------:R-:W3:Y:S04]  /*929c0*/  LDL.LU.64 R22, [R1+0x1af0] ;  /* 0x001af00001167983 */ /* 0x000ee80000300a00 */
[----:B------:R-:W3:Y:S04]  /*929d0*/  LDL.LU R7, [R1+0x28c] ;  /* 0x00028c0001077983 */ /* 0x000ee80000300800 */
[----:B------:R-:W3:Y:S04]  /*929e0*/  LDL.LU.64 R20, [R1+0x1ae8] ;  /* 0x001ae80001147983 */ /* 0x000ee80000300a00 */
[----:B------:R-:W3:Y:S04]  /*929f0*/  LDL.LU.64 R18, [R1+0x1ae0] ;  /* 0x001ae00001127983 */ /* 0x000ee80000300a00 */
[----:B------:R-:W3:Y:S01]  /*92a00*/  LDL.LU.64 R16, [R1+0x1ad8] ;  /* 0x001ad80001107983 */ /* 0x000ee20000300a00 */
[----:B------:R-:W-:-:S04]  /*92a10*/  LOP3.LUT R54, R54, 0xfdffffff, RZ, 0xc0, !PT ;  /* 0xfdffffff36367812 */ /* 0x000fc800078ec0ff */
        /* <DEDUP_REMOVED lines=12> */
[----:B----4-:R0:W-:Y:S02]  /*92ae0*/  @P5 STG.E.U8 desc[UR34][R14.64], R52 ;  /* 0x000000340e005986 */ /* 0x0101e4000c101122 */
        /* <DEDUP_REMOVED lines=11> */
[----:B------:R0:W-:Y:S01]  /*92ba0*/  @P0 STG.E.U8 desc[UR34][R8.64], R52 ;  /* 0x0000003408000986 */ /* 0x0001e2000c101122 */
[----:B------:R-:W-:-:S02]  /*92bb0*/  LOP3.LUT P0, RZ, R54, 0x8000000, RZ, 0xc0, !PT ;  /* 0x0800000036ff7812 */ /* 0x000fc4000780c0ff */
[----:B0-----:R-:W-:Y:S01]  /*92bc0*/  PRMT R52, R60, 0x7771, RZ ;  /* 0x000077713c347816 */ /* 0x001fe200000000ff */
[----:B------:R-:W4:Y:S04]  /*92bd0*/  LDL.LU.64 R8, [R1+0x1ab8] ;  /* 0x001ab80001087983 */ /* 0x000f280000300a00 */
[----:B------:R-:W4:Y:S01]  /*92be0*/  LDL.LU R49, [R1+0x260] ;  /* 0x0002600001317983 */ /* 0x000f220000300800 */
[----:B------:R-:W-:-:S05]  /*92bf0*/  LOP3.LUT P1, RZ, R48, 0x200000, RZ, 0xc0, !PT ;  /* 0x0020000030ff7812 */ /* 0x000fca000782c0ff */
[----:B--2---:R0:W-:Y:S01]  /*92c00*/  @P0 STG.E.U8 desc[UR34][R10.64], R52 ;  /* 0x000000340a000986 */ /* 0x0041e2000c101122 */
[----:B------:R-:W-:Y:S02]  /*92c10*/  LOP3.LUT P0, RZ, R54, 0x4000000, RZ, 0xc0, !PT ;  /* 0x0400000036ff7812 */ /* 0x000fe4000780c0ff */
[----:B0-----:R-:W-:Y:S01]  /*92c20*/  PRMT R52, R60, 0x7772, RZ ;  /* 0x000077723c347816 */ /* 0x001fe200000000ff */
[----:B------:R-:W2:Y:S10]  /*92c30*/  LDL.LU.64 R10, [R1+0x1ab0] ;  /* 0x001ab000010a7983 */ /* 0x000eb40000300a00 */
[----:B------:R0:W-:Y:S04]  /*92c40*/  @P0 STG.E.U8 desc[UR34][R30.64], R52 ;  /* 0x000000341e000986 */ /* 0x0001e8000c101122 */
[----:B0-----:R-:W2:Y:S04]  /*92c50*/  LDL.LU.64 R30, [R1+0x2bf8] ;  /* 0x002bf800011e7983 */ /* 0x001ea80000300a00 */
[----:B------:R-:W2:Y:S01]  /*92c60*/  LDL.LU R3, [R1+0xe0] ;  /* 0x0000e00001037983 */ /* 0x000ea20000300800 */
[----:B------:R-:W-:-:S02]  /*92c70*/  LOP3.LUT P0, RZ, R54, 0x2000000, RZ, 0xc0, !PT ;  /* 0x0200000036ff7812 */ /* 0x000fc4000780c0ff */
[----:B------:R-:W-:-:S11]  /*92c80*/  PRMT R52, R60, 0x7773, RZ ;  /* 0x000077733c347816 */ /* 0x000fd600000000ff */
[----:B---3--:R0:W-:Y:S01]  /*92c90*/  @P0 STG.E.U8 desc[UR34][R26.64], R52 ;  /* 0x000000341a000986 */ /* 0x0081e2000c101122 */
        /* <DEDUP_REMOVED lines=13> */
[----:B------:R0:W-:Y:S04]  /*92d70*/  @P1 STG.E.U8 desc[UR34][R16.64], R52 ;  /* 0x0000003410001986 */ /* 0x0001e8000c101122 */
[----:B0-----:R-:W3:Y:S01]  /*92d80*/  LDL.LU.64 R16, [R1+0x1aa8] ;  /* 0x001aa80001107983 */ /* 0x001ee20000300a00 */
[----:B------:R-:W-:Y:S02]  /*92d90*/  LOP3.LUT R54, R54, 0xffffdfff, RZ, 0xc0, !PT ;  /* 0xffffdfff36367812 */ /* 0x000fe400078ec0ff */
[C---:B------:R-:W-:Y:S02]  /*92da0*/  LOP3.LUT P2, RZ, R48.reuse, 0x400000, RZ, 0xc0, !PT ;  /* 0x0040000030ff7812 */ /* 0x040fe4000784c0ff */
[----:B------:R-:W-:Y:S02]  /*92db0*/  LOP3.LUT P3, RZ, R48, 0x800000, RZ, 0xc0, !PT ;  /* 0x0080000030ff7812 */ /* 0x000fe4000786c0ff */
[----:B------:R-:W-:-:S02]  /*92dc0*/  PRMT R52, R7, 0x7771, RZ ;  /* 0x0000777107347816 */ /* 0x000fc400000000ff */
[C---:B------:R-:W-:Y:S02]  /*92dd0*/  LOP3.LUT P4, RZ, R48.reuse, 0x1000000, RZ, 0xc0, !PT ;  /* 0x0100000030ff7812 */ /* 0x040fe4000788c0ff */
[----:B------:R-:W-:-:S05]  /*92de0*/  LOP3.LUT P5, RZ, R48, 0x2000000, RZ, 0xc0, !PT ;  /* 0x0200000030ff7812 */ /* 0x000fca00078ac0ff */
[----:B----4-:R0:W-:Y:S01]  /*92df0*/  @P2 STG.E.U8 desc[UR34][R14.64], R52 ;  /* 0x000000340e002986 */ /* 0x0101e2000c101122 */
[----:B------:R-:W-:Y:S02]  /*92e00*/  LOP3.LUT P6, RZ, R48, 0x4000000, RZ, 0xc0, !PT ;  /* 0x0400000030ff7812 */ /* 0x000fe400078cc0ff */
[C---:B0-----:R-:W-:Y:S01]  /*92e10*/  PRMT R52, R7.reuse, 0x7772, RZ ;  /* 0x0000777207347816 */ /* 0x041fe200000000ff */
[----:B------:R-:W4:Y:S04]  /*92e20*/  LDL.LU.64 R14, [R1+0x1aa0] ;  /* 0x001aa000010e7983 */ /* 0x000f280000300a00 */
[----:B------:R0:W-:Y:S02]  /*92e30*/  @P3 STG.E.U8 desc[UR34][R12.64], R52 ;  /* 0x000000340c003986 */ /* 0x0001e4000c101122 */
[----:B0-----:R-:W-:-:S02]  /*92e40*/  PRMT R52, R7, 0x7773, RZ ;  /* 0x0000777307347816 */ /* 0x001fc400000000ff */
[----:B------:R-:W4:Y:S04]  /*92e50*/  LDL.LU.64 R12, [R1+0x1a98] ;  /* 0x001a9800010c7983 */ /* 0x000f280000300a00 */
[----:B------:R0:W-:Y:S04]  /*92e60*/  @P4 STG.E.U8 desc[UR34][R4.64], R52 ;  /* 0x0000003404004986 */ /* 0x0001e8000c101122 */
[----:B------:R-:W4:Y:S01]  /*92e70*/  LDL.LU.64 R6, [R1+0x1a90] ;  /* 0x001a900001067983 */ /* 0x000f220000300a00 */
[----:B0-----:R-:W-:-:S03]  /*92e80*/  PRMT R52, R49, 0x7770, RZ ;  /* 0x0000777031347816 */ /* 0x001fc600000000ff */
[----:B------:R-:W4:Y:S04]  /*92e90*/  LDL.LU.64 R4, [R1+0x1a88] ;  /* 0x001a880001047983 */ /* 0x000f280000300a00 */
[----:B------:R0:W-:Y:S02]  /*92ea0*/  @P5 STG.E.U8 desc[UR34][R8.64], R52 ;  /* 0x0000003408005986 */ /* 0x0001e4000c101122 */
[----:B0-----:R-:W-:Y:S02]  /*92eb0*/  PRMT R52, R49, 0x7771, RZ ;  /* 0x0000777131347816 */ /* 0x001fe400000000ff */
[----:B------:R-:W-:Y:S02]  /*92ec0*/  LOP3.LUT P3, RZ, R48, 0x8000000, RZ, 0xc0, !PT ;  /* 0x0800000030ff7812 */ /* 0x000fe4000786c0ff */
[----:B--2---:R-:W-:-:S13]  /*92ed0*/  LOP3.LUT P0, RZ, R3, 0x80, RZ, 0xc0, !PT ;  /* 0x0000008003ff7812 */ /* 0x004fda000780c0ff */
        /* <DEDUP_REMOVED lines=11> */
[----:B------:R-:W-:Y:S01]  /*92f90*/  LOP3.LUT R54, R54, 0xfffdffff, RZ, 0xc0, !PT ;  /* 0xfffdffff36367812 */ /* 0x000fe200078ec0ff */
[----:B------:R0:W-:Y:S10]  /*92fa0*/  @P6 STG.E.U8 desc[UR34][R10.64], R52 ;  /* 0x000000340a006986 */ /* 0x0001f4000c101122 */
[----:B------:R-:W-:Y:S01]  /*92fb0*/  @P0 LOP3.LUT R54, R54, 0x20000, RZ, 0xfc, !PT ;  /* 0x0002000036360812 */ /* 0x000fe200078efcff */
[----:B0-----:R-:W2:Y:S01]  /*92fc0*/  LDL.LU R10, [R1+0x220] ;  /* 0x00022000010a7983 */ /* 0x001ea20000300800 */
[----:B------:R-:W-:-:S02]  /*92fd0*/  LOP3.LUT P0, RZ, R3, 0x4, RZ, 0xc0, !PT ;  /* 0x0000000403ff7812 */ /* 0x000fc4000780c0ff */
[----:B------:R-:W-:Y:S01]  /*92fe0*/  LOP3.LUT R54, R54, 0xfffbffff, RZ, 0xc0, !PT ;  /* 0xfffbffff36367812 */ /* 0x000fe200078ec0ff */
[----:B------:R-:W2:Y:S10]  /*92ff0*/  LDL.LU.64 R8, [R1+0x1a80] ;  /* 0x001a800001087983 */ /* 0x000eb40000300a00 */
[----:B------:R-:W-:-:S02]  /*93000*/  @P0 LOP3.LUT R54, R54, 0x40000, RZ, 0xfc, !PT ;  /* 0x0004000036360812 */ /* 0x000fc400078efcff */
[----:B------:R-:W-:Y:S02]  /*93010*/  LOP3.LUT P0, RZ, R3, 0x2, RZ, 0xc0, !PT ;  /* 0x0000000203ff7812 */ /* 0x000fe4000780c0ff */
[----:B------:R-:W-:Y:S02]  /*93020*/  LOP3.LUT R54, R54, 0xfff7ffff, RZ, 0xc0, !PT ;  /* 0xfff7ffff36367812 */ /* 0x000fe400078ec0ff */
[----:B------:R-:W-:-:S09]  /*93030*/  PRMT R52, R49, 0x7772, RZ ;  /* 0x0000777231347816 */ /* 0x000fd200000000ff */
[----:B------:R-:W-:Y:S02]  /*93040*/  @P0 LOP3.LUT R54, R54, 0x80000, RZ, 0xfc, !PT ;  /* 0x0008000036360812 */ /* 0x000fe400078efcff */
[----:B------:R-:W-:Y:S02]  /*93050*/  LOP3.LUT P0, RZ, R3, 0x1, RZ, 0xc0, !PT ;  /* 0x0000000103ff7812 */ /* 0x000fe4000780c0ff */
[----:B------:R-:W-:Y:S01]  /*93060*/  LOP3.LUT R54, R54, 0xffefffff, RZ, 0xc0, !PT ;  /* 0xffefffff36367812 */ /* 0x000fe200078ec0ff */
[----:B---3--:R0:W-:Y:S01]  /*93070*/  @P3 STG.E.U8 desc[UR34][R16.64], R52 ;  /* 0x0000003410003986 */ /* 0x0081e2000c101122 */
[C---:B------:R-:W-:Y:S02]  /*93080*/  LOP3.LUT P4, RZ, R48.reuse, 0x10000000, RZ, 0xc0, !PT ;  /* 0x1000000030ff7812 */ /* 0x040fe4000788c0ff */
[C---:B------:R-:W-:Y:S02]  /*93090*/  LOP3.LUT P5, RZ, R48.reuse, 0x20000000, RZ, 0xc0, !PT ;  /* 0x2000000030ff7812 */ /* 0x040fe400078ac0ff */
[----:B------:R-:W-:-:S05]  /*930a0*/  LOP3.LUT P6, RZ, R48, 0x40000000, RZ, 0xc0, !PT ;  /* 0x4000000030ff7812 */ /* 0x000fca00078cc0ff */
[----:B------:R-:W-:Y:S01]  /*930b0*/  @P0 LOP3.LUT R54, R54, 0x100000, RZ, 0xfc, !PT ;  /* 0x0010000036360812 */ /* 0x000fe200078efcff */
[----:B0-----:R-:W3:Y:S01]  /*930c0*/  LDL.LU R16, [R1+0x264] ;  /* 0x0002640001107983 */ /* 0x001ee20000300800 */
[----:B------:R-:W-:Y:S02]  /*930d0*/  LOP3.LUT P0, RZ, R48, 0x80000000, RZ, 0xc0, !PT ;  /* 0x8000000030ff7812 */ /* 0x000fe4000780c0ff */
[----:B------:R-:W-:Y:S02]  /*930e0*/  PRMT R52, R49, 0x7773, RZ ;  /* 0x0000777331347816 */ /* 0x000fe400000000ff */
[----:B------:R-:W3:Y:S04]  /*930f0*/  LDL.LU.64 R48, [R1+0x1a78] ;  /* 0x001a780001307983 */ /* 0x000ee80000300a00 */
[----:B------:R-:W3:Y:S04]  /*93100*/  LDL.LU.64 R60, [R1+0x1a70] ;  /* 0x001a7000013c7983 */ /* 0x000ee80000300a00 */
[----:B------:R-:W3:Y:S04]  /*93110*/  LDL.LU.64 R26, [R1+0x1a68] ;  /* 0x001a6800011a7983 */ /* 0x000ee80000300a00 */
[----:B------:R-:W3:Y:S04]  /*93120*/  LDL.LU.64 R24, [R1+0x1a60] ;  /* 0x001a600001187983 */ /* 0x000ee80000300a00 */
[----:B------:R-:W3:Y:S04]  /*93130*/  LDL.LU R17, [R1+0x224] ;  /* 0x0002240001117983 */ /* 0x000ee80000300800 */
[----:B------:R-:W3:Y:S04]  /*93140*/  LDL.LU.64 R22, [R1+0x1a58] ;  /* 0x001a580001167983 */ /* 0x000ee80000300a00 */
[----:B------:R-:W3:Y:S04]  /*93150*/  LDL.LU.64 R20, [R1+0x1a50] ;  /* 0x001a500001147983 */ /* 0x000ee80000300a00 */
[----:B----4-:R0:W-:Y:S04]  /*93160*/  @P4 STG.E.U8 desc[UR34][R14.64], R52 ;  /* 0x000000340e004986 */ /* 0x0101e8000c101122 */
[----:B------:R-:W4:Y:S04]  /*93170*/  LDL.LU R11, [R1+0x268] ;  /* 0x00026800010b7983 */ /* 0x000f280000300800 */
[----:B------:R-:W4:Y:S04]  /*93180*/  LDL.LU.64 R18, [R1+0x1a48] ;  /* 0x001a480001127983 */ /* 0x000f280000300a00 */
[----:B0-----:R-:W4:Y:S01]  /*93190*/  LDL.LU.64 R14, [R1+0x1a40] ;  /* 0x001a4000010e7983 */ /* 0x001f220000300a00 */
[----:B--2---:R-:W-:-:S05]  /*931a0*/  PRMT R52, R10, 0x7770, RZ ;  /* 0x000077700a347816 */ /* 0x004fca00000000ff */
[----:B------:R0:W-:Y:S02]  /*931b0*/  @P5 STG.E.U8 desc[UR34][R12.64], R52 ;  /* 0x000000340c005986 */ /* 0x0001e4000c101122 */
[C---:B0-----:R-:W-:Y:S02]  /*931c0*/  PRMT R52, R10.reuse, 0x7771, RZ ;  /* 0x000077710a347816 */ /* 0x041fe400000000ff */
[----:B------:R-:W2:Y:S04]  /*931d0*/  LDL.LU.64 R12, [R1+0x1a38] ;  /* 0x001a3800010c7983 */ /* 0x000ea80000300a00 */
[----:B------:R0:W-:Y:S02]  /*931e0*/  @P6 STG.E.U8 desc[UR34][R6.64], R52 ;  /* 0x0000003406006986 */ /* 0x0001e4000c101122 */
[----:B0-----:R-:W-:-:S02]  /*931f0*/  PRMT R52, R10, 0x7772, RZ ;  /* 0x000077720a347816 */ /* 0x001fc400000000ff */
[----:B------:R-:W2:Y:S04]  /*93200*/  LDL.LU.64 R6, [R1+0x1a30] ;  /* 0x001a300001067983 */ /* 0x000ea80000300a00 */
[----:B------:R0:W-:Y:S01]  /*93210*/  @P0 STG.E.U8 desc[UR34][R4.64], R52 ;  /* 0x0000003404000986 */ /* 0x0001e2000c101122 */
[----:B------:R-:W-:Y:S02]  /*93220*/  LOP3.LUT P0, RZ, R54, 0x100000, RZ, 0xc0, !PT ;  /* 0x0010000036ff7812 */ /* 0x000fe4000780c0ff */
[----:B0-----:R-:W-:Y:S01]  /*93230*/  PRMT R52, R10, 0x7773, RZ ;  /* 0x000077730a347816 */ /* 0x001fe200000000ff */
[----:B------:R-:W2:Y:S10]  /*93240*/  LDL.LU.64 R4, [R1+0x1a28] ;  /* 0x001a280001047983 */ /* 0x000eb40000300a00 */
[----:B------:R0:W-:Y:S01]  /*93250*/  @P0 STG.E.U8 desc[UR34][R8.64], R52 ;  /* 0x0000003408000986 */ /* 0x0001e2000c101122 */
[----:B------:R-:W-:-:S03]  /*93260*/  LOP3.LUT P0, RZ, R54, 0x80000, RZ, 0xc0, !PT ;  /* 0x0008000036ff7812 */ /* 0x000fc6000780c0ff */
[----:B0-----:R-:W2:Y:S01]  /*93270*/  LDL.LU.64 R8, [R1+0x1a20] ;  /* 0x001a200001087983 */ /* 0x001ea20000300a00 */
[----:B---3--:R-:W-:-:S03]  /*93280*/  PRMT R52, R16, 0x7770, RZ ;  /* 0x0000777010347816 */ /* 0x008fc600000000ff */
[----:B------:R-:W3:Y:S06]  /*93290*/  LDL.LU R10, [R1+0x228] ;  /* 0x00022800010a7983 */ /* 0x000eec0000300800 */
[----:B------:R0:W-:Y:S04]  /*932a0*/  @P0 STG.E.U8 desc[UR34][R48.64], R52 ;  /* 0x0000003430000986 */ /* 0x0001e8000c101122 */
[----:B0-----:R-:W3:Y:S01]  /*932b0*/  LDL.LU.64 R48, [R1+0x1a18] ;  /* 0x001a180001307983 */ /* 0x001ee20000300a00 */
        /* <DEDUP_REMOVED lines=24> */
[----:B0-----:R-:W-:Y:S02]  /*93440*/  PRMT R52, R11, 0x7770, RZ ;  /* 0x000077700b347816 */ /* 0x001fe400000000ff */
[C---:B------:R-:W-:Y:S02]  /*93450*/  LOP3.LUT P5, RZ, R3.reuse, 0x1000, RZ, 0xc0, !PT ;  /* 0x0000100003ff7812 */ /* 0x040fe400078ac0ff */
[----:B------:R-:W-:Y:S01]  /*93460*/  LOP3.LUT P6, RZ, R3, 0x2000, RZ, 0xc0, !PT ;  /* 0x0000200003ff7812 */ /* 0x000fe200078cc0ff */
[----:B--2---:R0:W-:Y:S02]  /*93470*/  @P2 STG.E.U8 desc[UR34][R12.64], R52 ;  /* 0x000000340c002986 */ /* 0x0041e4000c101122 */
[----:B0-----:R-:W-:-:S05]  /*93480*/  PRMT R52, R11, 0x7771, RZ ;  /* 0x000077710b347816 */ /* 0x001fca00000000ff */
[----:B------:R0:W-:Y:S02]  /*93490*/  @P3 STG.E.U8 desc[UR34][R6.64], R52 ;  /* 0x0000003406003986 */ /* 0x0001e4000c101122 */
[----:B0-----:R-:W-:-:S05]  /*934a0*/  PRMT R52, R11, 0x7772, RZ ;  /* 0x000077720b347816 */ /* 0x001fca00000000ff */
[----:B------:R0:W-:Y:S02]  /*934b0*/  @P4 STG.E.U8 desc[UR34][R4.64], R52 ;  /* 0x0000003404004986 */ /* 0x0001e4000c101122 */
[----:B0-----:R-:W-:-:S05]  /*934c0*/  PRMT R52, R11, 0x7773, RZ ;  /* 0x000077730b347816 */ /* 0x001fca00000000ff */
[----:B------:R3:W-:Y:S02]  /*934d0*/  @P5 STG.E.U8 desc[UR34][R8.64], R52 ;  /* 0x0000003408005986 */ /* 0x0007e4000c101122 */
[----:B---3--:R-:W-:-:S05]  /*934e0*/  PRMT R52, R10, 0x7770, RZ ;  /* 0x000077700a347816 */ /* 0x008fca00000000ff */
        /* <DEDUP_REMOVED lines=9> */
[----:B------:R-:W-:Y:S01]  /*93580*/  PRMT R52, R10, 0x7771, RZ ;  /* 0x000077710a347816 */ /* 0x000fe200000000ff */
[----:B------:R-:W3:Y:S01]  /*93590*/  LDL.LU R11, [R1+0xe4] ;  /* 0x0000e400010b7983 */ /* 0x000ee20000300800 */
        /* <DEDUP_REMOVED lines=27> */
[----:B------:R-:W-:Y:S02]  /*93750*/  PRMT R52, R10, 0x7772, RZ ;  /* 0x000077720a347816 */ /* 0x000fe400000000ff */
[----:B------:R-:W-:-:S03]  /*93760*/  LOP3.LUT R54, R54, 0xfffff7ff, RZ, 0xc0, !PT ;  /* 0xfffff7ff36367812 */ /* 0x000fc600078ec0ff */
[----:B---3--:R0:W-:Y:S01]  /*93770*/  @P4 STG.E.U8 desc[UR34][R14.64], R52 ;  /* 0x000000340e004986 */ /* 0x0081e2000c101122 */
[----:B------:R-:W-:-:S05]  /*93780*/  LOP3.LUT P5, RZ, R3, 0x10000, RZ, 0xc0, !PT ;  /* 0x0001000003ff7812 */ /* 0x000fca00078ac0ff */
[----:B------:R-:W-:Y:S02]  /*93790*/  @P0 LOP3.LUT R54, R54, 0x800, RZ, 0xfc, !PT ;  /* 0x0000080036360812 */ /* 0x000fe400078efcff */
[C---:B------:R-:W-:Y:S02]  /*937a0*/  LOP3.LUT P0, RZ, R3.reuse, 0x80000, RZ, 0xc0, !PT ;  /* 0x0008000003ff7812 */ /* 0x040fe4000780c0ff */
[----:B0-----:R-:W-:Y:S02]  /*937b0*/  PRMT R52, R10, 0x7773, RZ ;  /* 0x000077730a347816 */ /* 0x001fe400000000ff */
[----:B------:R-:W3:Y:S01]  /*937c0*/  LDL.LU R10, [R1+0x240] ;  /* 0x00024000010a7983 */ /* 0x000ee20000300800 */
[----:B------:R-:W-:-:S03]  /*937d0*/  LOP3.LUT P6, RZ, R3, 0x20000, RZ, 0xc0, !PT ;  /* 0x0002000003ff7812 */ /* 0x000fc600078cc0ff */
[----:B------:R-:W3:Y:S01]  /*937e0*/  LDL.LU.64 R18, [R1+0x19b8] ;  /* 0x0019b80001127983 */ /* 0x000ee20000300a00 */
[----:B------:R-:W-:-:S03]  /*937f0*/  LOP3.LUT R54, R54, 0xffffefff, RZ, 0xc0, !PT ;  /* 0xffffefff36367812 */ /* 0x000fc600078ec0ff */
[----:B----4-:R0:W-:Y:S01]  /*93800*/  @P5 STG.E.U8 desc[UR34][R12.64], R52 ;  /* 0x000000340c005986 */ /* 0x0101e2000c101122 */
[----:B------:R-:W-:Y:S02]  /*93810*/  @P0 LOP3.LUT R54, R54, 0x1000, RZ, 0xfc, !PT ;  /* 0x0000100036360812 */ /* 0x000fe400078efcff */
[C---:B------:R-:W-:Y:S01]  /*93820*/  LOP3.LUT P0, RZ, R3.reuse, 0x40000, RZ, 0xc0, !PT ;  /* 0x0004000003ff7812 */ /* 0x040fe2000780c0ff */
[----:B------:R-:W4:Y:S01]  /*93830*/  LDL.LU.64 R16, [R1+0x19b0] ;  /* 0x0019b00001107983 */ /* 0x000f220000300a00 */
[----:B0-----:R-:W-:Y:S02]  /*93840*/  PRMT R52, R22, 0x7770, RZ ;  /* 0x0000777016347816 */ /* 0x001fe400000000ff */
[----:B------:R-:W-:-:S03]  /*93850*/  LOP3.LUT P1, RZ, R3, 0x8000000, RZ, 0xc0, !PT ;  /* 0x0800000003ff7812 */ /* 0x000fc6000782c0ff */
[----:B------:R0:W-:Y:S01]  /*93860*/  @P6 STG.E.U8 desc[UR34][R6.64], R52 ;  /* 0x0000003406006986 */ /* 0x0001e2000c101122 */
[C---:B------:R-:W-:Y:S02]  /*93870*/  LOP3.LUT P2, RZ, R3.reuse, 0x10000000, RZ, 0xc0, !PT ;  /* 0x1000000003ff7812 */ /* 0x040fe4000784c0ff */
[C---:B------:R-:W-:Y:S02]  /*93880*/  LOP3.LUT P3, RZ, R3.reuse, 0x20000000, RZ, 0xc0, !PT ;  /* 0x2000000003ff7812 */ /* 0x040fe4000786c0ff */
[C---:B------:R-:W-:Y:S02]  /*93890*/  LOP3.LUT P4, RZ, R3.reuse, 0x40000000, RZ, 0xc0, !PT ;  /* 0x4000000003ff7812 */ /* 0x040fe4000788c0ff */
[----:B------:R-:W-:Y:S02]  /*938a0*/  LOP3.LUT P5, RZ, R3, 0x80000000, RZ, 0xc0, !PT ;  /* 0x8000000003ff7812 */ /* 0x000fe400078ac0ff */
[----:B------:R-:W3:Y:S01]  /*938b0*/  LDL.LU R3, [R1+0x200] ;  /* 0x0002000001037983 */ /* 0x000ee20000300800 */
[----:B0-----:R-:W-:-:S03]  /*938c0*/  PRMT R52, R22, 0x7771, RZ ;  /* 0x0000777116347816 */ /* 0x001fc600000000ff */
[----:B------:R-:W4:Y:S04]  /*938d0*/  LDL.LU.64 R14, [R1+0x19a8] ;  /* 0x0019a800010e7983 */ /* 0x000f280000300a00 */
[----:B------:R0:W-:Y:S01]  /*938e0*/  @P0 STG.E.U8 desc[UR34][R4.64], R52 ;  /* 0x0000003404000986 */ /* 0x0001e2000c101122 */
[----:B------:R-:W-:-:S03]  /*938f0*/  LOP3.LUT P0, RZ, R54, 0x1000, RZ, 0xc0, !PT ;  /* 0x0000100036ff7812 */ /* 0x000fc6000780c0ff */
[----:B------:R-:W4:Y:S04]  /*93900*/  LDL.LU.64 R12, [R1+0x19a0] ;  /* 0x0019a000010c7983 */ /* 0x000f280000300a00 */
[----:B------:R-:W4:Y:S01]  /*93910*/  LDL.LU.64 R6, [R1+0x1998] ;  /* 0x0019980001067983 */ /* 0x000f220000300a00 */
[----:B0-----:R-:W-:-:S03]  /*93920*/  PRMT R52, R22, 0x7772, RZ ;  /* 0x0000777216347816 */ /* 0x001fc600000000ff */
[----:B------:R-:W4:Y:S04]  /*93930*/  LDL.LU.64 R4, [R1+0x1990] ;  /* 0x0019900001047983 */ /* 0x000f280000300a00 */
        /* <DEDUP_REMOVED lines=19> */
[----:B---3--:R-:W-:-:S11]  /*93a70*/  PRMT R52, R10, 0x7770, RZ ;  /* 0x000077700a347816 */ /* 0x008fd600000000ff */
[----:B------:R0:W-:Y:S01]  /*93a80*/  @P0 STG.E.U8 desc[UR34][R18.64], R52 ;  /* 0x0000003412000986 */ /* 0x0001e2000c101122 */
[----:B------:R-:W-:Y:S02]  /*93a90*/  LOP3.LUT P0, RZ, R54, 0x20, RZ, 0xc0, !PT ;  /* 0x0000002036ff7812 */ /* 0x000fe4000780c0ff */
[----:B0-----:R-:W-:-:S11]  /*93aa0*/  PRMT R52, R10, 0x7771, RZ ;  /* 0x000077710a347816 */ /* 0x001fd600000000ff */
[----:B----4-:R0:W-:Y:S02]  /*93ab0*/  @P0 STG.E.U8 desc[UR34][R16.64], R52 ;  /* 0x0000003410000986 */ /* 0x0101e4000c101122 */
[----:B0-----:R-:W-:-:S05]  /*93ac0*/  PRMT R52, R10, 0x7772, RZ ;  /* 0x000077720a347816 */ /* 0x001fca00000000ff */
[----:B------:R0:W-:Y:S02]  /*93ad0*/  @P1 STG.E.U8 desc[UR34][R14.64], R52 ;  /* 0x000000340e001986 */ /* 0x0001e4000c101122 */
        /* <DEDUP_REMOVED lines=38> */
[----:B------:R-:W2:Y:S04]  /*93d40*/  LDL.LU R8, [R1+0x248] ;  /* 0x0002480001087983 */ /* 0x000ea80000300800 */
[----:B------:R-:W2:Y:S01]  /*93d50*/  LDL.LU.64 R26, [R1+0x1928] ;  /* 0x00192800011a7983 */ /* 0x000ea20000300a00 */
[----:B------:R-:W-:-:S02]  /*93d60*/  @P0 LOP3.LUT R54, R54, 0x2, RZ, 0xfc, !PT ;  /* 0x0000000236360812 */ /* 0x000fc400078efcff */
[----:B------:R-:W-:Y:S01]  /*93d70*/  LOP3.LUT P0, RZ, R11, 0x100, RZ, 0xc0, !PT ;  /* 0x000001000bff7812 */ /* 0x000fe2000780c0ff */
[----:B------:R-:W2:Y:S01]  /*93d80*/  LDL.LU.64 R24, [R1+0x1920] ;  /* 0x0019200001187983 */ /* 0x000ea20000300a00 */
[----:B------:R-:W-:-:S03]  /*93d90*/  LOP3.LUT R54, R54, 0xfffffffb, RZ, 0xc0, !PT ;  /* 0xfffffffb36367812 */ /* 0x000fc600078ec0ff */
[----:B------:R-:W2:Y:S01]  /*93da0*/  LDL.LU.64 R22, [R1+0x1918] ;  /* 0x0019180001167983 */ /* 0x000ea20000300a00 */
[C---:B------:R-:W-:Y:S02]  /*93db0*/  LOP3.LUT P4, RZ, R11.reuse, 0x4, RZ, 0xc0, !PT ;  /* 0x000000040bff7812 */ /* 0x040fe4000788c0ff */
[C---:B------:R-:W-:Y:S01]  /*93dc0*/  LOP3.LUT P5, RZ, R11.reuse, 0x8, RZ, 0xc0, !PT ;  /* 0x000000080bff7812 */ /* 0x040fe200078ac0ff */
[----:B------:R-:W2:Y:S04]  /*93dd0*/  LDL.LU.64 R20, [R1+0x1910] ;  /* 0x0019100001147983 */ /* 0x000ea80000300a00 */
[----:B------:R-:W-:Y:S01]  /*93de0*/  @P0 LOP3.LUT R54, R54, 0x4, RZ, 0xfc, !PT ;  /* 0x0000000436360812 */ /* 0x000fe200078efcff */
[----:B------:R-:W2:Y:S01]  /*93df0*/  LDL.LU R10, [R1+0x208] ;  /* 0x00020800010a7983 */ /* 0x000ea20000300800 */
        /* <DEDUP_REMOVED lines=9> */
[----:B0-----:R-:W-:Y:S01]  /*93e90*/  PRMT R52, R3, 0x7772, RZ ;  /* 0x0000777203347816 */ /* 0x001fe200000000ff */
[----:B------:R-:W3:Y:S06]  /*93ea0*/  LDL.LU.64 R16, [R1+0x18f8] ;  /* 0x0018f80001107983 */ /* 0x000eec0000300a00 */
[----:B------:R-:W-:-:S02]  /*93eb0*/  @P0 LOP3.LUT R54, R54, 0x10, RZ, 0xfc, !PT ;  /* 0x0000001036360812 */ /* 0x000fc400078efcff */
[----:B------:R-:W-:Y:S01]  /*93ec0*/  LOP3.LUT P0, RZ, R11, 0x20, RZ, 0xc0, !PT ;  /* 0x000000200bff7812 */ /* 0x000fe2000780c0ff */
[----:B----4-:R0:W-:Y:S02]  /*93ed0*/  @P5 STG.E.U8 desc[UR34][R14.64], R52 ;  /* 0x000000340e005986 */ /* 0x0101e4000c101122 */
[----:B0-----:R-:W-:Y:S02]  /*93ee0*/  PRMT R52, R3, 0x7773, RZ ;  /* 0x0000777303347816 */ /* 0x001fe400000000ff */
        /* <DEDUP_REMOVED lines=15> */
[----:B------:R-:W-:-:S03]  /*93fe0*/  PRMT R52, R9, 0x7773, RZ ;  /* 0x0000777309347816 */ /* 0x000fc600000000ff */
[----:B------:R-:W2:Y:S01]  /*93ff0*/  LDL.LU R9, [R1+0xe8] ;  /* 0x0000e80001097983 */ /* 0x000ea20000300800 */
[----:B------:R-:W-:-:S13]  /*94000*/  LOP3.LUT P0, RZ, R54, 0x4, RZ, 0xc0, !PT ;  /* 0x0000000436ff7812 */ /* 0x000fda000780c0ff */
        /* <DEDUP_REMOVED lines=34> */
[----:B0-----:R-:W2:Y:S01]  /*94230*/  LDL.LU.64 R48, [R1+0x18b8] ;  /* 0x0018b80001307983 */ /* 0x001ea20000300a00 */
[----:B------:R-:W-:Y:S02]  /*94240*/  LOP3.LUT P0, RZ, R9, 0x1, RZ, 0xc0, !PT ;  /* 0x0000000109ff7812 */ /* 0x000fe4000780c0ff */
[----:B------:R-:W-:Y:S01]  /*94250*/  LOP3.LUT R56, R56, 0xffdfffff, RZ, 0xc0, !PT ;  /* 0xffdfffff38387812 */ /* 0x000fe200078ec0ff */
[----:B------:R-:W3:Y:S04]  /*94260*/  LDL.LU.64 R14, [R1+0x1898] ;  /* 0x00189800010e7983 */ /* 0x000ee80000300a00 */
[----:B------:R-:W4:Y:S04]  /*94270*/  LDL.LU.64 R12, [R1+0x1890] ;  /* 0x00189000010c7983 */ /* 0x000f280000300a00 */
[----:B------:R-:W3:Y:S02]  /*94280*/  LDL.LU.64 R6, [R1+0x1888] ;  /* 0x0018880001067983 */ /* 0x000ee40000300a00 */
[----:B------:R-:W-:-:S02]  /*94290*/  @P0 LOP3.LUT R56, R56, 0x200000, RZ, 0xfc, !PT ;  /* 0x0020000038380812 */ /* 0x000fc400078efcff */
[----:B------:R-:W-:Y:S01]  /*942a0*/  LOP3.LUT P0, RZ, R11, 0x80000000, RZ, 0xc0, !PT ;  /* 0x800000000bff7812 */ /* 0x000fe2000780c0ff */
[----:B------:R-:W3:Y:S01]  /*942b0*/  LDL.LU R8, [R1+0x20c] ;  /* 0x00020c0001087983 */ /* 0x000ee20000300800 */
[----:B------:R-:W-:-:S03]  /*942c0*/  LOP3.LUT R56, R56, 0xffbfffff, RZ, 0xc0, !PT ;  /* 0xffbfffff38387812 */ /* 0x000fc600078ec0ff */
[----:B------:R-:W3:Y:S04]  /*942d0*/  LDL.LU.64 R4, [R1+0x1880] ;  /* 0x0018800001047983 */ /* 0x000ee80000300a00 */
[----:B------:R-:W3:Y:S04]  /*942e0*/  LDL.LU R18, [R1+0x1e0] ;  /* 0x0001e00001127983 */ /* 0x000ee80000300800 */
        /* <DEDUP_REMOVED lines=18> */
[C---:B------:R-:W-:Y:S02]  /*94410*/  LOP3.LUT P3, RZ, R11.reuse, 0x100000, RZ, 0xc0, !PT ;  /* 0x001000000bff7812 */ /* 0x040fe4000786c0ff */
[C---:B------:R-:W-:Y:S02]  /*94420*/  LOP3.LUT P4, RZ, R11.reuse, 0x200000, RZ, 0xc0, !PT ;  /* 0x002000000bff7812 */ /* 0x040fe4000788c0ff */
[----:B------:R-:W-:-:S02]  /*94430*/  LOP3.LUT P5, RZ, R11, 0x400000, RZ, 0xc0, !PT ;  /* 0x004000000bff7812 */ /* 0x000fc400078ac0ff */
[----:B------:R-:W-:-:S03]  /*94440*/  LOP3.LUT P6, RZ, R11, 0x800000, RZ, 0xc0, !PT ;  /* 0x008000000bff7812 */ /* 0x000fc600078cc0ff */
[----:B------:R-:W-:Y:S02]  /*94450*/  @P0 LOP3.LUT R56, R56, 0x10000000, RZ, 0xfc, !PT ;  /* 0x1000000038380812 */ /* 0x000fe400078efcff */
[----:B------:R-:W-:Y:S02]  /*94460*/  LOP3.LUT P0, RZ, R11, 0x1000000, RZ, 0xc0, !PT ;  /* 0x010000000bff7812 */ /* 0x000fe4000780c0ff */
[----:B------:R-:W4:Y:S01]  /*94470*/  LDL.LU.64 R10, [R1+0x1858] ;  /* 0x00185800010a7983 */ /* 0x000f220000300a00 */
[----:B------:R-:W-:-:S05]  /*94480*/  PRMT R52, R3, 0x7773, RZ ;  /* 0x0000777303347816 */ /* 0x000fca00000000ff */
[----:B--2---:R0:W-:Y:S04]  /*94490*/  @P3 STG.E.U8 desc[UR34][R48.64], R52 ;  /* 0x0000003430003986 */ /* 0x0041e8000c101122 */
[----:B0-----:R-:W2:Y:S04]  /*944a0*/  LDL.LU.64 R48, [R1+0x1850] ;  /* 0x0018500001307983 */ /* 0x001ea80000300a00 */
[----:B------:R-:W2:Y:S04]  /*944b0*/  LDL.LU.64 R60, [R1+0x1848] ;  /* 0x00184800013c7983 */ /* 0x000ea80000300a00 */
[----:B------:R-:W2:Y:S04]  /*944c0*/  LDL.LU.64 R26, [R1+0x1840] ;  /* 0x00184000011a7983 */ /* 0x000ea80000300a00 */
[----:B------:R-:W2:Y:S04]  /*944d0*/  LDL.LU R19, [R1+0x1a0] ;  /* 0x0001a00001137983 */ /* 0x000ea80000300800 */
[----:B------:R-:W2:Y:S04]  /*944e0*/  LDL.LU.64 R24, [R1+0x1838] ;  /* 0x0018380001187983 */ /* 0x000ea80000300a00 */
[----:B------:R-:W2:Y:S01]  /*944f0*/  LDL.LU.64 R22, [R1+0x1830] ;  /* 0x0018300001167983 */ /* 0x000ea20000300a00 */
[----:B---3--:R-:W-:-:S03]  /*94500*/  PRMT R52, R8, 0x7770, RZ ;  /* 0x0000777008347816 */ /* 0x008fc600000000ff */
[----:B------:R-:W3:Y:S04]  /*94510*/  LDL.LU.64 R20, [R1+0x1828] ;  /* 0x0018280001147983 */ /* 0x000ee80000300a00 */
[----:B------:R0:W-:Y:S04]  /*94520*/  @P4 STG.E.U8 desc[UR34][R14.64], R52 ;  /* 0x000000340e004986 */ /* 0x0001e8000c101122 */
[----:B------:R-:W3:Y:S04]  /*94530*/  LDL.LU R3, [R1+0x1e4] ;  /* 0x0001e40001037983 */ /* 0x000ee80000300800 */
[----:B------:R-:W3:Y:S01]  /*94540*/  LDL.LU.64 R16, [R1+0x1820] ;  /* 0x0018200001107983 */ /* 0x000ee20000300a00 */
[----:B0-----:R-:W-:-:S03]  /*94550*/  PRMT R52, R8, 0x7771, RZ ;  /* 0x0000777108347816 */ /* 0x001fc600000000ff */
[----:B------:R-:W3:Y:S04]  /*94560*/  LDL.LU.64 R14, [R1+0x1818] ;  /* 0x00181800010e7983 */ /* 0x000ee80000300a00 */
[----:B----4-:R0:W-:Y:S02]  /*94570*/  @P5 STG.E.U8 desc[UR34][R12.64], R52 ;  /* 0x000000340c005986 */ /* 0x0101e4000c101122 */
[C---:B0-----:R-:W-:Y:S02]  /*94580*/  PRMT R52, R8.reuse, 0x7772, RZ ;  /* 0x0000777208347816 */ /* 0x041fe400000000ff */
[----:B------:R-:W4:Y:S04]  /*94590*/  LDL.LU.64 R12, [R1+0x1810] ;  /* 0x00181000010c7983 */ /* 0x000f280000300a00 */
[----:B------:R0:W-:Y:S02]  /*945a0*/  @P6 STG.E.U8 desc[UR34][R6.64], R52 ;  /* 0x0000003406006986 */ /* 0x0001e4000c101122 */
[----:B0-----:R-:W-:-:S02]  /*945b0*/  PRMT R52, R8, 0x7773, RZ ;  /* 0x0000777308347816 */ /* 0x001fc400000000ff */
[----:B------:R-:W3:Y:S04]  /*945c0*/  LDL.LU.64 R6, [R1+0x1808] ;  /* 0x0018080001067983 */ /* 0x000ee80000300a00 */
[----:B------:R0:W-:Y:S01]  /*945d0*/  @P0 STG.E.U8 desc[UR34][R4.64], R52 ;  /* 0x0000003404000986 */ /* 0x0001e2000c101122 */
[----:B------:R-:W-:-:S03]  /*945e0*/  LOP3.LUT P0, RZ, R56, 0x10000000, RZ, 0xc0, !PT ;  /* 0x1000000038ff7812 */ /* 0x000fc6000780c0ff */
[----:B------:R-:W3:Y:S01]  /*945f0*/  LDL.LU R8, [R1+0x1a4] ;  /* 0x0001a40001087983 */ /* 0x000ee20000300800 */
        /* <DEDUP_REMOVED lines=22> */
[----:B---3--:R0:W-:Y:S01]  /*94760*/  @P0 STG.E.U8 desc[UR34][R20.64], R52 ;  /* 0x0000003414000986 */ /* 0x0081e2000c101122 */
[----:B------:R-:W-:Y:S02]  /*94770*/  LOP3.LUT P0, RZ, R56, 0x200000, RZ, 0xc0, !PT ;  /* 0x0020000038ff7812 */ /* 0x000fe4000780c0ff */
[C---:B------:R-:W-:Y:S02]  /*94780*/  LOP3.LUT P1, RZ, R9.reuse, 0x2, RZ, 0xc0, !PT ;  /* 0x0000000209ff7812 */ /* 0x040fe4000782c0ff */
[----:B------:R-:W-:Y:S02]  /*94790*/  LOP3.LUT P2, RZ, R9, 0x4, RZ, 0xc0, !PT ;  /* 0x0000000409ff7812 */ /* 0x000fe4000784c0ff */
[----:B0-----:R-:W-:-:S07]  /*947a0*/  PRMT R52, R19, 0x7773, RZ ;  /* 0x0000777313347816 */ /* 0x001fce00000000ff */
[----:B------:R0:W-:Y:S01]  /*947b0*/  @P0 STG.E.U8 desc[UR34][R16.64], R52 ;  /* 0x0000003410000986 */ /* 0x0001e2000c101122 */
[----:B------:R-:W-:Y:S02]  /*947c0*/  LOP3.LUT P3, RZ, R9, 0x8, RZ, 0xc0, !PT ;  /* 0x0000000809ff7812 */ /* 0x000fe4000786c0ff */
[----:B0-----:R-:W-:-:S05]  /*947d0*/  PRMT R52, R3, 0x7770, RZ ;  /* 0x0000777003347816 */ /* 0x001fca00000000ff */
        /* <DEDUP_REMOVED lines=19> */
[----:B------:R-:W3:Y:S01]  /*94910*/  LDL.LU R3, [R1+0x1e8] ;  /* 0x0001e80001037983 */ /* 0x000ee20000300800 */
[----:B------:R-:W-:-:S03]  /*94920*/  LOP3.LUT P3, RZ, R9, 0x80, RZ, 0xc0, !PT ;  /* 0x0000008009ff7812 */ /* 0x000fc6000786c0ff */
[----:B------:R-:W3:Y:S01]  /*94930*/  LDL.LU.64 R10, [R1+0x17b8] ;  /* 0x0017b800010a7983 */ /* 0x000ee20000300a00 */
[----:B------:R-:W-:-:S03]  /*94940*/  PRMT R52, R8, 0x7772, RZ ;  /* 0x0000777208347816 */ /* 0x000fc600000000ff */
        /* <DEDUP_REMOVED lines=17> */
[----:B------:R-:W-:-:S03]  /*94a60*/  LOP3.LUT R56, R56, 0xfffdffff, RZ, 0xc0, !PT ;  /* 0xfffdffff38387812 */ /* 0x000fc600078ec0ff */
[----:B------:R-:W2:Y:S01]  /*94a70*/  LDL.LU.64 R54, [R1+0x1798] ;  /* 0x0017980001367983 */ /* 0x000ea20000300a00 */
[----:B------:R-:W-:Y:S02]  /*94a80*/  @P0 LOP3.LUT R56, R56, 0x20000, RZ, 0xfc, !PT ;  /* 0x0002000038380812 */ /* 0x000fe400078efcff */
[C---:B------:R-:W-:Y:S01]  /*94a90*/  LOP3.LUT P0, RZ, R9.reuse, 0x4000, RZ, 0xc0, !PT ;  /* 0x0000400009ff7812 */ /* 0x040fe2000780c0ff */
[----:B------:R-:W2:Y:S01]  /*94aa0*/  LDL.LU.64 R26, [R1+0x1790] ;  /* 0x00179000011a7983 */ /* 0x000ea20000300a00 */
[C---:B------:R-:W-:Y:S02]  /*94ab0*/  LOP3.LUT P4, RZ, R9.reuse, 0x100, RZ, 0xc0, !PT ;  /* 0x0000010009ff7812 */ /* 0x040fe4000788c0ff */
[----:B------:R-:W-:Y:S02]  /*94ac0*/  LOP3.LUT R56, R56, 0xfffbffff, RZ, 0xc0, !PT ;  /* 0xfffbffff38387812 */ /* 0x000fe400078ec0ff */
[----:B------:R-:W-:Y:S02]  /*94ad0*/  LOP3.LUT P5, RZ, R9, 0x200, RZ, 0xc0, !PT ;  /* 0x0000020009ff7812 */ /* 0x000fe400078ac0ff */
[----:B------:R-:W-:-:S05]  /*94ae0*/  PRMT R52, R8, 0x7773, RZ ;  /* 0x0000777308347816 */ /* 0x000fca00000000ff */
[----:B------:R-:W-:Y:S02]  /*94af0*/  @P0 LOP3.LUT R56, R56, 0x40000, RZ, 0xfc, !PT ;  /* 0x0004000038380812 */ /* 0x000fe400078efcff */
[----:B------:R-:W-:Y:S01]  /*94b00*/  LOP3.LUT P0, RZ, R9, 0x2000, RZ, 0xc0, !PT ;  /* 0x0000200009ff7812 */ /* 0x000fe2000780c0ff */
[----:B---3--:R0:W-:Y:S01]  /*94b10*/  @P4 STG.E.U8 desc[UR34][R14.64], R52 ;  /* 0x000000340e004986 */ /* 0x0081e2000c101122 */
[----:B------:R-:W-:Y:S02]  /*94b20*/  LOP3.LUT R56, R56, 0xfff7ffff, RZ, 0xc0, !PT ;  /* 0xfff7ffff38387812 */ /* 0x000fe400078ec0ff */
[----:B0-----:R-:W-:-:S09]  /*94b30*/  PRMT R52, R3, 0x7770, RZ ;  /* 0x0000777003347816 */ /* 0x001fd200000000ff */
[----:B------:R-:W-:Y:S02]  /*94b40*/  @P0 LOP3.LUT R56, R56, 0x80000, RZ, 0xfc, !PT ;  /* 0x0008000038380812 */ /* 0x000fe400078efcff */
[C---:B------:R-:W-:Y:S01]  /*94b50*/  LOP3.LUT P0, RZ, R9.reuse, 0x1000, RZ, 0xc0, !PT ;  /* 0x0000100009ff7812 */ /* 0x040fe2000780c0ff */
[----:B----4-:R0:W-:Y:S01]  /*94b60*/  @P5 STG.E.U8 desc[UR34][R12.64], R52 ;  /* 0x000000340c005986 */ /* 0x0101e2000c101122 */
[----:B------:R-:W-:Y:S02]  /*94b70*/  LOP3.LUT P6, RZ, R9, 0x400, RZ, 0xc0, !PT ;  /* 0x0000040009ff7812 */ /* 0x000fe400078cc0ff */
[----:B------:R-:W-:Y:S01]  /*94b80*/  LOP3.LUT R56, R56, 0xffefffff, RZ, 0xc0, !PT ;  /* 0xffefffff38387812 */ /* 0x000fe200078ec0ff */
[----:B0-----:R-:W3:Y:S04]  /*94b90*/  LDL.LU R12, [R1+0x1ec] ;  /* 0x0001ec00010c7983 */ /* 0x001ee80000300800 */
[----:B------:R-:W4:Y:S04]  /*94ba0*/  LDL.LU.64 R22, [R1+0x1958] ;  /* 0x0019580001167983 */ /* 0x000f280000300a00 */
[----:B------:R-:W-:-:S02]  /*94bb0*/  @P0 LOP3.LUT R56, R56, 0x100000, RZ, 0xfc, !PT ;  /* 0x0010000038380812 */ /* 0x000fc400078efcff */
[----:B------:R-:W-:Y:S01]  /*94bc0*/  LOP3.LUT P0, RZ, R9, 0x800, RZ, 0xc0, !PT ;  /* 0x0000080009ff7812 */ /* 0x000fe2000780c0ff */
[----:B------:R-:W3:Y:S01]  /*94bd0*/  LDL.LU.64 R20, [R1+0x1930] ;  /* 0x0019300001147983 */ /* 0x000ee20000300a00 */
[----:B------:R-:W-:-:S03]  /*94be0*/  PRMT R52, R3, 0x7771, RZ ;  /* 0x0000777103347816 */ /* 0x000fc600000000ff */
[----:B------:R-:W3:Y:S04]  /*94bf0*/  LDL.LU.64 R18, [R1+0x1908] ;  /* 0x0019080001127983 */ /* 0x000ee80000300a00 */
[----:B------:R0:W-:Y:S04]  /*94c00*/  @P6 STG.E.U8 desc[UR34][R6.64], R52 ;  /* 0x0000003406006986 */ /* 0x0001e8000c101122 */
[----:B------:R-:W3:Y:S04]  /*94c10*/  LDL.LU.64 R16, [R1+0x18e0] ;  /* 0x0018e00001107983 */ /* 0x000ee80000300a00 */
[----:B------:R-:W4:Y:S01]  /*94c20*/  LDL.LU R8, [R1+0x1ac] ;  /* 0x0001ac0001087983 */ /* 0x000f220000300800 */
[----:B0-----:R-:W-:-:S03]  /*94c30*/  PRMT R52, R3, 0x7772, RZ ;  /* 0x0000777203347816 */ /* 0x001fc600000000ff */
[----:B------:R-:W4:Y:S04]  /*94c40*/  LDL.LU.64 R14, [R1+0x18d8] ;  /* 0x0018d800010e7983 */ /* 0x000f280000300a00 */
[----:B------:R0:W-:Y:S01]  /*94c50*/  @P0 STG.E.U8 desc[UR34][R4.64], R52 ;  /* 0x0000003404000986 */ /* 0x0001e2000c101122 */
[----:B------:R-:W-:-:S03]  /*94c60*/  LOP3.LUT P0, RZ, R56, 0x100000, RZ, 0xc0, !PT ;  /* 0x0010000038ff7812 */ /* 0x000fc6000780c0ff */
[----:B------:R-:W4:Y:S01]  /*94c70*/  LDL.LU.64 R6, [R1+0x18b0] ;  /* 0x0018b00001067983 */ /* 0x000f220000300a00 */
[----:B0-----:R-:W-:-:S03]  /*94c80*/  PRMT R52, R3, 0x7773, RZ ;  /* 0x0000777303347816 */ /* 0x001fc600000000ff */
[----:B------:R-:W4:Y:S06]  /*94c90*/  LDL.LU.64 R4, [R1+0x18a8] ;  /* 0x0018a80001047983 */ /* 0x000f2c0000300a00 */
[----:B------:R0:W-:Y:S01]  /*94ca0*/  @P0 STG.E.U8 desc[UR34][R10.64], R52 ;  /* 0x000000340a000986 */ /* 0x0001e2000c101122 */
[----:B------:R-:W-:Y:S02]  /*94cb0*/  LOP3.LUT P0, RZ, R56, 0x80000, RZ, 0xc0, !PT ;  /* 0x0008000038ff7812 */ /* 0x000fe4000780c0ff */
[----:B0-----:R-:W-:Y:S01]  /*94cc0*/  PRMT R52, R60, 0x7770, RZ ;  /* 0x000077703c347816 */ /* 0x001fe200000000ff */
[----:B------:R-:W4:Y:S10]  /*94cd0*/  LDL.LU.64 R10, [R1+0x18a0] ;  /* 0x0018a000010a7983 */ /* 0x000f340000300a00 */
[----:B--2---:R0:W-:Y:S01]  /*94ce0*/  @P0 STG.E.U8 desc[UR34][R48.64], R52 ;  /* 0x0000003430000986 */ /* 0x0041e2000c101122 */
[----:B------:R-:W-:-:S03]  /*94cf0*/  LOP3.LUT P0, RZ, R56, 0x40000, RZ, 0xc0, !PT ;  /* 0x0004000038ff7812 */ /* 0x000fc6000780c0ff */
[----:B0-----:R-:W2:Y:S01]  /*94d00*/  LDL.LU.64 R48, [R1+0x1878] ;  /* 0x0018780001307983 */ /* 0x001ea20000300a00 */
[----:B------:R-:W-:-:S03]  /*94d10*/  PRMT R52, R60, 0x7771, RZ ;  /* 0x000077713c347816 */ /* 0x000fc600000000ff */
[----:B------:R-:W2:Y:S06]  /*94d20*/  LDL.LU R13, [R1+0x1c0] ;  /* 0x0001c000010d7983 */ /* 0x000eac0000300800 */
[----:B------:R0:W-:Y:S04]  /*94d30*/  @P0 STG.E.U8 desc[UR34][R24.64], R52 ;  /* 0x0000003418000986 */ /* 0x0001e8000c101122 */
[----:B0-----:R-:W2:Y:S04]  /*94d40*/  LDL.LU.64 R24, [R1+0x2bf0] ;  /* 0x002bf00001187983 */ /* 0x001ea80000300a00 */
[----:B------:R-:W2:Y:S01]  /*94d50*/  LDL.LU R3, [R1+0xec] ;  /* 0x0000ec0001037983 */ /* 0x000ea20000300800 */
[----:B------:R-:W-:-:S02]  /*94d60*/  LOP3.LUT P0, RZ, R56, 0x20000, RZ, 0xc0, !PT ;  /* 0x0002000038ff7812 */ /* 0x000fc4000780c0ff */
[----:B------:R-:W-:-:S11]  /*94d70*/  PRMT R52, R60, 0x7772, RZ ;  /* 0x000077723c347816 */ /* 0x000fd600000000ff */
[----:B------:R0:W-:Y:S01]  /*94d80*/  @P0 STG.E.U8 desc[UR34][R54.64], R52 ;  /* 0x0000003436000986 */ /* 0x0001e2000c101122 */
[----:B------:R-:W-:Y:S02]  /*94d90*/  LOP3.LUT P0, RZ, R56, 0x10000, RZ, 0xc0, !PT ;  /* 0x0001000038ff7812 */ /* 0x000fe4000780c0ff */
[----:B0-----:R-:W-:-:S11]  /*94da0*/  PRMT R52, R60, 0x7773, RZ ;  /* 0x000077733c347816 */ /* 0x001fd600000000ff */
[----:B------:R3:W-:Y:S01]  /*94db0*/  @P0 STG.E.U8 desc[UR34][R26.64], R52 ;  /* 0x000000341a000986 */ /* 0x0007e2000c101122 */
[----:B------:R-:W-:Y:S02]  /*94dc0*/  LOP3.LUT P0, RZ, R56, 0x8000, RZ, 0xc0, !PT ;  /* 0x0000800038ff7812 */ /* 0x000fe4000780c0ff */
[----:B---3--:R-:W-:-:S11]  /*94dd0*/  PRMT R52, R12, 0x7770, RZ ;  /* 0x000077700c347816 */ /* 0x008fd600000000ff */
[----:B----4-:R0:W-:Y:S01]  /*94de0*/  @P0 STG.E.U8 desc[UR34][R22.64], R52 ;  /* 0x0000003416000986 */ /* 0x0101e2000c101122 */
        /* <DEDUP_REMOVED lines=21> */
[----:B------:R2:W-:Y:S01]  /*94f40*/  @P5 STG.E.U8 desc[UR34][R10.64], R52 ;  /* 0x000000340a005986 */ /* 0x0005e2000c101122 */
[----:B------:R-:W-:Y:S02]  /*94f50*/  LOP3.LUT R56, R56, 0xffffffdf, RZ, 0xc0, !PT ;  /* 0xffffffdf38387812 */ /* 0x000fe400078ec0ff */
[----:B--2---:R-:W-:-:S05]  /*94f60*/  PRMT R52, R13, 0x7770, RZ ;  /* 0x000077700d347816 */ /* 0x004fca00000000ff */
[----:B------:R0:W-:Y:S04]  /*94f70*/  @P6 STG.E.U8 desc[UR34][R48.64], R52 ;  /* 0x0000003430006986 */ /* 0x0001e8000c101122 */
[----:B0-----:R-:W2:Y:S01]  /*94f80*/  LDL.LU.64 R48, [R1+0x1870] ;  /* 0x0018700001307983 */ /* 0x001ea20000300a00 */
[----:B------:R-:W-:-:S03]  /*94f90*/  LOP3.LUT P0, RZ, R3, 0x40, RZ, 0xc0, !PT ;  /* 0x0000004003ff7812 */ /* 0x000fc6000780c0ff */
[----:B------:R-:W3:Y:S04]  /*94fa0*/  LDL.LU.64 R14, [R1+0x1868] ;  /* 0x00186800010e7983 */ /* 0x000ee80000300a00 */
[----:B------:R-:W4:Y:S04]  /*94fb0*/  LDL.LU.64 R10, [R1+0x1860] ;  /* 0x00186000010a7983 */ /* 0x000f280000300a00 */
[----:B------:R-:W3:Y:S02]  /*94fc0*/  LDL.LU.64 R6, [R1+0x17d8] ;  /* 0x0017d80001067983 */ /* 0x000ee40000300a00 */
[----:B------:R-:W-:-:S02]  /*94fd0*/  @P0 LOP3.LUT R56, R56, 0x20, RZ, 0xfc, !PT ;  /* 0x0000002038380812 */ /* 0x000fc400078efcff */
[----:B------:R-:W3:Y:S01]  /*94fe0*/  LDL.LU.64 R4, [R1+0x17b0] ;  /* 0x0017b00001047983 */ /* 0x000ee20000300a00 */
[----:B------:R-:W-:Y:S02]  /*94ff0*/  LOP3.LUT P0, RZ, R3, 0x20, RZ, 0xc0, !PT ;  /* 0x0000002003ff7812 */ /* 0x000fe4000780c0ff */
[----:B------:R-:W-:Y:S01]  /*95000*/  LOP3.LUT R56, R56, 0xffffffbf, RZ, 0xc0, !PT ;  /* 0xffffffbf38387812 */ /* 0x000fe200078ec0ff */
[----:B------:R-:W3:Y:S10]  /*95010*/  LDL.LU R22, [R1+0x190] ;  /* 0x0001900001167983 */ /* 0x000ef40000300800 */
[----:B------:R-:W-:-:S02]  /*95020*/  @P0 LOP3.LUT R56, R56, 0x40, RZ, 0xfc, !PT ;  /* 0x0000004038380812 */ /* 0x000fc400078efcff */
        /* <DEDUP_REMOVED lines=27> */
[----:B------:R-:W2:Y:S04]  /*951e0*/  LDL.LU R23, [R1+0x1c4] ;  /* 0x0001c40001177983 */ /* 0x000ea80000300800 */
[----:B------:R-:W2:Y:S04]  /*951f0*/  LDL.LU.64 R54, [R1+0x1778] ;  /* 0x0017780001367983 */ /* 0x000ea80000300a00 */
[----:B------:R-:W2:Y:S04]  /*95200*/  LDL.LU.64 R60, [R1+0x1770] ;  /* 0x00177000013c7983 */ /* 0x000ea80000300a00 */
[----:B------:R-:W2:Y:S01]  /*95210*/  LDL.LU.64 R26, [R1+0x1768] ;  /* 0x00176800011a7983 */ /* 0x000ea20000300a00 */
[----:B------:R-:W-:-:S03]  /*95220*/  PRMT R52, R13, 0x7772, RZ ;  /* 0x000077720d347816 */ /* 0x000fc600000000ff */
[----:B------:R-:W2:Y:S04]  /*95230*/  LDL.LU.64 R20, [R1+0x1760] ;  /* 0x0017600001147983 */ /* 0x000ea80000300a00 */
[----:B---3--:R0:W-:Y:S02]  /*95240*/  @P4 STG.E.U8 desc[UR34][R14.64], R52 ;  /* 0x000000340e004986 */ /* 0x0081e4000c101122 */
[----:B0-----:R-:W-:-:S05]  /*95250*/  PRMT R52, R13, 0x7773, RZ ;  /* 0x000077730d347816 */ /* 0x001fca00000000ff */
[----:B----4-:R0:W-:Y:S04]  /*95260*/  @P5 STG.E.U8 desc[UR34][R10.64], R52 ;  /* 0x000000340a005986 */ /* 0x0101e8000c101122 */
[----:B0-----:R-:W3:Y:S04]  /*95270*/  LDL.LU R10, [R1+0x194] ;  /* 0x00019400010a7983 */ /* 0x001ee80000300800 */
[----:B------:R-:W4:Y:S04]  /*95280*/  LDL.LU.64 R18, [R1+0x1758] ;  /* 0x0017580001127983 */ /* 0x000f280000300a00 */
[----:B------:R-:W3:Y:S01]  /*95290*/  LDL.LU.64 R16, [R1+0x1750] ;  /* 0x0017500001107983 */ /* 0x000ee20000300a00 */
[----:B------:R-:W-:-:S03]  /*952a0*/  PRMT R52, R22, 0x7770, RZ ;  /* 0x0000777016347816 */ /* 0x000fc600000000ff */
[----:B------:R-:W3:Y:S04]  /*952b0*/  LDL.LU R11, [R1+0x1c8] ;  /* 0x0001c800010b7983 */ /* 0x000ee80000300800 */
[----:B------:R-:W3:Y:S04]  /*952c0*/  LDL.LU.64 R14, [R1+0x1748] ;  /* 0x00174800010e7983 */ /* 0x000ee80000300a00 */
[----:B------:R0:W-:Y:S04]  /*952d0*/  @P6 STG.E.U8 desc[UR34][R6.64], R52 ;  /* 0x0000003406006986 */ /* 0x0001e8000c101122 */
[----:B------:R-:W3:Y:S01]  /*952e0*/  LDL.LU.64 R12, [R1+0x1740] ;  /* 0x00174000010c7983 */ /* 0x000ee20000300a00 */
[----:B0-----:R-:W-:-:S03]  /*952f0*/  PRMT R52, R22, 0x7771, RZ ;  /* 0x0000777116347816 */ /* 0x001fc600000000ff */
[----:B------:R-:W4:Y:S04]  /*95300*/  LDL.LU.64 R6, [R1+0x1738] ;  /* 0x0017380001067983 */ /* 0x000f280000300a00 */
[----:B------:R0:W-:Y:S01]  /*95310*/  @P0 STG.E.U8 desc[UR34][R4.64], R52 ;  /* 0x0000003404000986 */ /* 0x0001e2000c101122 */
[----:B------:R-:W-:Y:S02]  /*95320*/  LOP3.LUT P0, RZ, R56, 0x1000, RZ, 0xc0, !PT ;  /* 0x0000100038ff7812 */ /* 0x000fe4000780c0ff */
[----:B0-----:R-:W-:Y:S01]  /*95330*/  PRMT R52, R22, 0x7772, RZ ;  /* 0x0000777216347816 */ /* 0x001fe200000000ff */
[----:B------:R-:W4:Y:S10]  /*95340*/  LDL.LU.64 R4, [R1+0x1730] ;  /* 0x0017300001047983 */ /* 0x000f340000300a00 */
[----:B------:R0:W-:Y:S04]  /*95350*/  @P0 STG.E.U8 desc[UR34][R8.64], R52 ;  /* 0x0000003408000986 */ /* 0x0001e8000c101122 */
[----:B0-----:R-:W4:Y:S01]  /*95360*/  LDL.LU.64 R8, [R1+0x1728] ;  /* 0x0017280001087983 */ /* 0x001f220000300a00 */
        /* <DEDUP_REMOVED lines=26> */
[----:B------:R0:W-:Y:S02]  /*95510*/  @P0 STG.E.U8 desc[UR34][R16.64], R52 ;  /* 0x0000003410000986 */ /* 0x0001e4000c101122 */
[----:B0-----:R-:W-:-:S05]  /*95520*/  PRMT R52, R10, 0x7772, RZ ;  /* 0x000077720a347816 */ /* 0x001fca00000000ff */
[----:B------:R0:W-:Y:S02]  /*95530*/  @P1 STG.E.U8 desc[UR34][R14.64], R52 ;  /* 0x000000340e001986 */ /* 0x0001e4000c101122 */
[----:B0-----:R-:W-:Y:S02]  /*95540*/  PRMT R52, R10, 0x7773, RZ ;  /* 0x000077730a347816 */ /* 0x001fe400000000ff */
[----:B------:R-:W3:Y:S04]  /*95550*/  LDL.LU.64 R14, [R1+0x1718] ;  /* 0x00171800010e7983 */ /* 0x000ee80000300a00 */
[----:B------:R0:W-:Y:S02]  /*95560*/  @P2 STG.E.U8 desc[UR34][R12.64], R52 ;  /* 0x000000340c002986 */ /* 0x0001e4000c101122 */
[----:B0-----:R-:W-:-:S05]  /*95570*/  PRMT R52, R11, 0x7770, RZ ;  /* 0x000077700b347816 */ /* 0x001fca00000000ff */
[----:B------:R0:W-:Y:S02]  /*95580*/  @P3 STG.E.U8 desc[UR34][R6.64], R52 ;  /* 0x0000003406003986 */ /* 0x0001e4000c101122 */
[----:B0-----:R-:W-:-:S05]  /*95590*/  PRMT R52, R11, 0x7771, RZ ;  /* 0x000077710b347816 */ /* 0x001fca00000000ff */
[----:B------:R0:W-:Y:S02]  /*955a0*/  @P4 STG.E.U8 desc[UR34][R4.64], R52 ;  /* 0x0000003404004986 */ /* 0x0001e4000c101122 */
[----:B0-----:R-:W-:-:S05]  /*955b0*/  PRMT R52, R11, 0x7772, RZ ;  /* 0x000077720b347816 */ /* 0x001fca00000000ff */
[----:B------:R0:W-:Y:S02]  /*955c0*/  @P5 STG.E.U8 desc[UR34][R8.64], R52 ;  /* 0x0000003408005986 */ /* 0x0001e4000c101122 */
[----:B0-----:R-:W-:Y:S02]  /*955d0*/  PRMT R52, R11, 0x7773, RZ ;  /* 0x000077730b347816 */ /* 0x001fe400000000ff */
[----:B------:R-:W4:Y:S04]  /*955e0*/  LDL.LU.64 R10, [R1+0x1710] ;  /* 0x00171000010a7983 */ /* 0x000f280000300a00 */
[----:B------:R-:W3:Y:S04]  /*955f0*/  LDL.LU.64 R12, [R1+0x1708] ;  /* 0x00170800010c7983 */ /* 0x000ee80000300a00 */
[----:B------:R-:W3:Y:S01]  /*95600*/  LDL.LU R7, [R1+0x198] ;  /* 0x0001980001077983 */ /* 0x000ee20000300800 */
[----:B------:R-:W-:-:S02]  /*95610*/  LOP3.LUT P6, RZ, R3, 0x1000, RZ, 0xc0, !PT ;  /* 0x0000100003ff7812 */ /* 0x000fc400078cc0ff */
[C---:B------:R-:W-:Y:S02]  /*95620*/  LOP3.LUT P3, RZ, R3.reuse, 0x2000, RZ, 0xc0, !PT ;  /* 0x0000200003ff7812 */ /* 0x040fe4000786c0ff */
[----:B------:R-:W-:-:S09]  /*95630*/  LOP3.LUT P4, RZ, R3, 0x4000, RZ, 0xc0, !PT ;  /* 0x0000400003ff7812 */ /* 0x000fd2000788c0ff */
[----:B--2---:R0:W-:Y:S04]  /*95640*/  @P6 STG.E.U8 desc[UR34][R48.64], R52 ;  /* 0x0000003430006986 */ /* 0x0041e8000c101122 */
[----:B0-----:R-:W2:Y:S04]  /*95650*/  LDL.LU.64 R48, [R1+0x1700] ;  /* 0x0017000001307983 */ /* 0x001ea80000300a00 */
[----:B------:R-:W2:Y:S04]  /*95660*/  LDL.LU.64 R4, [R1+0x16f8] ;  /* 0x0016f80001047983 */ /* 0x000ea80000300a00 */
[----:B------:R-:W2:Y:S04]  /*95670*/  LDL.LU.64 R8, [R1+0x16f0] ;  /* 0x0016f00001087983 */ /* 0x000ea80000300a00 */
[----:B------:R-:W2:Y:S01]  /*95680*/  LDL.LU R20, [R1+0x1cc] ;  /* 0x0001cc0001147983 */ /* 0x000ea20000300800 */
[----:B------:R-:W-:-:S02]  /*95690*/  LOP3.LUT P0, RZ, R3, 0x2000000, RZ, 0xc0, !PT ;  /* 0x0200000003ff7812 */ /* 0x000fc4000780c0ff */
[----:B------:R-:W-:Y:S02]  /*956a0*/  LOP3.LUT R57, R57, 0xdfffffff, RZ, 0xc0, !PT ;  /* 0xdfffffff39397812 */ /* 0x000fe400078ec0ff */
[----:B---3--:R-:W-:-:S05]  /*956b0*/  PRMT R52, R7, 0x7770, RZ ;  /* 0x0000777007347816 */ /* 0x008fca00000000ff */
[----:B------:R0:W-:Y:S02]  /*956c0*/  @P3 STG.E.U8 desc[UR34][R14.64], R52 ;  /* 0x000000340e003986 */ /* 0x0001e4000c101122 */
[----:B0-----:R-:W-:-:S05]  /*956d0*/  PRMT R52, R7, 0x7771, RZ ;  /* 0x0000777107347816 */ /* 0x001fca00000000ff */
[----:B----4-:R0:W-:Y:S04]  /*956e0*/  @P4 STG.E.U8 desc[UR34][R10.64], R52 ;  /* 0x000000340a004986 */ /* 0x0101e8000c101122 */
[----:B0-----:R-:W3:Y:S01]  /*956f0*/  LDL.LU.64 R10, [R1+0x16e8] ;  /* 0x0016e800010a7983 */ /* 0x001ee20000300a00 */
[----:B------:R-:W-:Y:S02]  /*95700*/  @P0 LOP3.LUT R57, R57, 0x20000000, RZ, 0xfc, !PT ;  /* 0x2000000039390812 */ /* 0x000fe400078efcff */
[----:B------:R-:W-:Y:S01]  /*95710*/  LOP3.LUT P0, RZ, R3, 0x1000000, RZ, 0xc0, !PT ;  /* 0x0100000003ff7812 */ /* 0x000fe2000780c0ff */
[----:B------:R-:W4:Y:S01]  /*95720*/  LDL.LU.64 R54, [R1+0x16e0] ;  /* 0x0016e00001367983 */ /* 0x000f220000300a00 */
[----:B------:R-:W-:Y:S02]  /*95730*/  LOP3.LUT R57, R57, 0xbfffffff, RZ, 0xc0, !PT ;  /* 0xbfffffff39397812 */ /* 0x000fe400078ec0ff */
[----:B------:R-:W-:Y:S01]  /*95740*/  LOP3.LUT R56, R56, 0xfffffffe, RZ, 0xc0, !PT ;  /* 0xfffffffe38387812 */ /* 0x000fe200078ec0ff */
[----:B------:R-:W4:Y:S04]  /*95750*/  LDL.LU R21, [R1+0x19c] ;  /* 0x00019c0001157983 */ /* 0x000f280000300800 */
[----:B------:R-:W4:Y:S04]  /*95760*/  LDL.LU.64 R60, [R1+0x16d8] ;  /* 0x0016d800013c7983 */ /* 0x000f280000300a00 */
[----:B------:R-:W-:Y:S01]  /*95770*/  @P0 LOP3.LUT R57, R57, 0x40000000, RZ, 0xfc, !PT ;  /* 0x4000000039390812 */ /* 0x000fe200078efcff */
[----:B------:R-:W4:Y:S01]  /*95780*/  LDL.LU.64 R26, [R1+0x16d0] ;  /* 0x0016d000011a7983 */ /* 0x000f220000300a00 */
[----:B------:R-:W-:-:S02]  /*95790*/  LOP3.LUT P0, RZ, R3, 0x800000, RZ, 0xc0, !PT ;  /* 0x0080000003ff7812 */ /* 0x000fc4000780c0ff */
[----:B------:R-:W-:Y:S01]  /*957a0*/  LOP3.LUT R57, R57, 0x7fffffff, RZ, 0xc0, !PT ;  /* 0x7fffffff39397812 */ /* 0x000fe200078ec0ff */
[----:B------:R-:W4:Y:S01]  /*957b0*/  LDL.LU.64 R22, [R1+0x16c8] ;  /* 0x0016c80001167983 */ /* 0x000f220000300a00 */
[C---:B------:R-:W-:Y:S02]  /*957c0*/  LOP3.LUT P5, RZ, R3.reuse, 0x8000, RZ, 0xc0, !PT ;  /* 0x0000800003ff7812 */ /* 0x040fe400078ac0ff */
[----:B------:R-:W-:Y:S01]  /*957d0*/  LOP3.LUT P6, RZ, R3, 0x10000, RZ, 0xc0, !PT ;  /* 0x0001000003ff7812 */ /* 0x000fe200078cc0ff */
[----:B------:R-:W4:Y:S06]  /*957e0*/  LDL.LU.64 R18, [R1+0x16c0] ;  /* 0x0016c00001127983 */ /* 0x000f2c0000300a00 */
[----:B------:R-:W-:-:S02]  /*957f0*/  @P0 LOP3.LUT R57, R57, 0x80000000, RZ, 0xfc, !PT ;  /* 0x8000000039390812 */ /* 0x000fc400078efcff */
[----:B------:R-:W-:-:S13]  /*95800*/  LOP3.LUT P0, RZ, R3, 0x400000, RZ, 0xc0, !PT ;  /* 0x0040000003ff7812 */ /* 0x000fda000780c0ff */
        /* <DEDUP_REMOVED lines=9> */
[----:B------:R-:W-:-:S09]  /*958a0*/  PRMT R52, R7, 0x7772, RZ ;  /* 0x0000777207347816 */ /* 0x000fd200000000ff */
[----:B------:R-:W-:Y:S02]  /*958b0*/  @P0 LOP3.LUT R56, R56, 0x8, RZ, 0xfc, !PT ;  /* 0x0000000838380812 */ /* 0x000fe400078efcff */
[----:B------:R-:W-:Y:S01]  /*958c0*/  LOP3.LUT P0, RZ, R3, 0x40000, RZ, 0xc0, !PT ;  /* 0x0004000003ff7812 */ /* 0x000fe2000780c0ff */
[----:B------:R0:W-:Y:S01]  /*958d0*/  @P5 STG.E.U8 desc[UR34][R12.64], R52 ;  /* 0x000000340c005986 */ /* 0x0001e2000c101122 */
[----:B------:R-:W-:Y:S02]  /*958e0*/  LOP3.LUT R56, R56, 0xffffffef, RZ, 0xc0, !PT ;  /* 0xffffffef38387812 */ /* 0x000fe400078ec0ff */
[----:B0-----:R-:W-:-:S09]  /*958f0*/  PRMT R52, R7, 0x7773, RZ ;  /* 0x0000777307347816 */ /* 0x001fd200000000ff */
[----:B------:R-:W-:Y:S02]  /*95900*/  @P0 LOP3.LUT R56, R56, 0x10, RZ, 0xfc, !PT ;  /* 0x0000001038380812 */ /* 0x000fe400078efcff */
[----:B------:R-:W-:Y:S01]  /*95910*/  LOP3.LUT P0, RZ, R3, 0x20000, RZ, 0xc0, !PT ;  /* 0x0002000003ff7812 */ /* 0x000fe2000780c0ff */
[----:B--2---:R0:W-:Y:S04]  /*95920*/  @P6 STG.E.U8 desc[UR34][R48.64], R52 ;  /* 0x0000003430006986 */ /* 0x0041e8000c101122 */
[----:B0-----:R-:W2:Y:S01]  /*95930*/  LDL.LU R49, [R1+0x180] ;  /* 0x0001800001317983 */ /* 0x001ea20000300800 */
[----:B------:R-:W-:-:S03]  /*95940*/  PRMT R52, R20, 0x7770, RZ ;  /* 0x0000777014347816 */ /* 0x000fc600000000ff */
[----:B------:R-:W2:Y:S04]  /*95950*/  LDL.LU.64 R16, [R1+0x16b8] ;  /* 0x0016b80001107983 */ /* 0x000ea80000300a00 */
[----:B------:R-:W2:Y:S04]  /*95960*/  LDL.LU.64 R14, [R1+0x16b0] ;  /* 0x0016b000010e7983 */ /* 0x000ea80000300a00 */
[----:B------:R0:W-:Y:S01]  /*95970*/  @P0 STG.E.U8 desc[UR34][R4.64], R52 ;  /* 0x0000003404000986 */ /* 0x0001e2000c101122 */
[----:B------:R-:W-:-:S03]  /*95980*/  LOP3.LUT P0, RZ, R56, 0x10, RZ, 0xc0, !PT ;  /* 0x0000001038ff7812 */ /* 0x000fc6000780c0ff */
[----:B------:R-:W2:Y:S01]  /*95990*/  LDL.LU.64 R12, [R1+0x16a8] ;  /* 0x0016a800010c7983 */ /* 0x000ea20000300a00 */
[C---:B------:R-:W-:Y:S02]  /*959a0*/  LOP3.LUT P1, RZ, R3.reuse, 0x4000000, RZ, 0xc0, !PT ;  /* 0x0400000003ff7812 */ /* 0x040fe4000782c0ff */
[C---:B------:R-:W-:Y:S02]  /*959b0*/  LOP3.LUT P2, RZ, R3.reuse, 0x8000000, RZ, 0xc0, !PT ;  /* 0x0800000003ff7812 */ /* 0x040fe4000784c0ff */
[C---:B------:R-:W-:Y:S02]  /*959c0*/  LOP3.LUT P3, RZ, R3.reuse, 0x10000000, RZ, 0xc0, !PT ;  /* 0x1000000003ff7812 */ /* 0x040fe4000786c0ff */
[C---:B------:R-:W-:Y:S02]  /*959d0*/  LOP3.LUT P4, RZ, R3.reuse, 0x20000000, RZ, 0xc0, !PT ;  /* 0x2000000003ff7812 */ /* 0x040fe4000788c0ff */
[C---:B------:R-:W-:Y:S02]  /*959e0*/  LOP3.LUT P5, RZ, R3.reuse, 0x40000000, RZ, 0xc0, !PT ;  /* 0x4000000003ff7812 */ /* 0x040fe400078ac0ff */
[----:B------:R-:W-:-:S02]  /*959f0*/  LOP3.LUT P6, RZ, R3, 0x80000000, RZ, 0xc0, !PT ;  /* 0x8000000003ff7812 */ /* 0x000fc400078cc0ff */
[----:B0-----:R-:W-:Y:S01]  /*95a00*/  PRMT R52, R20, 0x7771, RZ ;  /* 0x0000777114347816 */ /* 0x001fe200000000ff */
[----:B------:R-:W2:Y:S04]  /*95a10*/  LDL.LU R3, [R1+0x160] ;  /* 0x0001600001037983 */ /* 0x000ea80000300800 */
[----:B------:R-:W2:Y:S04]  /*95a20*/  LDL.LU.64 R6, [R1+0x16a0] ;  /* 0x0016a00001067983 */ /* 0x000ea80000300a00 */
[----:B------:R0:W-:Y:S01]  /*95a30*/  @P0 STG.E.U8 desc[UR34][R8.64], R52 ;  /* 0x0000003408000986 */ /* 0x0001e2000c101122 */
[----:B------:R-:W-:-:S03]  /*95a40*/  LOP3.LUT P0, RZ, R56, 0x8, RZ, 0xc0, !PT ;  /* 0x0000000838ff7812 */ /* 0x000fc6000780c0ff */
[----:B------:R-:W2:Y:S04]  /*95a50*/  LDL.LU.64 R4, [R1+0x1698] ;  /* 0x0016980001047983 */ /* 0x000ea80000300a00 */
[----:B0-----:R-:W2:Y:S01]  /*95a60*/  LDL.LU.64 R8, [R1+0x1690] ;  /* 0x0016900001087983 */ /* 0x001ea20000300a00 */
[----:B------:R-:W-:-:S03]  /*95a70*/  PRMT R52, R20, 0x7772, RZ ;  /* 0x0000777214347816 */ /* 0x000fc600000000ff */
[----:B------:R-:W2:Y:S04]  /*95a80*/  LDL.LU R48, [R1+0x100] ;  /* 0x0001000001307983 */ /* 0x000ea80000300800 */
[----:B---3--:R0:W-:Y:S04]  /*95a90*/  @P0 STG.E.U8 desc[UR34][R10.64], R52 ;  /* 0x000000340a000986 */ /* 0x0081e8000c101122 */
[----:B0-----:R-:W3:Y:S01]  /*95aa0*/  LDL.LU.64 R10, [R1+0x1688] ;  /* 0x00168800010a7983 */ /* 0x001ee20000300a00 */
[----:B------:R-:W-:Y:S02]  /*95ab0*/  LOP3.LUT P0, RZ, R56, 0x4, RZ, 0xc0, !PT ;  /* 0x0000000438ff7812 */ /* 0x000fe4000780c0ff */
[----:B------:R-:W-:-:S11]  /*95ac0*/  PRMT R52, R20, 0x7773, RZ ;  /* 0x0000777314347816 */ /* 0x000fd600000000ff */
[----:B----4-:R0:W-:Y:S01]  /*95ad0*/  @P0 STG.E.U8 desc[UR34][R54.64], R52 ;  /* 0x0000003436000986 */ /* 0x0101e2000c101122 */
        /* <DEDUP_REMOVED lines=13> */
[----:B--2---:R-:W-:-:S11]  /*95bb0*/  PRMT R52, R49, 0x7770, RZ ;  /* 0x0000777031347816 */ /* 0x004fd600000000ff */
        /* <DEDUP_REMOVED lines=12> */
[----:B---3--:R0:W-:Y:S04]  /*95c80*/  @P6 STG.E.U8 desc[UR34][R10.64], R52 ;  /* 0x000000340a006986 */ /* 0x0081e8000c101122 */
[----:B0-----:R-:W2:Y:S04]  /*95c90*/  LDL.LU.64 R10, [R1+0x1680] ;  /* 0x00168000010a7983 */ /* 0x001ea80000300a00 */
[----:B------:R-:W3:Y:S04]  /*95ca0*/  LDL.LU.64 R14, [R1+0x1678] ;  /* 0x00167800010e7983 */ /* 0x000ee80000300a00 */
[----:B------:R-:W4:Y:S04]  /*95cb0*/  LDL.LU.64 R12, [R1+0x1670] ;  /* 0x00167000010c7983 */ /* 0x000f280000300a00 */
[----:B------:R-:W3:Y:S04]  /*95cc0*/  LDL.LU.64 R6, [R1+0x1668] ;  /* 0x0016680001067983 */ /* 0x000ee80000300a00 */
[----:B------:R-:W3:Y:S04]  /*95cd0*/  LDL.LU R49, [R1+0x184] ;  /* 0x0001840001317983 */ /* 0x000ee80000300800 */
[----:B------:R-:W3:Y:S04]  /*95ce0*/  LDL.LU.64 R4, [R1+0x1660] ;  /* 0x0016600001047983 */ /* 0x000ee80000300a00 */
[----:B------:R-:W3:Y:S01]  /*95cf0*/  LDL.LU R18, [R1+0x164] ;  /* 0x0001640001127983 */ /* 0x000ee20000300800 */
[----:B------:R-:W-:-:S03]  /*95d00*/  LOP3.LUT P3, RZ, R48, 0x1, RZ, 0xc0, !PT ;  /* 0x0000000130ff7812 */ /* 0x000fc6000786c0ff */
[----:B------:R-:W3:Y:S01]  /*95d10*/  LDL.LU.64 R8, [R1+0x1658] ;  /* 0x0016580001087983 */ /* 0x000ee20000300a00 */
        /* <DEDUP_REMOVED lines=24> */
[----:B------:R-:W-:-:S04]  /*95ea0*/  LOP3.LUT R57, R57, 0xfdffffff, RZ, 0xc0, !PT ;  /* 0xfdffffff39397812 */ /* 0x000fc800078ec0ff */
[----:B------:R-:W-:Y:S02]  /*95eb0*/  @P0 LOP3.LUT R57, R57, 0x2000000, RZ, 0xfc, !PT ;  /* 0x0200000039390812 */ /* 0x000fe400078efcff */
[----:B------:R-:W-:Y:S02]  /*95ec0*/  LOP3.LUT P0, RZ, R48, 0x80, RZ, 0xc0, !PT ;  /* 0x0000008030ff7812 */ /* 0x000fe4000780c0ff */
[----:B------:R-:W-:-:S11]  /*95ed0*/  LOP3.LUT R57, R57, 0xfbffffff, RZ, 0xc0, !PT ;  /* 0xfbffffff39397812 */ /* 0x000fd600078ec0ff */
[----:B------:R-:W-:Y:S02]  /*95ee0*/  @P0 LOP3.LUT R57, R57, 0x4000000, RZ, 0xfc, !PT ;  /* 0x0400000039390812 */ /* 0x000fe400078efcff */
[C---:B------:R-:W-:Y:S02]  /*95ef0*/  LOP3.LUT P0, RZ, R48.reuse, 0x40, RZ, 0xc0, !PT ;  /* 0x0000004030ff7812 */ /* 0x040fe4000780c0ff */
[----:B------:R-:W-:Y:S02]  /*95f00*/  LOP3.LUT R57, R57, 0xf7ffffff, RZ, 0xc0, !PT ;  /* 0xf7ffffff39397812 */ /* 0x000fe400078ec0ff */
[C---:B------:R-:W-:Y:S02]  /*95f10*/  LOP3.LUT P4, RZ, R48.reuse, 0x2, RZ, 0xc0, !PT ;  /* 0x0000000230ff7812 */ /* 0x040fe4000788c0ff */
[----:B------:R-:W-:Y:S02]  /*95f20*/  LOP3.LUT P5, RZ, R48, 0x4, RZ, 0xc0, !PT ;  /* 0x0000000430ff7812 */ /* 0x000fe400078ac0ff */
[----:B---3--:R-:W-:-:S05]  /*95f30*/  PRMT R52, R49, 0x7770, RZ ;  /* 0x0000777031347816 */ /* 0x008fca00000000ff */
[----:B------:R-:W-:Y:S02]  /*95f40*/  @P0 LOP3.LUT R57, R57, 0x8000000, RZ, 0xfc, !PT ;  /* 0x0800000039390812 */ /* 0x000fe400078efcff */
[C---:B------:R-:W-:Y:S02]  /*95f50*/  LOP3.LUT P0, RZ, R48.reuse, 0x20, RZ, 0xc0, !PT ;  /* 0x0000002030ff7812 */ /* 0x040fe4000780c0ff */
[----:B------:R-:W-:Y:S01]  /*95f60*/  LOP3.LUT P6, RZ, R48, 0x8, RZ, 0xc0, !PT ;  /* 0x0000000830ff7812 */ /* 0x000fe200078cc0ff */
[----:B------:R0:W-:Y:S01]  /*95f70*/  @P4 STG.E.U8 desc[UR34][R14.64], R52 ;  /* 0x000000340e004986 */ /* 0x0001e2000c101122 */
        /* <DEDUP_REMOVED lines=15> */
[----:B------:R-:W3:Y:S06]  /*96070*/  LDL.LU.64 R4, [R1+0x1600] ;  /* 0x0016000001047983 */ /* 0x000eec0000300a00 */
[----:B------:R0:W-:Y:S01]  /*96080*/  @P0 STG.E.U8 desc[UR34][R8.64], R52 ;  /* 0x0000003408000986 */ /* 0x0001e2000c101122 */
[C---:B------:R-:W-:Y:S02]  /*96090*/  LOP3.LUT P0, RZ, R57.reuse, 0x8000000, RZ, 0xc0, !PT ;  /* 0x0800000039ff7812 */ /* 0x040fe4000780c0ff */
[----:B0-----:R-:W-:Y:S01]  /*960a0*/  PRMT R52, R18, 0x7771, RZ ;  /* 0x0000777112347816 */ /* 0x001fe200000000ff */
[----:B------:R-:W3:Y:S10]  /*960b0*/  LDL.LU.64 R8, [R1+0x15f8] ;  /* 0x0015f80001087983 */ /* 0x000ef40000300a00 */
        /* <DEDUP_REMOVED lines=19> */
[----:B------:R0:W-:Y:S04]  /*961f0*/  @P0 STG.E.U8 desc[UR34][R16.64], R52 ;  /* 0x0000003410000986 */ /* 0x0001e8000c101122 */
[----:B0-----:R-:W2:Y:S01]  /*96200*/  LDL.LU.64 R16, [R1+0x15e8] ;  /* 0x0015e80001107983 */ /* 0x001ea20000300a00 */
        /* <DEDUP_REMOVED lines=8> */
[----:B------:R-:W-:Y:S02]  /*96290*/  LOP3.LUT R57, R57, 0xffff7fff, RZ, 0xc0, !PT ;  /* 0xffff7fff39397812 */ /* 0x000fe400078ec0ff */
[----:B------:R-:W-:Y:S02]  /*962a0*/  LOP3.LUT P2, RZ, R48, 0x4000, RZ, 0xc0, !PT ;  /* 0x0000400030ff7812 */ /* 0x000fe4000784c0ff */
[----:B------:R-:W-:-:S07]  /*962b0*/  PRMT R52, R3, 0x7770, RZ ;  /* 0x0000777003347816 */ /* 0x000fce00000000ff */
[----:B------:R-:W-:Y:S02]  /*962c0*/  @P0 LOP3.LUT R57, R57, 0x8000, RZ, 0xfc, !PT ;  /* 0x0000800039390812 */ /* 0x000fe400078efcff */
[C---:B------:R-:W-:Y:S01]  /*962d0*/  LOP3.LUT P0, RZ, R48.reuse, 0x10000000, RZ, 0xc0, !PT ;  /* 0x1000000030ff7812 */ /* 0x040fe2000780c0ff */
[----:B---3--:R0:W-:Y:S01]  /*962e0*/  @P1 STG.E.U8 desc[UR34][R14.64], R52 ;  /* 0x000000340e001986 */ /* 0x0081e2000c101122 */
[C---:B------:R-:W-:Y:S02]  /*962f0*/  LOP3.LUT P3, RZ, R48.reuse, 0x8000, RZ, 0xc0, !PT ;  /* 0x0000800030ff7812 */ /* 0x040fe4000786c0ff */
[----:B------:R-:W-:Y:S02]  /*96300*/  LOP3.LUT R57, R57, 0xfffeffff, RZ, 0xc0, !PT ;  /* 0xfffeffff39397812 */ /* 0x000fe400078ec0ff */
[C---:B------:R-:W-:Y:S02]  /*96310*/  LOP3.LUT P4, RZ, R48.reuse, 0x10000, RZ, 0xc0, !PT ;  /* 0x0001000030ff7812 */ /* 0x040fe4000788c0ff */
[----:B0-----:R-:W-:Y:S01]  /*96320*/  PRMT R52, R3, 0x7771, RZ ;  /* 0x0000777103347816 */ /* 0x001fe200000000ff */
[----:B------:R-:W3:Y:S04]  /*96330*/  LDL.LU.64 R14, [R1+0x15e0] ;  /* 0x0015e000010e7983 */ /* 0x000ee80000300a00 */
[----:B------:R-:W-:Y:S01]  /*96340*/  @P0 LOP3.LUT R57, R57, 0x10000, RZ, 0xfc, !PT ;  /* 0x0001000039390812 */ /* 0x000fe200078efcff */
[----:B----4-:R0:W-:Y:S01]  /*96350*/  @P2 STG.E.U8 desc[UR34][R12.64], R52 ;  /* 0x000000340c002986 */ /* 0x0101e2000c101122 */
[----:B------:R-:W-:-:S02]  /*96360*/  LOP3.LUT P0, RZ, R48, 0x8000000, RZ, 0xc0, !PT ;  /* 0x0800000030ff7812 */ /* 0x000fc4000780c0ff */
[----:B0-----:R-:W-:Y:S01]  /*96370*/  PRMT R52, R3, 0x7772, RZ ;  /* 0x0000777203347816 */ /* 0x001fe200000000ff */
[----:B------:R-:W4:Y:S04]  /*96380*/  LDL.LU.64 R12, [R1+0x15d8] ;  /* 0x0015d800010c7983 */ /* 0x000f280000300a00 */
[----:B------:R0:W-:Y:S01]  /*96390*/  @P3 STG.E.U8 desc[UR34][R6.64], R52 ;  /* 0x0000003406003986 */ /* 0x0001e2000c101122 */
[----:B------:R-:W-:Y:S02]  /*963a0*/  LOP3.LUT R57, R57, 0xfffdffff, RZ, 0xc0, !PT ;  /* 0xfffdffff39397812 */ /* 0x000fe400078ec0ff */
[----:B0-----:R-:W-:Y:S01]  /*963b0*/  PRMT R52, R3, 0x7773, RZ ;  /* 0x0000777303347816 */ /* 0x001fe200000000ff */
[----:B------:R-:W4:Y:S02]  /*963c0*/  LDL.LU.64 R6, [R1+0x15d0] ;  /* 0x0015d00001067983 */ /* 0x000f240000300a00 */
[----:B------:R-:W-:-:S02]  /*963d0*/  @P0 LOP3.LUT R57, R57, 0x20000, RZ, 0xfc, !PT ;  /* 0x0002000039390812 */ /* 0x000fc400078efcff */
[----:B------:R0:W-:Y:S01]  /*963e0*/  @P4 STG.E.U8 desc[UR34][R4.64], R52 ;  /* 0x0000003404004986 */ /* 0x0001e2000c101122 */
[----:B------:R-:W-:-:S03]  /*963f0*/  LOP3.LUT P0, RZ, R48, 0x4000000, RZ, 0xc0, !PT ;  /* 0x0400000030ff7812 */ /* 0x000fc6000780c0ff */
[----:B0-----:R-:W4:Y:S04]  /*96400*/  LDL.LU.64 R4, [R1+0x15c8] ;  /* 0x0015c80001047983 */ /* 0x001f280000300a00 */
[----:B------:R-:W4:Y:S01]  /*96410*/  LDL.LU R3, [R1+0x16c] ;  /* 0x00016c0001037983 */ /* 0x000f220000300800 */
[C---:B------:R-:W-:Y:S02]  /*96420*/  LOP3.LUT P5, RZ, R48.reuse, 0x20000, RZ, 0xc0, !PT ;  /* 0x0002000030ff7812 */ /* 0x040fe400078ac0ff */
[----:B------:R-:W-:Y:S02]  /*96430*/  LOP3.LUT R57, R57, 0xfffbffff, RZ, 0xc0, !PT ;  /* 0xfffbffff39397812 */ /* 0x000fe400078ec0ff */
[----:B------:R-:W-:Y:S02]  /*96440*/  LOP3.LUT P6, RZ, R48, 0x40000, RZ, 0xc0, !PT ;  /* 0x0004000030ff7812 */ /* 0x000fe400078cc0ff */
[----:B------:R-:W-:-:S02]  /*96450*/  @P0 LOP3.LUT R57, R57, 0x40000, RZ, 0xfc, !PT ;  /* 0x0004000039390812 */ /* 0x000fc400078efcff */
[----:B------:R-:W-:Y:S02]  /*96460*/  LOP3.LUT P0, RZ, R48, 0x2000000, RZ, 0xc0, !PT ;  /* 0x0200000030ff7812 */ /* 0x000fe4000780c0ff */
[----:B------:R-:W-:Y:S02]  /*96470*/  PRMT R52, R49, 0x7770, RZ ;  /* 0x0000777031347816 */ /* 0x000fe400000000ff */
[----:B------:R-:W-:-:S03]  /*96480*/  LOP3.LUT R57, R57, 0xfff7ffff, RZ, 0xc0, !PT ;  /* 0xfff7ffff39397812 */ /* 0x000fc600078ec0ff */
[----:B------:R0:W-:Y:S01]  /*96490*/  @P5 STG.E.U8 desc[UR34][R8.64], R52 ;  /* 0x0000003408005986 */ /* 0x0001e2000c101122 */
[----:B------:R-:W-:-:S05]  /*964a0*/  LOP3.LUT P3, RZ, R48, 0x80000, RZ, 0xc0, !PT ;  /* 0x0008000030ff7812 */ /* 0x000fca000786c0ff */
[----:B------:R-:W-:Y:S02]  /*964b0*/  @P0 LOP3.LUT R57, R57, 0x80000, RZ, 0xfc, !PT ;  /* 0x0008000039390812 */ /* 0x000fe400078efcff */
[----:B0-----:R-:W-:Y:S02]  /*964c0*/  PRMT R52, R49, 0x7771, RZ ;  /* 0x0000777131347816 */ /* 0x001fe400000000ff */
[C---:B------:R-:W-:Y:S02]  /*964d0*/  LOP3.LUT P0, RZ, R48.reuse, 0x1000000, RZ, 0xc0, !PT ;  /* 0x0100000030ff7812 */ /* 0x040fe4000780c0ff */
[----:B------:R-:W-:Y:S02]  /*964e0*/  LOP3.LUT R57, R57, 0xffefffff, RZ, 0xc0, !PT ;  /* 0xffefffff39397812 */ /* 0x000fe400078ec0ff */
[C---:B------:R-:W-:Y:S02]  /*964f0*/  LOP3.LUT P4, RZ, R48.reuse, 0x100000, RZ, 0xc0, !PT ;  /* 0x0010000030ff7812 */ /* 0x040fe4000788c0ff */
[----:B------:R-:W-:-:S07]  /*96500*/  LOP3.LUT P5, RZ, R48, 0x200000, RZ, 0xc0, !PT ;  /* 0x0020000030ff7812 */ /* 0x000fce00078ac0ff */
[----:B------:R-:W-:Y:S02]  /*96510*/  @P0 LOP3.LUT R57, R57, 0x100000, RZ, 0xfc, !PT ;  /* 0x0010000039390812 */ /* 0x000fe400078efcff */
[----:B------:R-:W-:Y:S01]  /*96520*/  LOP3.LUT P0, RZ, R48, 0x800000, RZ, 0xc0, !PT ;  /* 0x0080000030ff7812 */ /* 0x000fe2000780c0ff */
[----:B--2---:R0:W-:Y:S04]  /*96530*/  @P6 STG.E.U8 desc[UR34][R10.64], R52 ;  /* 0x000000340a006986 */ /* 0x0041e8000c101122 */
[----:B0-----:R-:W2:Y:S01]  /*96540*/  LDL.LU R10, [R1+0x104] ;  /* 0x00010400010a7983 */ /* 0x001ea20000300800 */
[----:B------:R-:W-:-:S03]  /*96550*/  PRMT R52, R49, 0x7772, RZ ;  /* 0x0000777231347816 */ /* 0x000fc600000000ff */
[----:B------:R-:W2:Y:S01]  /*96560*/  LDL.LU.64 R8, [R1+0x15c0] ;  /* 0x0015c00001087983 */ /* 0x000ea20000300a00 */
[----:B------:R-:W-:-:S03]  /*96570*/  LOP3.LUT P6, RZ, R48, 0x400000, RZ, 0xc0, !PT ;  /* 0x0040000030ff7812 */ /* 0x000fc600078cc0ff */
[----:B------:R0:W-:Y:S04]  /*96580*/  @P3 STG.E.U8 desc[UR34][R16.64], R52 ;  /* 0x0000003410003986 */ /* 0x0001e8000c101122 */
[----:B0-----:R-:W2:Y:S01]  /*96590*/  LDL.LU R16, [R1+0x150] ;  /* 0x0001500001107983 */ /* 0x001ea20000300800 */
[----:B------:R-:W-:-:S03]  /*965a0*/  PRMT R52, R49, 0x7773, RZ ;  /* 0x0000777331347816 */ /* 0x000fc600000000ff */
[----:B------:R-:W2:Y:S04]  /*965b0*/  LDL.LU.64 R48, [R1+0x15b8] ;  /* 0x0015b80001307983 */ /* 0x000ea80000300a00 */
[----:B------:R-:W2:Y:S04]  /*965c0*/  LDL.LU.64 R54, [R1+0x15b0] ;  /* 0x0015b00001367983 */ /* 0x000ea80000300a00 */
[----:B------:R-:W2:Y:S04]  /*965d0*/  LDL.LU.64 R60, [R1+0x15a8] ;  /* 0x0015a800013c7983 */ /* 0x000ea80000300a00 */
[----:B------:R-:W2:Y:S04]  /*965e0*/  LDL.LU.64 R26, [R1+0x15a0] ;  /* 0x0015a000011a7983 */ /* 0x000ea80000300a00 */
[----:B------:R-:W2:Y:S04]  /*965f0*/  LDL.LU R17, [R1+0x130] ;  /* 0x0001300001117983 */ /* 0x000ea80000300800 */
[----:B------:R-:W2:Y:S04]  /*96600*/  LDL.LU.64 R22, [R1+0x1598] ;  /* 0x0015980001167983 */ /* 0x000ea80000300a00 */
[----:B------:R-:W2:Y:S04]  /*96610*/  LDL.LU.64 R20, [R1+0x1590] ;  /* 0x0015900001147983 */ /* 0x000ea80000300a00 */
[----:B------:R-:W2:Y:S04]  /*96620*/  LDL.LU R11, [R1+0x154] ;  /* 0x00015400010b7983 */ /* 0x000ea80000300800 */
[----:B------:R-:W2:Y:S04]  /*96630*/  LDL.LU.64 R18, [R1+0x1588] ;  /* 0x0015880001127983 */ /* 0x000ea80000300a00 */
[----:B---3--:R0:W-:Y:S04]  /*96640*/  @P4 STG.E.U8 desc[UR34][R14.64], R52 ;  /* 0x000000340e004986 */ /* 0x0081e8000c101122 */
[----:B0-----:R-:W3:Y:S01]  /*96650*/  LDL.LU.64 R14, [R1+0x1580] ;  /* 0x00158000010e7983 */ /* 0x001ee20000300a00 */
[----:B----4-:R-:W-:-:S05]  /*96660*/  PRMT R52, R3, 0x7770, RZ ;  /* 0x0000777003347816 */ /* 0x010fca00000000ff */
        /* <DEDUP_REMOVED lines=14> */
[----:B------:R-:W-:-:S05]  /*96750*/  PRMT R52, R16, 0x7770, RZ ;  /* 0x0000777010347816 */ /* 0x000fca00000000ff */
[----:B------:R0:W-:Y:S04]  /*96760*/  @P0 STG.E.U8 desc[UR34][R48.64], R52 ;  /* 0x0000003430000986 */ /* 0x0001e8000c101122 */
        /* <DEDUP_REMOVED lines=34> */
[----:B--2---:R0:W-:Y:S02]  /*96990*/  @P5 STG.E.U8 desc[UR34][R8.64], R52 ;  /* 0x0000003408005986 */ /* 0x0041e4000c101122 */
        /* <DEDUP_REMOVED lines=61> */
[----:B------:R-:W-:Y:S02]  /*96d70*/  LOP3.LUT P0, RZ, R57, 0x1000, RZ, 0xc0, !PT ;  /* 0x0000100039ff7812 */ /* 0x000fe4000780c0ff */
        /* <DEDUP_REMOVED lines=155> */
[----:B------:R-:W3:Y:S04]  /*97730*/  LDL.LU.64 R4, [R1+0x1400] ;  /* 0x0014000001047983 */ /* 0x000ee80000300a00 */
[----:B------:R-:W3:Y:S04]  /*97740*/  LDL.LU.64 R8, [R1+0x13f8] ;  /* 0x0013f80001087983 */ /* 0x000ee80000300a00 */
[----:B------:R-:W3:Y:S01]  /*97750*/  LDL.LU R18, [R1+0x3c] ;  /* 0x00003c0001127983 */ /* 0x000ee20000300800 */
[----:B------:R-:W-:-:S02]  /*97760*/  LOP3.LUT P3, RZ, R11, 0x1000, RZ, 0xc0, !PT ;  /* 0x000010000bff7812 */ /* 0x000fc4000786c0ff */
[----:B------:R-:W-:Y:S02]  /*97770*/  PRMT R52, R10, 0x7773, RZ ;  /* 0x000077730a347816 */ /* 0x000fe400000000ff */
[C---:B------:R-:W-:Y:S02]  /*97780*/  LOP3.LUT P4, RZ, R11.reuse, 0x4000, RZ, 0xc0, !PT ;  /* 0x000040000bff7812 */ /* 0x040fe4000788c0ff */
        /* <DEDUP_REMOVED lines=12> */
[----:B------:R-:W-:Y:S01]  /*97850*/  @P0 LOP3.LUT R59, R59, 0x1000000, RZ, 0xfc, !PT ;  /* 0x010000003b3b0812 */ /* 0x000fe200078efcff */
[----:B--2---:R0:W-:Y:S04]  /*97860*/  @P3 STG.E.U8 desc[UR34][R48.64], R52 ;  /* 0x0000003430003986 */ /* 0x0041e8000c101122 */
[----:B0-----:R-:W2:Y:S04]  /*97870*/  LDL.LU.64 R48, [R1+0x13f0] ;  /* 0x0013f00001307983 */ /* 0x001ea80000300a00 */
[----:B------:R-:W2:Y:S04]  /*97880*/  LDL.LU.64 R26, [R1+0x13e8] ;  /* 0x0013e800011a7983 */ /* 0x000ea80000300a00 */
[----:B------:R-:W2:Y:S04]  /*97890*/  LDL.LU R19, [R1+0x2c] ;  /* 0x00002c0001137983 */ /* 0x000ea80000300800 */
[----:B------:R-:W2:Y:S04]  /*978a0*/  LDL.LU.64 R20, [R1+0x13e0] ;  /* 0x0013e00001147983 */ /* 0x000ea80000300a00 */
[----:B------:R-:W2:Y:S04]  /*978b0*/  LDL.LU.64 R56, [R1+0x13d8] ;  /* 0x0013d80001387983 */ /* 0x000ea80000300a00 */
[----:B------:R-:W2:Y:S04]  /*978c0*/  LDL.LU.64 R54, [R1+0x13d0] ;  /* 0x0013d00001367983 */ /* 0x000ea80000300a00 */
[----:B------:R-:W2:Y:S04]  /*978d0*/  LDL.LU R10, [R1+0x10] ;  /* 0x00001000010a7983 */ /* 0x000ea80000300800 */
[----:B------:R-:W2:Y:S01]  /*978e0*/  LDL.LU.64 R22, [R1+0x13c8] ;  /* 0x0013c80001167983 */ /* 0x000ea20000300a00 */
[----:B---3--:R-:W-:-:S03]  /*978f0*/  PRMT R52, R3, 0x7770, RZ ;  /* 0x0000777003347816 */ /* 0x008fc600000000ff */
[----:B------:R-:W3:Y:S04]  /*97900*/  LDL.LU.64 R16, [R1+0x13c0] ;  /* 0x0013c00001107983 */ /* 0x000ee80000300a00 */
[----:B------:R0:W-:Y:S02]  /*97910*/  @P4 STG.E.U8 desc[UR34][R14.64], R52 ;  /* 0x000000340e004986 */ /* 0x0001e4000c101122 */
[----:B0-----:R-:W-:Y:S02]  /*97920*/  PRMT R52, R3, 0x7771, RZ ;  /* 0x0000777103347816 */ /* 0x001fe400000000ff */
[----:B------:R-:W3:Y:S04]  /*97930*/  LDL.LU.64 R14, [R1+0x13b8] ;  /* 0x0013b800010e7983 */ /* 0x000ee80000300a00 */
[----:B----4-:R0:W-:Y:S04]  /*97940*/  @P5 STG.E.U8 desc[UR34][R12.64], R52 ;  /* 0x000000340c005986 */ /* 0x0101e8000c101122 */
[----:B0-----:R-:W4:Y:S01]  /*97950*/  LDL.LU.64 R12, [R1+0x13b0] ;  /* 0x0013b000010c7983 */ /* 0x001f220000300a00 */
[----:B------:R-:W-:-:S02]  /*97960*/  LOP3.LUT P0, RZ, R11, 0x100000, RZ, 0xc0, !PT ;  /* 0x001000000bff7812 */ /* 0x000fc4000780c0ff */
        /* <DEDUP_REMOVED lines=10> */
[----:B------:R-:W-:Y:S02]  /*97a10*/  LOP3.LUT R59, R59, 0xefffffff, RZ, 0xc0, !PT ;  /* 0xefffffff3b3b7812 */ /* 0x000fe400078ec0ff */
[----:B------:R-:W-:-:S09]  /*97a20*/  PRMT R52, R3, 0x7772, RZ ;  /* 0x0000777203347816 */ /* 0x000fd200000000ff */
[----:B------:R-:W-:Y:S02]  /*97a30*/  @P0 LOP3.LUT R59, R59, 0x10000000, RZ, 0xfc, !PT ;  /* 0x100000003b3b0812 */ /* 0x000fe400078efcff */
[----:B------:R-:W-:Y:S01]  /*97a40*/  LOP3.LUT P0, RZ, R11, 0x10000, RZ, 0xc0, !PT ;  /* 0x000100000bff7812 */ /* 0x000fe2000780c0ff */
[----:B------:R0:W-:Y:S02]  /*97a50*/  @P6 STG.E.U8 desc[UR34][R6.64], R52 ;  /* 0x0000003406006986 */ /* 0x0001e4000c101122 */
[----:B0-----:R-:W-:Y:S02]  /*97a60*/  PRMT R52, R3, 0x7773, RZ ;  /* 0x0000777303347816 */ /* 0x001fe400000000ff */
[----:B------:R-:W4:Y:S08]  /*97a70*/  LDL.LU.64 R6, [R1+0x13a8] ;  /* 0x0013a80001067983 */ /* 0x000f300000300a00 */
[----:B------:R0:W-:Y:S01]  /*97a80*/  @P0 STG.E.U8 desc[UR34][R4.64], R52 ;  /* 0x0000003404000986 */ /* 0x0001e2000c101122 */
[----:B------:R-:W-:-:S02]  /*97a90*/  LOP3.LUT P0, RZ, R59, 0x10000000, RZ, 0xc0, !PT ;  /* 0x100000003bff7812 */ /* 0x000fc4000780c0ff */
[----:B0-----:R-:W-:Y:S01]  /*97aa0*/  PRMT R52, R18, 0x7770, RZ ;  /* 0x0000777012347816 */ /* 0x001fe200000000ff */
[----:B------:R-:W4:Y:S10]  /*97ab0*/  LDL.LU.64 R4, [R1+0x13a0] ;  /* 0x0013a00001047983 */ /* 0x000f340000300a00 */
[----:B------:R0:W-:Y:S01]  /*97ac0*/  @P0 STG.E.U8 desc[UR34][R8.64], R52 ;  /* 0x0000003408000986 */ /* 0x0001e2000c101122 */
[----:B------:R-:W-:-:S03]  /*97ad0*/  LOP3.LUT P0, RZ, R59, 0x8000000, RZ, 0xc0, !PT ;  /* 0x080000003bff7812 */ /* 0x000fc6000780c0ff */
[----:B0-----:R-:W4:Y:S04]  /*97ae0*/  LDL.LU.64 R8, [R1+0x1398] ;  /* 0x0013980001087983 */ /* 0x001f280000300a00 */
[----:B------:R-:W4:Y:S01]  /*97af0*/  LDL.LU R3, [R1] ;  /* 0x0000000001037983 */ /* 0x000f220000300800 */
[----:B------:R-:W-:Y:S02]  /*97b00*/  PRMT R52, R18, 0x7771, RZ ;  /* 0x0000777112347816 */ /* 0x000fe400000000ff */
[C---:B------:R-:W-:Y:S02]  /*97b10*/  LOP3.LUT P1, RZ, R11.reuse, 0x4000000, RZ, 0xc0, !PT ;  /* 0x040000000bff7812 */ /* 0x040fe4000782c0ff */
[----:B------:R-:W-:Y:S01]  /*97b20*/  LOP3.LUT P2, RZ, R11, 0x2000000, RZ, 0xc0, !PT ;  /* 0x020000000bff7812 */ /* 0x000fe2000784c0ff */
[----:B--2---:R0:W-:Y:S01]  /*97b30*/  @P0 STG.E.U8 desc[UR34][R48.64], R52 ;  /* 0x0000003430000986 */ /* 0x0041e2000c101122 */
[----:B------:R-:W-:-:S03]  /*97b40*/  LOP3.LUT P0, RZ, R59, 0x4000000, RZ, 0xc0, !PT ;  /* 0x040000003bff7812 */ /* 0x000fc6000780c0ff */
[----:B0-----:R-:W2:Y:S01]  /*97b50*/  LDL.LU.64 R48, [R1+0x1390] ;  /* 0x0013900001307983 */ /* 0x001ea20000300a00 */
[----:B------:R-:W-:-:S03]  /*97b60*/  PRMT R52, R18, 0x7772, RZ ;  /* 0x0000777212347816 */ /* 0x000fc600000000ff */
[----:B------:R-:W2:Y:S06]  /*97b70*/  LDL.LU R60, [R1+0x10c] ;  /* 0x00010c00013c7983 */ /* 0x000eac0000300800 */
[----:B------:R0:W-:Y:S01]  /*97b80*/  @P0 STG.E.U8 desc[UR34][R26.64], R52 ;  /* 0x000000341a000986 */ /* 0x0001e2000c101122 */
[C---:B------:R-:W-:Y:S02]  /*97b90*/  LOP3.LUT P0, RZ, R59.reuse, 0x2000000, RZ, 0xc0, !PT ;  /* 0x020000003bff7812 */ /* 0x040fe4000780c0ff */
[----:B0-----:R-:W-:Y:S01]  /*97ba0*/  PRMT R52, R18, 0x7773, RZ ;  /* 0x0000777312347816 */ /* 0x001fe200000000ff */
[----:B------:R-:W2:Y:S10]  /*97bb0*/  LDL.LU.64 R26, [R1+0x2be8] ;  /* 0x002be800011a7983 */ /* 0x000eb40000300a00 */
[----:B------:R0:W-:Y:S01]  /*97bc0*/  @P0 STG.E.U8 desc[UR34][R20.64], R52 ;  /* 0x0000003414000986 */ /* 0x0001e2000c101122 */
        /* <DEDUP_REMOVED lines=12> */
[----:B---3--:R0:W-:Y:S02]  /*97c90*/  @P0 STG.E.U8 desc[UR34][R16.64], R52 ;  /* 0x0000003410000986 */ /* 0x0081e4000c101122 */
[----:B0-----:R-:W-:-:S05]  /*97ca0*/  PRMT R52, R10, 0x7770, RZ ;  /* 0x000077700a347816 */ /* 0x001fca00000000ff */
[----:B------:R0:W-:Y:S02]  /*97cb0*/  @P1 STG.E.U8 desc[UR34][R14.64], R52 ;  /* 0x000000340e001986 */ /* 0x0001e4000c101122 */
[----:B0-----:R-:W-:-:S05]  /*97cc0*/  PRMT R52, R10, 0x7771, RZ ;  /* 0x000077710a347816 */ /* 0x001fca00000000ff */
[----:B----4-:R0:W-:Y:S04]  /*97cd0*/  @P2 STG.E.U8 desc[UR34][R12.64], R52 ;  /* 0x000000340c002986 */ /* 0x0101e8000c101122 */
[----:B0-----:R-:W3:Y:S01]  /*97ce0*/  LDL.LU.64 R12, [R1+0x1388] ;  /* 0x00138800010c7983 */ /* 0x001ee20000300a00 */
[C---:B------:R-:W-:Y:S02]  /*97cf0*/  LOP3.LUT P3, RZ, R11.reuse, 0x8000000, RZ, 0xc0, !PT ;  /* 0x080000000bff7812 */ /* 0x040fe4000786c0ff */
[C---:B------:R-:W-:Y:S02]  /*97d00*/  LOP3.LUT P4, RZ, R11.reuse, 0x10000000, RZ, 0xc0, !PT ;  /* 0x100000000bff7812 */ /* 0x040fe4000788c0ff */
[----:B------:R-:W-:Y:S02]  /*97d10*/  PRMT R52, R10, 0x7772, RZ ;  /* 0x000077720a347816 */ /* 0x000fe400000000ff */
[----:B------:R-:W-:-:S02]  /*97d20*/  LOP3.LUT P5, RZ, R11, 0x40000000, RZ, 0xc0, !PT ;  /* 0x400000000bff7812 */ /* 0x000fc400078ac0ff */
[----:B------:R-:W-:-:S05]  /*97d30*/  LOP3.LUT P6, RZ, R11, 0x20000000, RZ, 0xc0, !PT ;  /* 0x200000000bff7812 */ /* 0x000fca00078cc0ff */
[----:B------:R0:W-:Y:S02]  /*97d40*/  @P3 STG.E.U8 desc[UR34][R6.64], R52 ;  /* 0x0000003406003986 */ /* 0x0001e4000c101122 */
[----:B0-----:R-:W-:-:S05]  /*97d50*/  PRMT R52, R10, 0x7773, RZ ;  /* 0x000077730a347816 */ /* 0x001fca00000000ff */
[----:B------:R0:W-:Y:S02]  /*97d60*/  @P4 STG.E.U8 desc[UR34][R4.64], R52 ;  /* 0x0000003404004986 */ /* 0x0001e4000c101122 */
[----:B0-----:R-:W-:-:S05]  /*97d70*/  PRMT R52, R3, 0x7770, RZ ;  /* 0x0000777003347816 */ /* 0x001fca00000000ff */
[----:B------:R0:W-:Y:S02]  /*97d80*/  @P5 STG.E.U8 desc[UR34][R8.64], R52 ;  /* 0x0000003408005986 */ /* 0x0001e4000c101122 */
[----:B0-----:R-:W-:Y:S02]  /*97d90*/  PRMT R52, R3, 0x7771, RZ ;  /* 0x0000777103347816 */ /* 0x001fe400000000ff */
[----:B------:R-:W-:Y:S02]  /*97da0*/  LOP3.LUT P0, RZ, R2, 0x2, RZ, 0xc0, !PT ;  /* 0x0000000202ff7812 */ /* 0x000fe4000780c0ff */
[----:B------:R-:W-:Y:S02]  /*97db0*/  LOP3.LUT R59, R59, 0xffffdfff, RZ, 0xc0, !PT ;  /* 0xffffdfff3b3b7812 */ /* 0x000fe400078ec0ff */
[----:B------:R-:W-:Y:S01]  /*97dc0*/  LOP3.LUT P3, RZ, R11, 0x80000000, RZ, 0xc0, !PT ;  /* 0x800000000bff7812 */ /* 0x000fe2000786c0ff */
[----:B--2---:R0:W-:Y:S04]  /*97dd0*/  @P6 STG.E.U8 desc[UR34][R48.64], R52 ;  /* 0x0000003430006986 */ /* 0x0041e8000c101122 */
[----:B0-----:R-:W2:Y:S04]  /*97de0*/  LDL.LU.64 R48, [R1+0x1380] ;  /* 0x0013800001307983 */ /* 0x001ea80000300a00 */
[----:B------:R-:W4:Y:S04]  /*97df0*/  LDL.LU.64 R8, [R1+0x1378] ;  /* 0x0013780001087983 */ /* 0x000f280000300a00 */
[----:B------:R-:W4:Y:S04]  /*97e00*/  LDL.LU.64 R14, [R1+0x1370] ;  /* 0x00137000010e7983 */ /* 0x000f280000300a00 */
[----:B------:R-:W4:Y:S04]  /*97e10*/  LDL.LU.64 R6, [R1+0x1368] ;  /* 0x0013680001067983 */ /* 0x000f280000300a00 */
[----:B------:R-:W4:Y:S01]  /*97e20*/  LDL.LU R5, [R1+0x14] ;  /* 0x0000140001057983 */ /* 0x000f220000300800 */
[----:B------:R-:W-:-:S02]  /*97e30*/  @P0 LOP3.LUT R59, R59, 0x2000, RZ, 0xfc, !PT ;  /* 0x000020003b3b0812 */ /* 0x000fc400078efcff */
[C---:B------:R-:W-:Y:S01]  /*97e40*/  LOP3.LUT P0, RZ, R2.reuse, 0x20000, RZ, 0xc0, !PT ;  /* 0x0002000002ff7812 */ /* 0x040fe2000780c0ff */
[----:B------:R-:W4:Y:S01]  /*97e50*/  LDL.LU.64 R10, [R1+0x1360] ;  /* 0x00136000010a7983 */ /* 0x000f220000300a00 */
[----:B------:R-:W-:Y:S02]  /*97e60*/  PRMT R52, R3, 0x7772, RZ ;  /* 0x0000777203347816 */ /* 0x000fe400000000ff */
[----:B------:R-:W-:Y:S02]  /*97e70*/  LOP3.LUT R59, R59, 0xffffbfff, RZ, 0xc0, !PT ;  /* 0xffffbfff3b3b7812 */ /* 0x000fe400078ec0ff */
[----:B------:R-:W-:-:S07]  /*97e80*/  LOP3.LUT P1, RZ, R2, 0x1, RZ, 0xc0, !PT ;  /* 0x0000000102ff7812 */ /* 0x000fce000782c0ff */
[----:B------:R-:W-:Y:S02]  /*97e90*/  @P0 LOP3.LUT R59, R59, 0x4000, RZ, 0xfc, !PT ;  /* 0x000040003b3b0812 */ /* 0x000fe400078efcff */
[----:B------:R-:W-:Y:S01]  /*97ea0*/  LOP3.LUT P0, RZ, R2, 0x10000, RZ, 0xc0, !PT ;  /* 0x0001000002ff7812 */ /* 0x000fe2000780c0ff */
[----:B---3--:R0:W-:Y:S04]  /*97eb0*/  @P3 STG.E.U8 desc[UR34][R12.64], R52 ;  /* 0x000000340c003986 */ /* 0x0081e8000c101122 */
[----:B0-----:R-:W3:Y:S01]  /*97ec0*/  LDL.LU R12, [R1+0x4] ;  /* 0x00000400010c7983 */ /* 0x001ee20000300800 */
[----:B------:R-:W-:-:S03]  /*97ed0*/  PRMT R52, R3, 0x7773, RZ ;  /* 0x0000777303347816 */ /* 0x000fc600000000ff */
[----:B------:R-:W3:Y:S01]  /*97ee0*/  LDL.LU.64 R2, [R1+0x1358] ;  /* 0x0013580001027983 */ /* 0x000ee20000300a00 */
[----:B------:R-:W-:Y:S02]  /*97ef0*/  LOP3.LUT P4, RZ, R60, 0x1, RZ, 0xc0, !PT ;  /* 0x000000013cff7812 */ /* 0x000fe4000788c0ff */
[----:B------:R-:W-:-:S04]  /*97f00*/  LOP3.LUT R59, R59, 0xffff7fff, RZ, 0xc0, !PT ;  /* 0xffff7fff3b3b7812 */ /* 0x000fc800078ec0ff */
        /* <DEDUP_REMOVED lines=9> */
[C---:B------:R-:W-:Y:S02]  /*97fa0*/  LOP3.LUT P2, RZ, R51.reuse, 0x80000000, RZ, 0xc0, !PT ;  /* 0x8000000033ff7812 */ /* 0x040fe4000784c0ff */
[----:B------:R-:W-:Y:S02]  /*97fb0*/  LOP3.LUT P3, RZ, R51, 0x40000000, RZ, 0xc0, !PT ;  /* 0x4000000033ff7812 */ /* 0x000fe4000786c0ff */
[----:B------:R-:W-:-:S07]  /*97fc0*/  LOP3.LUT R59, R59, 0xfffbffff, RZ, 0xc0, !PT ;  /* 0xfffbffff3b3b7812 */ /* 0x000fce00078ec0ff */
        /* <DEDUP_REMOVED lines=12> */
[----:B------:R-:W-:-:S03]  /*98090*/  LOP3.LUT P4, RZ, R51, 0x20000000, RZ, 0xc0, !PT ;  /* 0x2000000033ff7812 */ /* 0x000fc6000788c0ff */
[----:B------:R-:W2:Y:S01]  /*980a0*/  LDL.LU.64 R56, [R1+0x1340] ;  /* 0x0013400001387983 */ /* 0x000ea20000300a00 */
[----:B----4-:R-:W-:-:S05]  /*980b0*/  PRMT R51, R5, 0x7770, RZ ;  /* 0x0000777005337816 */ /* 0x010fca00000000ff */
        /* <DEDUP_REMOVED lines=8> */
[----:B------:R-:W4:Y:S01]  /*98140*/  LDL.LU.64 R16, [R1+0x1320] ;  /* 0x0013200001107983 */ /* 0x000f220000300a00 */
[----:B0-----:R-:W-:-:S03]  /*98150*/  PRMT R51, R5, 0x7772, RZ ;  /* 0x0000777205337816 */ /* 0x001fc600000000ff */
[----:B------:R-:W4:Y:S04]  /*98160*/  LDL.LU.64 R14, [R1+0x1318] ;  /* 0x00131800010e7983 */ /* 0x000f280000300a00 */
[----:B------:R0:W-:Y:S01]  /*98170*/  @P0 STG.E.U8 desc[UR34][R6.64], R51 ;  /* 0x0000003306000986 */ /* 0x0001e2000c101122 */
[----:B------:R-:W-:Y:S02]  /*98180*/  LOP3.LUT P0, RZ, R59, 0x100000, RZ, 0xc0, !PT ;  /* 0x001000003bff7812 */ /* 0x000fe4000780c0ff */
[----:B0-----:R-:W-:Y:S01]  /*98190*/  PRMT R51, R5, 0x7773, RZ ;  /* 0x0000777305337816 */ /* 0x001fe200000000ff */
[----:B------:R-:W4:Y:S10]  /*981a0*/  LDL.LU.64 R6, [R1+0x1310] ;  /* 0x0013100001067983 */ /* 0x000f340000300a00 */
[----:B------:R0:W-:Y:S01]  /*981b0*/  @P0 STG.E.U8 desc[UR34][R10.64], R51 ;  /* 0x000000330a000986 */ /* 0x0001e2000c101122 */
[----:B------:R-:W-:-:S03]  /*981c0*/  LOP3.LUT P0, RZ, R59, 0x80000, RZ, 0xc0, !PT ;  /* 0x000800003bff7812 */ /* 0x000fc6000780c0ff */
[----:B------:R-:W4:Y:S04]  /*981d0*/  LDL.LU.64 R4, [R1+0x1308] ;  /* 0x0013080001047983 */ /* 0x000f280000300a00 */
[----:B0-----:R-:W4:Y:S04]  /*981e0*/  LDL.LU.64 R10, [R1+0x1300] ;  /* 0x00130000010a7983 */ /* 0x001f280000300a00 */
[----:B------:R-:W4:Y:S01]  /*981f0*/  LDL.LU R13, [R1+0x1c] ;  /* 0x00001c00010d7983 */ /* 0x000f220000300800 */
[----:B---3--:R-:W-:-:S05]  /*98200*/  PRMT R51, R12, 0x7770, RZ ;  /* 0x000077700c337816 */ /* 0x008fca00000000ff */
[----:B------:R0:W-:Y:S04]  /*98210*/  @P0 STG.E.U8 desc[UR34][R2.64], R51 ;  /* 0x0000003302000986 */ /* 0x0001e8000c101122 */
[----:B0-----:R-:W3:Y:S01]  /*98220*/  LDL.LU.64 R2, [R1+0x12f8] ;  /* 0x0012f80001027983 */ /* 0x001ee20000300a00 */
[----:B------:R-:W-:Y:S02]  /*98230*/  LOP3.LUT P0, RZ, R59, 0x40000, RZ, 0xc0, !PT ;  /* 0x000400003bff7812 */ /* 0x000fe4000780c0ff */
[----:B------:R-:W-:Y:S02]  /*98240*/  PRMT R51, R12, 0x7771, RZ ;  /* 0x000077710c337816 */ /* 0x000fe400000000ff */
[C---:B------:R-:W-:Y:S02]  /*98250*/  LOP3.LUT P5, RZ, R50.reuse, 0x20000, RZ, 0xc0, !PT ;  /* 0x0002000032ff7812 */ /* 0x040fe400078ac0ff */
[----:B------:R-:W-:-:S07]  /*98260*/  LOP3.LUT P6, RZ, R50, 0x10000, RZ, 0xc0, !PT ;  /* 0x0001000032ff7812 */ /* 0x000fce00078cc0ff */
[----:B--2---:R0:W-:Y:S01]  /*98270*/  @P0 STG.E.U8 desc[UR34][R48.64], R51 ;  /* 0x0000003330000986 */ /* 0x0041e2000c101122 */
[C---:B------:R-:W-:Y:S02]  /*98280*/  LOP3.LUT P0, RZ, R59.reuse, 0x20000, RZ, 0xc0, !PT ;  /* 0x000200003bff7812 */ /* 0x040fe4000780c0ff */
[----:B0-----:R-:W-:Y:S01]  /*98290*/  PRMT R51, R12, 0x7772, RZ ;  /* 0x000077720c337816 */ /* 0x001fe200000000ff */
[----:B------:R-:W2:Y:S10]  /*982a0*/  LDL.LU.64 R48, [R1+0x2bd8] ;  /* 0x002bd80001307983 */ /* 0x000eb40000300a00 */
[----:B------:R0:W-:Y:S01]  /*982b0*/  @P0 STG.E.U8 desc[UR34][R52.64], R51 ;  /* 0x0000003334000986 */ /* 0x0001e2000c101122 */
[----:B------:R-:W-:-:S02]  /*982c0*/  LOP3.LUT P0, RZ, R59, 0x10000, RZ, 0xc0, !PT ;  /* 0x000100003bff7812 */ /* 0x000fc4000780c0ff */
[----:B0-----:R-:W-:-:S11]  /*982d0*/  PRMT R51, R12, 0x7773, RZ ;  /* 0x000077730c337816 */ /* 0x001fd600000000ff */
[----:B------:R4:W-:Y:S01]  /*982e0*/  @P0 STG.E.U8 desc[UR34][R56.64], R51 ;  /* 0x0000003338000986 */ /* 0x0009e2000c101122 */
[----:B------:R-:W-:Y:S02]  /*982f0*/  LOP3.LUT P0, RZ, R59, 0x8000, RZ, 0xc0, !PT ;  /* 0x000080003bff7812 */ /* 0x000fe4000780c0ff */
[----:B----4-:R-:W-:-:S11]  /*98300*/  PRMT R51, R8, 0x7770, RZ ;  /* 0x0000777008337816 */ /* 0x010fd600000000ff */
        /* <DEDUP_REMOVED lines=19> */
[----:B0-----:R-:W3:Y:S04]  /*98440*/  LDL.LU.64 R2, [R1+0x12f0] ;  /* 0x0012f00001027983 */ /* 0x001ee80000300a00 */
[----:B------:R-:W4:Y:S04]  /*98450*/  LDL.LU.64 R14, [R1+0x12e8] ;  /* 0x0012e800010e7983 */ /* 0x000f280000300a00 */
[----:B------:R-:W2:Y:S04]  /*98460*/  LDL.LU.64 R10, [R1+0x12e0] ;  /* 0x0012e000010a7983 */ /* 0x000ea80000300a00 */
[----:B------:R-:W2:Y:S04]  /*98470*/  LDL.LU.64 R6, [R1+0x12d8] ;  /* 0x0012d80001067983 */ /* 0x000ea80000300a00 */
[----:B------:R-:W2:Y:S04]  /*98480*/  LDL.LU.64 R4, [R1+0x12d0] ;  /* 0x0012d00001047983 */ /* 0x000ea80000300a00 */
[----:B------:R-:W2:Y:S04]  /*98490*/  LDL.LU.64 R8, [R1+0x12c8] ;  /* 0x0012c80001087983 */ /* 0x000ea80000300a00 */
[----:B------:R-:W2:Y:S01]  /*984a0*/  LDL.LU R61, [R1+0xc] ;  /* 0x00000c00013d7983 */ /* 0x000ea20000300800 */
        /* <DEDUP_REMOVED lines=15> */
[----:B---3--:R0:W-:Y:S04]  /*985a0*/  @P3 STG.E.U8 desc[UR34][R2.64], R51 ;  /* 0x0000003302003986 */ /* 0x0081e8000c101122 */
[----:B0-----:R-:W3:Y:S04]  /*985b0*/  LDL.LU.64 R2, [R1+0x12c0] ;  /* 0x0012c00001027983 */ /* 0x001ee80000300a00 */
[----:B------:R-:W3:Y:S04]  /*985c0*/  LDL.LU R58, [R1+0xb0] ;  /* 0x0000b000013a7983 */ /* 0x000ee80000300800 */
[----:B------:R-:W3:Y:S01]  /*985d0*/  LDL.LU.64 R52, [R1+0x12b8] ;  /* 0x0012b80001347983 */ /* 0x000ee20000300a00 */
[----:B------:R-:W-:-:S03]  /*985e0*/  LOP3.LUT R59, R59, 0xfffffdff, RZ, 0xc0, !PT ;  /* 0xfffffdff3b3b7812 */ /* 0x000fc600078ec0ff */
[----:B------:R-:W3:Y:S01]  /*985f0*/  LDL.LU.64 R56, [R1+0x12b0] ;  /* 0x0012b00001387983 */ /* 0x000ee20000300a00 */
[----:B------:R-:W-:Y:S02]  /*98600*/  @P0 LOP3.LUT R59, R59, 0x200, RZ, 0xfc, !PT ;  /* 0x000002003b3b0812 */ /* 0x000fe400078efcff */
[C---:B------:R-:W-:Y:S01]  /*98610*/  LOP3.LUT P0, RZ, R50.reuse, 0x100, RZ, 0xc0, !PT ;  /* 0x0000010032ff7812 */ /* 0x040fe2000780c0ff */
[----:B------:R-:W3:Y:S01]  /*98620*/  LDL.LU.64 R54, [R1+0x12a8] ;  /* 0x0012a80001367983 */ /* 0x000ee20000300a00 */
[C---:B------:R-:W-:Y:S02]  /*98630*/  LOP3.LUT P4, RZ, R50.reuse, 0x4000, RZ, 0xc0, !PT ;  /* 0x0000400032ff7812 */ /* 0x040fe4000788c0ff */
[----:B------:R-:W-:Y:S01]  /*98640*/  LOP3.LUT R59, R59, 0xfffffbff, RZ, 0xc0, !PT ;  /* 0xfffffbff3b3b7812 */ /* 0x000fe200078ec0ff */
[----:B------:R-:W3:Y:S01]  /*98650*/  LDL.LU.64 R22, [R1+0x1298] ;  /* 0x0012980001167983 */ /* 0x000ee20000300a00 */
[----:B------:R-:W-:Y:S02]  /*98660*/  LOP3.LUT P5, RZ, R50, 0x2000, RZ, 0xc0, !PT ;  /* 0x0000200032ff7812 */ /* 0x000fe400078ac0ff */
[----:B------:R-:W-:-:S05]  /*98670*/  PRMT R51, R13, 0x7772, RZ ;  /* 0x000077720d337816 */ /* 0x000fca00000000ff */
[----:B------:R-:W-:Y:S02]  /*98680*/  @P0 LOP3.LUT R59, R59, 0x400, RZ, 0xfc, !PT ;  /* 0x000004003b3b0812 */ /* 0x000fe400078efcff */
[----:B------:R-:W-:Y:S01]  /*98690*/  LOP3.LUT P0, RZ, R50, 0x200, RZ, 0xc0, !PT ;  /* 0x0000020032ff7812 */ /* 0x000fe2000780c0ff */
[----:B----4-:R0:W-:Y:S01]  /*986a0*/  @P4 STG.E.U8 desc[UR34][R14.64], R51 ;  /* 0x000000330e004986 */ /* 0x0101e2000c101122 */
[----:B------:R-:W-:Y:S02]  /*986b0*/  LOP3.LUT R59, R59, 0xfffff7ff, RZ, 0xc0, !PT ;  /* 0xfffff7ff3b3b7812 */ /* 0x000fe400078ec0ff */
[----:B0-----:R-:W-:-:S09]  /*986c0*/  PRMT R51, R13, 0x7773, RZ ;  /* 0x000077730d337816 */ /* 0x001fd200000000ff */
[----:B------:R-:W-:Y:S02]  /*986d0*/  @P0 LOP3.LUT R59, R59, 0x800, RZ, 0xfc, !PT ;  /* 0x000008003b3b0812 */ /* 0x000fe400078efcff */
[C---:B------:R-:W-:Y:S01]  /*986e0*/  LOP3.LUT P0, RZ, R50.reuse, 0x400, RZ, 0xc0, !PT ;  /* 0x0000040032ff7812 */ /* 0x040fe2000780c0ff */
[----:B--2---:R0:W-:Y:S01]  /*986f0*/  @P5 STG.E.U8 desc[UR34][R10.64], R51 ;  /* 0x000000330a005986 */ /* 0x0041e2000c101122 */
[----:B------:R-:W-:Y:S02]  /*98700*/  LOP3.LUT P6, RZ, R50, 0x1000, RZ, 0xc0, !PT ;  /* 0x0000100032ff7812 */ /* 0x000fe400078cc0ff */
[----:B------:R-:W-:Y:S01]  /*98710*/  LOP3.LUT R59, R59, 0xffffefff, RZ, 0xc0, !PT ;  /* 0xffffefff3b3b7812 */ /* 0x000fe200078ec0ff */
[----:B0-----:R-:W2:Y:S04]  /*98720*/  LDL.LU R10, [R1+0xa0] ;  /* 0x0000a000010a7983 */ /* 0x001ea80000300800 */
[----:B------:R-:W4:Y:S04]  /*98730*/  LDL.LU.64 R18, [R1+0x1290] ;  /* 0x0012900001127983 */ /* 0x000f280000300a00 */
[----:B------:R-:W-:-:S02]  /*98740*/  @P0 LOP3.LUT R59, R59, 0x1000, RZ, 0xfc, !PT ;  /* 0x000010003b3b0812 */ /* 0x000fc400078efcff */
[----:B------:R-:W-:Y:S01]  /*98750*/  LOP3.LUT P0, RZ, R50, 0x800, RZ, 0xc0, !PT ;  /* 0x0000080032ff7812 */ /* 0x000fe2000780c0ff */
[----:B------:R-:W2:Y:S01]  /*98760*/  LDL.LU.64 R16, [R1+0x1288] ;  /* 0x0012880001107983 */ /* 0x000ea20000300a00 */
[----:B------:R-:W-:-:S03]  /*98770*/  PRMT R51, R61, 0x7770, RZ ;  /* 0x000077703d337816 */ /* 0x000fc600000000ff */
[----:B------:R-:W2:Y:S04]  /*98780*/  LDL.LU R11, [R1+0xb4] ;  /* 0x0000b400010b7983 */ /* 0x000ea80000300800 */
[----:B------:R0:W-:Y:S04]  /*98790*/  @P6 STG.E.U8 desc[UR34][R6.64], R51 ;  /* 0x0000003306006986 */ /* 0x0001e8000c101122 */
[----:B------:R-:W2:Y:S04]  /*987a0*/  LDL.LU.64 R14, [R1+0x1280] ;  /* 0x00128000010e7983 */ /* 0x000ea80000300a00 */
[----:B------:R-:W2:Y:S01]  /*987b0*/  LDL.LU.64 R12, [R1+0x1278] ;  /* 0x00127800010c7983 */ /* 0x000ea20000300a00 */
        /* <DEDUP_REMOVED lines=8> */
[----:B0-----:R-:W4:Y:S01]  /*98840*/  LDL.LU.64 R8, [R1+0x1260] ;  /* 0x0012600001087983 */ /* 0x001f220000300a00 */
[----:B------:R-:W-:-:S09]  /*98850*/  PRMT R51, R61, 0x7773, RZ ;  /* 0x000077733d337816 */ /* 0x000fd200000000ff */
[----:B---3--:R0:W-:Y:S04]  /*98860*/  @P0 STG.E.U8 desc[UR34][R2.64], R51 ;  /* 0x0000003302000986 */ /* 0x0081e8000c101122 */
        /* <DEDUP_REMOVED lines=15> */
[----:B----4-:R0:W-:Y:S01]  /*98960*/  @P0 STG.E.U8 desc[UR34][R18.64], R51 ;  /* 0x0000003312000986 */ /* 0x0101e2000c101122 */
        /* <DEDUP_REMOVED lines=48> */
[----:B------:R-:W2:Y:S04]  /*98c70*/  LDL.LU.64 R52, [R1+0x1208] ;  /* 0x0012080001347983 */ /* 0x000ea80000300a00 */
[----:B------:R-:W2:Y:S01]  /*98c80*/  LDL.LU.64 R56, [R1+0x1200] ;  /* 0x0012000001387983 */ /* 0x000ea20000300a00 */
[----:B------:R-:W-:-:S03]  /*98c90*/  PRMT R51, R48, 0x7771, RZ ;  /* 0x0000777130337816 */ /* 0x000fc600000000ff */
[----:B------:R-:W2:Y:S04]  /*98ca0*/  LDL.LU.64 R54, [R1+0x1218] ;  /* 0x0012180001367983 */ /* 0x000ea80000300a00 */
[----:B---3--:R0:W-:Y:S02]  /*98cb0*/  @P4 STG.E.U8 desc[UR34][R14.64], R51 ;  /* 0x000000330e004986 */ /* 0x0081e4000c101122 */
[----:B0-----:R-:W-:-:S05]  /*98cc0*/  PRMT R51, R48, 0x7772, RZ ;  /* 0x0000777230337816 */ /* 0x001fca00000000ff */
[----:B----4-:R0:W-:Y:S02]  /*98cd0*/  @P5 STG.E.U8 desc[UR34][R12.64], R51 ;  /* 0x000000330c005986 */ /* 0x0101e4000c101122 */
[----:B0-----:R-:W-:Y:S02]  /*98ce0*/  PRMT R51, R48, 0x7773, RZ ;  /* 0x0000777330337816 */ /* 0x001fe400000000ff */
[----:B------:R-:W3:Y:S04]  /*98cf0*/  LDL.LU R48, [R1+0x2bd4] ;  /* 0x002bd40001307983 */ /* 0x000ee80000300800 */
[----:B------:R-:W4:Y:S04]  /*98d00*/  LDL.LU.64 R22, [R1+0x1230] ;  /* 0x0012300001167983 */ /* 0x000f280000300a00 */
[----:B------:R-:W3:Y:S04]  /*98d10*/  LDL.LU.64 R18, [R1+0x1228] ;  /* 0x0012280001127983 */ /* 0x000ee80000300a00 */
        /* <DEDUP_REMOVED lines=13> */
[----:B------:R-:W-:Y:S01]  /*98df0*/  LOP3.LUT R59, R59, 0xffffffef, RZ, 0xc0, !PT ;  /* 0xffffffef3b3b7812 */ /* 0x000fe200078ec0ff */
[----:B------:R0:W-:Y:S10]  /*98e00*/  @P6 STG.E.U8 desc[UR34][R6.64], R51 ;  /* 0x0000003306006986 */ /* 0x0001f4000c101122 */
[----:B------:R-:W-:-:S02]  /*98e10*/  @P0 LOP3.LUT R59, R59, 0x10, RZ, 0xfc, !PT ;  /* 0x000000103b3b0812 */ /* 0x000fc400078efcff */
[----:B------:R-:W-:Y:S01]  /*98e20*/  LOP3.LUT P0, RZ, R49, 0x1000000, RZ, 0xc0, !PT ;  /* 0x0100000031ff7812 */ /* 0x000fe2000780c0ff */
[----:B0-----:R-:W3:Y:S01]  /*98e30*/  LDL.LU.64 R6, [R1+0x11d8] ;  /* 0x0011d80001067983 */ /* 0x001ee20000300a00 */
[----:B------:R-:W-:-:S03]  /*98e40*/  PRMT R51, R58, 0x7770, RZ ;  /* 0x000077703a337816 */ /* 0x000fc600000000ff */
[----:B------:R-:W3:Y:S08]  /*98e50*/  LDL.LU R11, [R1+0xac] ;  /* 0x0000ac00010b7983 */ /* 0x000ef00000300800 */
        /* <DEDUP_REMOVED lines=21> */
[----:B----4-:R0:W-:Y:S01]  /*98fb0*/  @P0 STG.E.U8 desc[UR34][R22.64], R51 ;  /* 0x0000003316000986 */ /* 0x0101e2000c101122 */
[----:B------:R-:W-:Y:S02]  /*98fc0*/  LOP3.LUT P0, RZ, R50, 0x40000000, RZ, 0xc0, !PT ;  /* 0x4000000032ff7812 */ /* 0x000fe4000780c0ff */
[----:B0-----:R-:W-:-:S11]  /*98fd0*/  PRMT R51, R10, 0x7773, RZ ;  /* 0x000077730a337816 */ /* 0x001fd600000000ff */
[----:B---3--:R0:W-:Y:S01]  /*98fe0*/  @P0 STG.E.U8 desc[UR34][R18.64], R51 ;  /* 0x0000003312000986 */ /* 0x0081e2000c101122 */
[----:B------:R-:W-:Y:S02]  /*98ff0*/  LOP3.LUT P0, RZ, R50, 0x20000000, RZ, 0xc0, !PT ;  /* 0x2000000032ff7812 */ /* 0x000fe4000780c0ff */
[C---:B------:R-:W-:Y:S02]  /*99000*/  LOP3.LUT P1, RZ, R49.reuse, 0x8000, RZ, 0xc0, !PT ;  /* 0x0000800031ff7812 */ /* 0x040fe4000782c0ff */
[----:B------:R-:W-:Y:S02]  /*99010*/  LOP3.LUT P2, RZ, R49, 0x4000, RZ, 0xc0, !PT ;  /* 0x0000400031ff7812 */ /* 0x000fe4000784c0ff */
[----:B0-----:R-:W-:-:S07]  /*99020*/  PRMT R51, R48, 0x7770, RZ ;  /* 0x0000777030337816 */ /* 0x001fce00000000ff */
[----:B------:R0:W-:Y:S02]  /*99030*/  @P0 STG.E.U8 desc[UR34][R16.64], R51 ;  /* 0x0000003310000986 */ /* 0x0001e4000c101122 */
[----:B0-----:R-:W-:-:S05]  /*99040*/  PRMT R51, R48, 0x7771, RZ ;  /* 0x0000777130337816 */ /* 0x001fca00000000ff */
[----:B------:R0:W-:Y:S02]  /*99050*/  @P1 STG.E.U8 desc[UR34][R14.64], R51 ;  /* 0x000000330e001986 */ /* 0x0001e4000c101122 */
[----:B0-----:R-:W-:-:S05]  /*99060*/  PRMT R51, R48, 0x7772, RZ ;  /* 0x0000777230337816 */ /* 0x001fca00000000ff */
[----:B------:R0:W-:Y:S02]  /*99070*/  @P2 STG.E.U8 desc[UR34][R12.64], R51 ;  /* 0x000000330c002986 */ /* 0x0001e4000c101122 */
[----:B0-----:R-:W-:Y:S02]  /*99080*/  PRMT R51, R48, 0x7773, RZ ;  /* 0x0000777330337816 */ /* 0x001fe400000000ff */
[----:B------:R-:W3:Y:S01]  /*99090*/  LDL.LU R48, [R1+0x2bd0] ;  /* 0x002bd00001307983 */ /* 0x000ee20000300800 */
[C---:B------:R-:W-:Y:S02]  /*990a0*/  LOP3.LUT P3, RZ, R49.reuse, 0x2000, RZ, 0xc0, !PT ;  /* 0x0000200031ff7812 */ /* 0x040fe4000786c0ff */
[C---:B------:R-:W-:Y:S02]  /*990b0*/  LOP3.LUT P4, RZ, R49.reuse, 0x1000, RZ, 0xc0, !PT ;  /* 0x0000100031ff7812 */ /* 0x040fe4000788c0ff */
[C---:B------:R-:W-:Y:S02]  /*990c0*/  LOP3.LUT P5, RZ, R49.reuse, 0x800, RZ, 0xc0, !PT ;  /* 0x0000080031ff7812 */ /* 0x040fe400078ac0ff */
[----:B------:R-:W-:-:S07]  /*990d0*/  LOP3.LUT P6, RZ, R49, 0x400, RZ, 0xc0, !PT ;  /* 0x0000040031ff7812 */ /* 0x000fce00078cc0ff */
[----:B------:R0:W-:Y:S02]  /*990e0*/  @P3 STG.E.U8 desc[UR34][R6.64], R51 ;  /* 0x0000003306003986 */ /* 0x0001e4000c101122 */
[----:B0-----:R-:W-:-:S05]  /*990f0*/  PRMT R51, R11, 0x7770, RZ ;  /* 0x000077700b337816 */ /* 0x001fca00000000ff */
[----:B------:R0:W-:Y:S02]  /*99100*/  @P4 STG.E.U8 desc[UR34][R4.64], R51 ;  /* 0x0000003304004986 */ /* 0x0001e4000c101122 */
[----:B0-----:R-:W-:-:S05]  /*99110*/  PRMT R51, R11, 0x7771, RZ ;  /* 0x000077710b337816 */ /* 0x001fca00000000ff */
[----:B------:R0:W-:Y:S02]  /*99120*/  @P5 STG.E.U8 desc[UR34][R8.64], R51 ;  /* 0x0000003308005986 */ /* 0x0001e4000c101122 */
[----:B0-----:R-:W-:-:S05]  /*99130*/  PRMT R51, R11, 0x7772, RZ ;  /* 0x000077720b337816 */ /* 0x001fca00000000ff */
[----:B--2---:R0:W-:Y:S04]  /*99140*/  @P6 STG.E.U8 desc[UR34][R2.64], R51 ;  /* 0x0000003302006986 */ /* 0x0041e8000c101122 */
[----:B0-----:R-:W2:Y:S01]  /*99150*/  LDL.LU.64 R2, [R1+0x11b8] ;  /* 0x0011b80001027983 */ /* 0x001ea20000300a00 */
[----:B------:R-:W-:-:S03]  /*99160*/  LOP3.LUT R50, R50, 0xffdfffff, RZ, 0xc0, !PT ;  /* 0xffdfffff32327812 */ /* 0x000fc600078ec0ff */
[----:B------:R-:W4:Y:S04]  /*99170*/  LDL.LU.64 R14, [R1+0x11a0] ;  /* 0x0011a000010e7983 */ /* 0x000f280000300a00 */
[----:B------:R-:W4:Y:S04]  /*99180*/  LDL.LU.64 R12, [R1+0x1190] ;  /* 0x00119000010c7983 */ /* 0x000f280000300a00 */
[----:B------:R-:W4:Y:S04]  /*99190*/  LDL.LU.64 R6, [R1+0x1168] ;  /* 0x0011680001067983 */ /* 0x000f280000300a00 */
[----:B------:R-:W4:Y:S04]  /*991a0*/  LDL.LU R4, [R1+0x90] ;  /* 0x0000900001047983 */ /* 0x000f280000300800 */
[----:B------:R-:W4:Y:S01]  /*991b0*/  LDL.LU.64 R8, [R1+0x1160] ;  /* 0x0011600001087983 */ /* 0x000f220000300a00 */
[----:B------:R-:W-:-:S03]  /*991c0*/  LOP3.LUT P3, RZ, R49, 0x200, RZ, 0xc0, !PT ;  /* 0x0000020031ff7812 */ /* 0x000fc6000786c0ff */
[----:B------:R-:W4:Y:S01]  /*991d0*/  LDL.LU R18, [R1+0x80] ;  /* 0x0000800001127983 */ /* 0x000f220000300800 */
[----:B---3--:R-:W-:-:S13]  /*991e0*/  LOP3.LUT P0, RZ, R48, 0x20000000, RZ, 0xc0, !PT ;  /* 0x2000000030ff7812 */ /* 0x008fda000780c0ff */
        /* <DEDUP_REMOVED lines=23> */
[----:B------:R-:W-:-:S05]  /*99360*/  LOP3.LUT P6, RZ, R49, 0x40, RZ, 0xc0, !PT ;  /* 0x0000004031ff7812 */ /* 0x000fca00078cc0ff */
[----:B------:R-:W-:Y:S02]  /*99370*/  @P0 LOP3.LUT R50, R50, 0x10000000, RZ, 0xfc, !PT ;  /* 0x1000000032320812 */ /* 0x000fe400078efcff */
[----:B------:R-:W-:Y:S02]  /*99380*/  LOP3.LUT P0, RZ, R49, 0x20, RZ, 0xc0, !PT ;  /* 0x0000002031ff7812 */ /* 0x000fe4000780c0ff */
[----:B------:R-:W-:Y:S02]  /*99390*/  PRMT R49, R11, 0x7773, RZ ;  /* 0x000077730b317816 */ /* 0x000fe400000000ff */
[----:B------:R-:W3:Y:S04]  /*993a0*/  LDL.LU.64 R10, [R1+0x1158] ;  /* 0x00115800010a7983 */ /* 0x000ee80000300a00 */
[----:B--2---:R0:W-:Y:S04]  /*993b0*/  @P3 STG.E.U8 desc[UR34][R2.64], R49 ;  /* 0x0000003102003986 */ /* 0x0041e8000c101122 */
[----:B0-----:R-:W2:Y:S04]  /*993c0*/  LDL.LU.64 R2, [R1+0x1170] ;  /* 0x0011700001027983 */ /* 0x001ea80000300a00 */
[----:B------:R-:W2:Y:S04]  /*993d0*/  LDL.LU.64 R58, [R1+0x1188] ;  /* 0x00118800013a7983 */ /* 0x000ea80000300a00 */
[----:B------:R-:W2:Y:S04]  /*993e0*/  LDL.LU.64 R52, [R1+0x1180] ;  /* 0x0011800001347983 */ /* 0x000ea80000300a00 */
[----:B------:R-:W2:Y:S04]  /*993f0*/  LDL.LU R19, [R1+0x94] ;  /* 0x0000940001137983 */ /* 0x000ea80000300800 */
[----:B------:R-:W2:Y:S04]  /*99400*/  LDL.LU.64 R56, [R1+0x1178] ;  /* 0x0011780001387983 */ /* 0x000ea80000300a00 */
[----:B------:R-:W2:Y:S01]  /*99410*/  LDL.LU.64 R54, [R1+0x1198] ;  /* 0x0011980001367983 */ /* 0x000ea20000300a00 */
[----:B----4-:R-:W-:-:S03]  /*99420*/  PRMT R49, R4, 0x7770, RZ ;  /* 0x0000777004317816 */ /* 0x010fc600000000ff */
[----:B------:R-:W4:Y:S04]  /*99430*/  LDL.LU.64 R22, [R1+0x11b0] ;  /* 0x0011b00001167983 */ /* 0x000f280000300a00 */
[----:B------:R0:W-:Y:S04]  /*99440*/  @P4 STG.E.U8 desc[UR34][R14.64], R49 ;  /* 0x000000310e004986 */ /* 0x0001e8000c101122 */
[----:B------:R-:W4:Y:S04]  /*99450*/  LDL.LU R5, [R1+0x84] ;  /* 0x0000840001057983 */ /* 0x000f280000300800 */
[----:B------:R-:W4:Y:S01]  /*99460*/  LDL.LU.64 R16, [R1+0x11a8] ;  /* 0x0011a80001107983 */ /* 0x000f220000300a00 */
[----:B0-----:R-:W-:-:S03]  /*99470*/  PRMT R49, R4, 0x7771, RZ ;  /* 0x0000777104317816 */ /* 0x001fc600000000ff */
[----:B------:R-:W4:Y:S04]  /*99480*/  LDL.LU.64 R14, [R1+0x1150] ;  /* 0x00115000010e7983 */ /* 0x000f280000300a00 */
[----:B------:R0:W-:Y:S02]  /*99490*/  @P5 STG.E.U8 desc[UR34][R12.64], R49 ;  /* 0x000000310c005986 */ /* 0x0001e4000c101122 */
[C---:B0-----:R-:W-:Y:S02]  /*994a0*/  PRMT R49, R4.reuse, 0x7772, RZ ;  /* 0x0000777204317816 */ /* 0x041fe400000000ff */
        /* <DEDUP_REMOVED lines=9> */
[----:B---3--:R0:W-:Y:S01]  /*99540*/  @P0 STG.E.U8 desc[UR34][R10.64], R49 ;  /* 0x000000310a000986 */ /* 0x0081e2000c101122 */
        /* <DEDUP_REMOVED lines=46> */
[----:B------:R-:W4:Y:S01]  /*99830*/  LDL.LU R5, [R1+0x88] ;  /* 0x0000880001057983 */ /* 0x000f220000300800 */
[----:B------:R-:W-:-:S03]  /*99840*/  LOP3.LUT P3, RZ, R48, 0x400000, RZ, 0xc0, !PT ;  /* 0x0040000030ff7812 */ /* 0x000fc6000786c0ff */
[----:B------:R-:W4:Y:S01]  /*99850*/  LDL.LU.64 R8, [R1+0x10d0] ;  /* 0x0010d00001087983 */ /* 0x000f220000300a00 */
[----:B------:R-:W-:-:S03]  /*99860*/  PRMT R49, R4, 0x7772, RZ ;  /* 0x0000777204317816 */ /* 0x000fc600000000ff */
[----:B------:R-:W4:Y:S01]  /*99870*/  LDL.LU R58, [R1+0x9c] ;  /* 0x00009c00013a7983 */ /* 0x000f220000300800 */
        /* <DEDUP_REMOVED lines=15> */
[----:B0-----:R-:W2:Y:S01]  /*99970*/  LDL.LU.64 R2, [R1+0x10c8] ;  /* 0x0010c80001027983 */ /* 0x001ea20000300a00 */
[----:B------:R-:W-:-:S05]  /*99980*/  PRMT R49, R4, 0x7773, RZ ;  /* 0x0000777304317816 */ /* 0x000fca00000000ff */
[----:B---3--:R0:W-:Y:S04]  /*99990*/  @P4 STG.E.U8 desc[UR34][R10.64], R49 ;  /* 0x000000310a004986 */ /* 0x0081e8000c101122 */
[----:B0-----:R-:W3:Y:S01]  /*999a0*/  LDL.LU.64 R10, [R1+0x10e8] ;  /* 0x0010e800010a7983 */ /* 0x001ee20000300a00 */
[----:B------:R-:W-:Y:S02]  /*999b0*/  LOP3.LUT R50, R50, 0xfffdffff, RZ, 0xc0, !PT ;  /* 0xfffdffff32327812 */ /* 0x000fe400078ec0ff */
[----:B------:R-:W-:Y:S01]  /*999c0*/  LOP3.LUT P5, RZ, R48, 0x100000, RZ, 0xc0, !PT ;  /* 0x0010000030ff7812 */ /* 0x000fe200078ac0ff */
[----:B------:R-:W3:Y:S01]  /*999d0*/  LDL.LU.64 R52, [R1+0x1100] ;  /* 0x0011000001347983 */ /* 0x000ee20000300a00 */
[----:B------:R-:W-:Y:S02]  /*999e0*/  @P0 LOP3.LUT R50, R50, 0x20000, RZ, 0xfc, !PT ;  /* 0x0002000032320812 */ /* 0x000fe400078efcff */
[----:B------:R-:W-:Y:S01]  /*999f0*/  LOP3.LUT P0, RZ, R48, 0x8000, RZ, 0xc0, !PT ;  /* 0x0000800030ff7812 */ /* 0x000fe2000780c0ff */
[----:B------:R-:W3:Y:S01]  /*99a00*/  LDL.LU R14, [R1+0x8c] ;  /* 0x00008c00010e7983 */ /* 0x000ee20000300800 */
[----:B------:R-:W-:-:S02]  /*99a10*/  LOP3.LUT R50, R50, 0xfffbffff, RZ, 0xc0, !PT ;  /* 0xfffbffff32327812 */ /* 0x000fc400078ec0ff */
[----:B------:R-:W-:Y:S01]  /*99a20*/  LOP3.LUT P6, RZ, R48, 0x80000, RZ, 0xc0, !PT ;  /* 0x0008000030ff7812 */ /* 0x000fe200078cc0ff */
[----:B------:R-:W3:Y:S01]  /*99a30*/  LDL.LU.64 R56, [R1+0x10f8] ;  /* 0x0010f80001387983 */ /* 0x000ee20000300a00 */
[----:B----4-:R-:W-:-:S03]  /*99a40*/  PRMT R49, R5, 0x7770, RZ ;  /* 0x0000777005317816 */ /* 0x010fc600000000ff */
[----:B------:R-:W4:Y:S04]  /*99a50*/  LDL.LU.64 R54, [R1+0x10f0] ;  /* 0x0010f00001367983 */ /* 0x000f280000300a00 */
[----:B------:R-:W-:Y:S01]  /*99a60*/  @P0 LOP3.LUT R50, R50, 0x40000, RZ, 0xfc, !PT ;  /* 0x0004000032320812 */ /* 0x000fe200078efcff */
[----:B------:R0:W-:Y:S01]  /*99a70*/  @P5 STG.E.U8 desc[UR34][R16.64], R49 ;  /* 0x0000003110005986 */ /* 0x0001e2000c101122 */
[----:B------:R-:W-:Y:S02]  /*99a80*/  LOP3.LUT P0, RZ, R48, 0x10000, RZ, 0xc0, !PT ;  /* 0x0001000030ff7812 */ /* 0x000fe4000780c0ff */
[----:B------:R-:W-:Y:S01]  /*99a90*/  LOP3.LUT R50, R50, 0xfff7ffff, RZ, 0xc0, !PT ;  /* 0xfff7ffff32327812 */ /* 0x000fe200078ec0ff */
[----:B------:R-:W4:Y:S04]  /*99aa0*/  LDL.LU.64 R22, [R1+0x10e0] ;  /* 0x0010e00001167983 */ /* 0x000f280000300a00 */
[----:B------:R-:W4:Y:S01]  /*99ab0*/  LDL.LU.64 R18, [R1+0x10b8] ;  /* 0x0010b80001127983 */ /* 0x000f220000300a00 */
[----:B0-----:R-:W-:-:S03]  /*99ac0*/  PRMT R49, R5, 0x7771, RZ ;  /* 0x0000777105317816 */ /* 0x001fc600000000ff */
[----:B------:R-:W4:Y:S02]  /*99ad0*/  LDL.LU.64 R16, [R1+0x10b0] ;  /* 0x0010b00001107983 */ /* 0x000f240000300a00 */
[----:B------:R-:W-:Y:S02]  /*99ae0*/  @P0 LOP3.LUT R50, R50, 0x80000, RZ, 0xfc, !PT ;  /* 0x0008000032320812 */ /* 0x000fe400078efcff */
[----:B------:R-:W-:Y:S02]  /*99af0*/  LOP3.LUT P0, RZ, R48, 0x20000, RZ, 0xc0, !PT ;  /* 0x0002000030ff7812 */ /* 0x000fe4000780c0ff */
[----:B------:R-:W-:Y:S01]  /*99b00*/  LOP3.LUT R50, R50, 0xffefffff, RZ, 0xc0, !PT ;  /* 0xffefffff32327812 */ /* 0x000fe200078ec0ff */
[----:B------:R0:W-:Y:S10]  /*99b10*/  @P6 STG.E.U8 desc[UR34][R12.64], R49 ;  /* 0x000000310c006986 */ /* 0x0001f4000c101122 */
[----:B------:R-:W-:-:S02]  /*99b20*/  @P0 LOP3.LUT R50, R50, 0x100000, RZ, 0xfc, !PT ;  /* 0x0010000032320812 */ /* 0x000fc400078efcff */
[----:B------:R-:W-:Y:S01]  /*99b30*/  LOP3.LUT P0, RZ, R48, 0x40000, RZ, 0xc0, !PT ;  /* 0x0004000030ff7812 */ /* 0x000fe2000780c0ff */
[----:B0-----:R-:W4:Y:S01]  /*99b40*/  LDL.LU.64 R12, [R1+0x1098] ;  /* 0x00109800010c7983 */ /* 0x001f220000300a00 */
[----:B------:R-:W-:-:S11]  /*99b50*/  PRMT R49, R5, 0x7772, RZ ;  /* 0x0000777205317816 */ /* 0x000fd600000000ff */
[----:B------:R0:W-:Y:S01]  /*99b60*/  @P0 STG.E.U8 desc[UR34][R6.64], R49 ;  /* 0x0000003106000986 */ /* 0x0001e2000c101122 */
[C---:B------:R-:W-:Y:S02]  /*99b70*/  LOP3.LUT P0, RZ, R50.reuse, 0x100000, RZ, 0xc0, !PT ;  /* 0x0010000032ff7812 */ /* 0x040fe4000780c0ff */
[----:B0-----:R-:W-:Y:S01]  /*99b80*/  PRMT R49, R5, 0x7773, RZ ;  /* 0x0000777305317816 */ /* 0x001fe200000000ff */
[----:B------:R-:W4:Y:S10]  /*99b90*/  LDL.LU.64 R6, [R1+0x1090] ;  /* 0x0010900001067983 */ /* 0x000f340000300a00 */
[----:B------:R0:W-:Y:S01]  /*99ba0*/  @P0 STG.E.U8 desc[UR34][R8.64], R49 ;  /* 0x0000003108000986 */ /* 0x0001e2000c101122 */
[----:B------:R-:W-:-:S03]  /*99bb0*/  LOP3.LUT P0, RZ, R50, 0x80000, RZ, 0xc0, !PT ;  /* 0x0008000032ff7812 */ /* 0x000fc6000780c0ff */
[----:B------:R-:W4:Y:S01]  /*99bc0*/  LDL.LU.64 R4, [R1+0x1088] ;  /* 0x0010880001047983 */ /* 0x000f220000300a00 */
[----:B0-----:R-:W-:-:S03]  /*99bd0*/  PRMT R49, R58, 0x7770, RZ ;  /* 0x000077703a317816 */ /* 0x001fc600000000ff */
[----:B------:R-:W4:Y:S04]  /*99be0*/  LDL.LU.64 R8, [R1+0x1080] ;  /* 0x0010800001087983 */ /* 0x000f280000300a00 */
[----:B------:R-:W4:Y:S04]  /*99bf0*/  LDL.LU R15, [R1+0x60] ;  /* 0x00006000010f7983 */ /* 0x000f280000300800 */
[----:B--2---:R0:W-:Y:S01]  /*99c00*/  @P0 STG.E.U8 desc[UR34][R2.64], R49 ;  /* 0x0000003102000986 */ /* 0x0041e2000c101122 */
[----:B------:R-:W-:Y:S02]  /*99c10*/  LOP3.LUT P0, RZ, R50, 0x40000, RZ, 0xc0, !PT ;  /* 0x0004000032ff7812 */ /* 0x000fe4000780c0ff */
[----:B0-----:R-:W-:Y:S01]  /*99c20*/  PRMT R49, R58, 0x7771, RZ ;  /* 0x000077713a317816 */ /* 0x001fe200000000ff */
[----:B------:R-:W2:Y:S10]  /*99c30*/  LDL.LU.64 R2, [R1+0x1078] ;  /* 0x0010780001027983 */ /* 0x000eb40000300a00 */
[----:B---3--:R0:W-:Y:S04]  /*99c40*/  @P0 STG.E.U8 desc[UR34][R10.64], R49 ;  /* 0x000000310a000986 */ /* 0x0081e8000c101122 */
        /* <DEDUP_REMOVED lines=21> */
[C---:B------:R-:W-:Y:S02]  /*99da0*/  LOP3.LUT P4, RZ, R48.reuse, 0x40, RZ, 0xc0, !PT ;  /* 0x0000004030ff7812 */ /* 0x040fe4000788c0ff */
[C---:B------:R-:W-:Y:S02]  /*99db0*/  LOP3.LUT P5, RZ, R48.reuse, 0x20, RZ, 0xc0, !PT ;  /* 0x0000002030ff7812 */ /* 0x040fe400078ac0ff */
[----:B------:R-:W-:Y:S02]  /*99dc0*/  LOP3.LUT P6, RZ, R48, 0x10, RZ, 0xc0, !PT ;  /* 0x0000001030ff7812 */ /* 0x000fe400078cc0ff */
[----:B---3--:R-:W-:-:S05]  /*99dd0*/  PRMT R49, R11, 0x7770, RZ ;  /* 0x000077700b317816 */ /* 0x008fca00000000ff */
[----:B------:R0:W-:Y:S02]  /*99de0*/  @P2 STG.E.U8 desc[UR34][R12.64], R49 ;  /* 0x000000310c002986 */ /* 0x0001e4000c101122 */
[----:B0-----:R-:W-:-:S05]  /*99df0*/  PRMT R49, R11, 0x7771, RZ ;  /* 0x000077710b317816 */ /* 0x001fca00000000ff */
[----:B------:R0:W-:Y:S02]  /*99e00*/  @P3 STG.E.U8 desc[UR34][R6.64], R49 ;  /* 0x0000003106003986 */ /* 0x0001e4000c101122 */
[----:B0-----:R-:W-:-:S05]  /*99e10*/  PRMT R49, R11, 0x7772, RZ ;  /* 0x000077720b317816 */ /* 0x001fca00000000ff */
[----:B------:R0:W-:Y:S02]  /*99e20*/  @P4 STG.E.U8 desc[UR34][R4.64], R49 ;  /* 0x0000003104004986 */ /* 0x0001e4000c101122 */
[----:B0-----:R-:W-:Y:S02]  /*99e30*/  PRMT R49, R11, 0x7773, RZ ;  /* 0x000077730b317816 */ /* 0x001fe400000000ff */
[----:B------:R-:W3:Y:S04]  /*99e40*/  LDL.LU R11, [R1+0x2bc4] ;  /* 0x002bc400010b7983 */ /* 0x000ee80000300800 */
[----:B------:R0:W-:Y:S02]  /*99e50*/  @P5 STG.E.U8 desc[UR34][R8.64], R49 ;  /* 0x0000003108005986 */ /* 0x0001e4000c101122 */
[----:B0-----:R-:W-:-:S05]  /*99e60*/  PRMT R49, R15, 0x7770, RZ ;  /* 0x000077700f317816 */ /* 0x001fca00000000ff */
[----:B--2---:R0:W-:Y:S04]  /*99e70*/  @P6 STG.E.U8 desc[UR34][R2.64], R49 ;  /* 0x0000003102006986 */ /* 0x0041e8000c101122 */
[----:B0-----:R-:W2:Y:S04]  /*99e80*/  LDL.LU.64 R2, [R1+0x1060] ;  /* 0x0010600001027983 */ /* 0x001ea80000300a00 */
[----:B------:R-:W4:Y:S04]  /*99e90*/  LDL.LU.64 R16, [R1+0xf08] ;  /* 0x000f080001107983 */ /* 0x000f280000300a00 */
[----:B------:R-:W3:Y:S04]  /*99ea0*/  LDL.LU.64 R12, [R1+0xf00] ;  /* 0x000f0000010c7983 */ /* 0x000ee80000300a00 */
[----:B------:R-:W3:Y:S04]  /*99eb0*/  LDL.LU.64 R6, [R1+0xef8] ;  /* 0x000ef80001067983 */ /* 0x000ee80000300a00 */
[----:B------:R-:W4:Y:S04]  /*99ec0*/  LDL.LU.64 R4, [R1+0xf18] ;  /* 0x000f180001047983 */ /* 0x000f280000300a00 */
[----:B------:R-:W4:Y:S04]  /*99ed0*/  LDL.LU.64 R8, [R1+0x1050] ;  /* 0x0010500001087983 */ /* 0x000f280000300a00 */
[----:B------:R-:W4:Y:S01]  /*99ee0*/  LDL.LU R61, [R1+0x74] ;  /* 0x00007400013d7983 */ /* 0x000f220000300800 */
[----:B------:R-:W-:-:S02]  /*99ef0*/  LOP3.LUT P3, RZ, R48, 0x8, RZ, 0xc0, !PT ;  /* 0x0000000830ff7812 */ /* 0x000fc4000786c0ff */
[----:B------:R-:W-:Y:S02]  /*99f00*/  PRMT R49, R15, 0x7771, RZ ;  /* 0x000077710f317816 */ /* 0x000fe400000000ff */
[----:B------:R-:W-:Y:S02]  /*99f10*/  LOP3.LUT R50, R50, 0xffffffdf, RZ, 0xc0, !PT ;  /* 0xffffffdf32327812 */ /* 0x000fe400078ec0ff */
[C---:B------:R-:W-:Y:S02]  /*99f20*/  LOP3.LUT P4, RZ, R48.reuse, 0x4, RZ, 0xc0, !PT ;  /* 0x0000000430ff7812 */ /* 0x040fe4000788c0ff */
[C---:B------:R-:W-:Y:S02]  /*99f30*/  LOP3.LUT P5, RZ, R48.reuse, 0x2, RZ, 0xc0, !PT ;  /* 0x0000000230ff7812 */ /* 0x040fe400078ac0ff */
[----:B------:R-:W-:-:S03]  /*99f40*/  LOP3.LUT P6, RZ, R48, 0x1, RZ, 0xc0, !PT ;  /* 0x0000000130ff7812 */ /* 0x000fc600078cc0ff */
[----:B--2---:R0:W-:Y:S04]  /*99f50*/  @P3 STG.E.U8 desc[UR34][R2.64], R49 ;  /* 0x0000003102003986 */ /* 0x0041e8000c101122 */
[----:B0-----:R-:W2:Y:S01]  /*99f60*/  LDL.LU.64 R2, [R1+0x1048] ;  /* 0x0010480001027983 */ /* 0x001ea20000300a00 */
[----:B---3--:R-:W-:-:S03]  /*99f70*/  LOP3.LUT P0, RZ, R11, 0x800000, RZ, 0xc0, !PT ;  /* 0x008000000bff7812 */ /* 0x008fc6000780c0ff */
[----:B------:R-:W3:Y:S04]  /*99f80*/  LDL.LU R14, [R1+0x64] ;  /* 0x00006400010e7983 */ /* 0x000ee80000300800 */
[----:B------:R-:W3:Y:S04]  /*99f90*/  LDL.LU.64 R58, [R1+0x1040] ;  /* 0x00104000013a7983 */ /* 0x000ee80000300a00 */
[----:B------:R-:W3:Y:S02]  /*99fa0*/  LDL.LU.64 R52, [R1+0x1058] ;  /* 0x0010580001347983 */ /* 0x000ee40000300a00 */
[----:B------:R-:W-:-:S02]  /*99fb0*/  @P0 LOP3.LUT R50, R50, 0x20, RZ, 0xfc, !PT ;  /* 0x0000002032320812 */ /* 0x000fc400078efcff */
[----:B------:R-:W-:Y:S01]  /*99fc0*/  LOP3.LUT P0, RZ, R11, 0x1000000, RZ, 0xc0, !PT ;  /* 0x010000000bff7812 */ /* 0x000fe2000780c0ff */
[----:B------:R-:W3:Y:S01]  /*99fd0*/  LDL.LU.64 R56, [R1+0x1070] ;  /* 0x0010700001387983 */ /* 0x000ee20000300a00 */
[----:B------:R-:W-:-:S03]  /*99fe0*/  LOP3.LUT R50, R50, 0xffffffbf, RZ, 0xc0, !PT ;  /* 0xffffffbf32327812 */ /* 0x000fc600078ec0ff */
[----:B------:R-:W3:Y:S08]  /*99ff0*/  LDL.LU.64 R54, [R1+0x1068] ;  /* 0x0010680001367983 */ /* 0x000ef00000300a00 */
        /* <DEDUP_REMOVED lines=14> */
[----:B------:R-:W-:Y:S02]  /*9a0e0*/  LOP3.LUT P0, RZ, R11, 0x20000000, RZ, 0xc0, !PT ;  /* 0x200000000bff7812 */ /* 0x000fe4000780c0ff */
[----:B------:R-:W-:Y:S01]  /*9a0f0*/  LOP3.LUT R50, R50, 0xfffff7ff, RZ, 0xc0, !PT ;  /* 0xfffff7ff32327812 */ /* 0x000fe200078ec0ff */
[----:B----4-:R0:W-:Y:S10]  /*9a100*/  @P4 STG.E.U8 desc[UR34][R16.64], R49 ;  /* 0x0000003110004986 */ /* 0x0101f4000c101122 */
[----:B------:R-:W-:-:S02]  /*9a110*/  @P0 LOP3.LUT R50, R50, 0x800, RZ, 0xfc, !PT ;  /* 0x0000080032320812 */ /* 0x000fc400078efcff */
[----:B------:R-:W-:Y:S02]  /*9a120*/  LOP3.LUT P0, RZ, R11, 0x40000000, RZ, 0xc0, !PT ;  /* 0x400000000bff7812 */ /* 0x000fe4000780c0ff */
[----:B0-----:R-:W-:Y:S02]  /*9a130*/  PRMT R49, R15, 0x7773, RZ ;  /* 0x000077730f317816 */ /* 0x001fe400000000ff */
[----:B------:R-:W4:Y:S01]  /*9a140*/  LDL.LU R15, [R1+0x78] ;  /* 0x00007800010f7983 */ /* 0x000f220000300800 */
[----:B------:R-:W-:-:S03]  /*9a150*/  LOP3.LUT R50, R50, 0xffffefff, RZ, 0xc0, !PT ;  /* 0xffffefff32327812 */ /* 0x000fc600078ec0ff */
[----:B------:R-:W4:Y:S04]  /*9a160*/  LDL.LU.64 R22, [R1+0xf10] ;  /* 0x000f100001167983 */ /* 0x000f280000300a00 */
[----:B------:R0:W-:Y:S01]  /*9a170*/  @P5 STG.E.U8 desc[UR34][R12.64], R49 ;  /* 0x000000310c005986 */ /* 0x0001e2000c101122 */
[----:B------:R-:W-:Y:S02]  /*9a180*/  @P0 LOP3.LUT R50, R50, 0x1000, RZ, 0xfc, !PT ;  /* 0x0000100032320812 */ /* 0x000fe400078efcff */
[----:B------:R-:W-:Y:S01]  /*9a190*/  LOP3.LUT P0, RZ, R11, 0x80000000, RZ, 0xc0, !PT ;  /* 0x800000000bff7812 */ /* 0x000fe2000780c0ff */
[----:B------:R-:W4:Y:S04]  /*9a1a0*/  LDL.LU.64 R18, [R1+0xef0] ;  /* 0x000ef00001127983 */ /* 0x000f280000300a00 */
[----:B------:R-:W4:Y:S01]  /*9a1b0*/  LDL.LU.64 R16, [R1+0xee8] ;  /* 0x000ee80001107983 */ /* 0x000f220000300a00 */
[----:B0-----:R-:W-:-:S03]  /*9a1c0*/  PRMT R49, R61, 0x7770, RZ ;  /* 0x000077703d317816 */ /* 0x001fc600000000ff */
[----:B------:R-:W4:Y:S04]  /*9a1d0*/  LDL.LU.64 R12, [R1+0xee0] ;  /* 0x000ee000010c7983 */ /* 0x000f280000300a00 */
[----:B------:R0:W-:Y:S02]  /*9a1e0*/  @P6 STG.E.U8 desc[UR34][R6.64], R49 ;  /* 0x0000003106006986 */ /* 0x0001e4000c101122 */
[----:B0-----:R-:W-:Y:S02]  /*9a1f0*/  PRMT R49, R61, 0x7771, RZ ;  /* 0x000077713d317816 */ /* 0x001fe400000000ff */
[----:B------:R-:W4:Y:S04]  /*9a200*/  LDL.LU.64 R6, [R1+0xed8] ;  /* 0x000ed80001067983 */ /* 0x000f280000300a00 */
[----:B------:R0:W-:Y:S01]  /*9a210*/  @P0 STG.E.U8 desc[UR34][R4.64], R49 ;  /* 0x0000003104000986 */ /* 0x0001e2000c101122 */
[----:B------:R-:W-:-:S02]  /*9a220*/  LOP3.LUT P0, RZ, R50, 0x1000, RZ, 0xc0, !PT ;  /* 0x0000100032ff7812 */ /* 0x000fc4000780c0ff */
[----:B0-----:R-:W-:Y:S01]  /*9a230*/  PRMT R49, R61, 0x7772, RZ ;  /* 0x000077723d317816 */ /* 0x001fe200000000ff */
[----:B------:R-:W4:Y:S10]  /*9a240*/  LDL.LU.64 R4, [R1+0xed0] ;  /* 0x000ed00001047983 */ /* 0x000f340000300a00 */
[----:B------:R0:W-:Y:S01]  /*9a250*/  @P0 STG.E.U8 desc[UR34][R8.64], R49 ;  /* 0x0000003108000986 */ /* 0x0001e2000c101122 */
[----:B------:R-:W-:-:S03]  /*9a260*/  LOP3.LUT P0, RZ, R50, 0x800, RZ, 0xc0, !PT ;  /* 0x0000080032ff7812 */ /* 0x000fc6000780c0ff */
[----:B0-----:R-:W4:Y:S01]  /*9a270*/  LDL.LU.64 R8, [R1+0xec8] ;  /* 0x000ec80001087983 */ /* 0x001f220000300a00 */
[----:B------:R-:W-:-:S09]  /*9a280*/  PRMT R49, R61, 0x7773, RZ ;  /* 0x000077733d317816 */ /* 0x000fd200000000ff */
[----:B--2---:R0:W-:Y:S04]  /*9a290*/  @P0 STG.E.U8 desc[UR34][R2.64], R49 ;  /* 0x0000003102000986 */ /* 0x0041e8000c101122 */
[----:B0-----:R-:W2:Y:S01]  /*9a2a0*/  LDL.LU.64 R2, [R1+0xec0] ;  /* 0x000ec00001027983 */ /* 0x001ea20000300a00 */
[----:B------:R-:W-:Y:S02]  /*9a2b0*/  LOP3.LUT P0, RZ, R50, 0x400, RZ, 0xc0, !PT ;  /* 0x0000040032ff7812 */ /* 0x000fe4000780c0ff */
[----:B---3--:R-:W-:-:S11]  /*9a2c0*/  PRMT R49, R14, 0x7770, RZ ;  /* 0x000077700e317816 */ /* 0x008fd600000000ff */
        /* <DEDUP_REMOVED lines=13> */
[----:B------:R-:W-:Y:S02]  /*9a3a0*/  LOP3.LUT P3, RZ, R11, 0x100000, RZ, 0xc0, !PT ;  /* 0x001000000bff7812 */ /* 0x000fe4000786c0ff */
[----:B----4-:R-:W-:-:S05]  /*9a3b0*/  PRMT R49, R15, 0x7770, RZ ;  /* 0x000077700f317816 */ /* 0x010fca00000000ff */
[----:B------:R0:W-:Y:S01]  /*9a3c0*/  @P0 STG.E.U8 desc[UR34][R22.64], R49 ;  /* 0x0000003116000986 */ /* 0x0001e2000c101122 */
[----:B------:R-:W-:Y:S02]  /*9a3d0*/  LOP3.LUT P0, RZ, R50, 0x20, RZ, 0xc0, !PT ;  /* 0x0000002032ff7812 */ /* 0x000fe4000780c0ff */
[----:B0-----:R-:W-:-:S11]  /*9a3e0*/  PRMT R49, R15, 0x7771, RZ ;  /* 0x000077710f317816 */ /* 0x001fd600000000ff */
        /* <DEDUP_REMOVED lines=14> */
[----:B0-----:R-:W-:Y:S02]  /*9a4d0*/  PRMT R49, R10, 0x7773, RZ ;  /* 0x000077730a317816 */ /* 0x001fe400000000ff */
[----:B------:R-:W3:Y:S04]  /*9a4e0*/  LDL.LU R10, [R1+0x2bc0] ;  /* 0x002bc000010a7983 */ /* 0x000ee80000300800 */
[----:B--2---:R0:W-:Y:S04]  /*9a4f0*/  @P6 STG.E.U8 desc[UR34][R2.64], R49 ;  /* 0x0000003102006986 */ /* 0x0041e8000c101122 */
[----:B0-----:R-:W2:Y:S04]  /*9a500*/  LDL.LU.64 R2, [R1+0xe98] ;  /* 0x000e980001027983 */ /* 0x001ea80000300a00 */
[----:B------:R-:W4:Y:S04]  /*9a510*/  LDL.LU.64 R4, [R1+0xe60] ;  /* 0x000e600001047983 */ /* 0x000f280000300a00 */
[----:B------:R-:W2:Y:S04]  /*9a520*/  LDL.LU.64 R18, [R1+0xe78] ;  /* 0x000e780001127983 */ /* 0x000ea80000300a00 */
[----:B------:R-:W2:Y:S04]  /*9a530*/  LDL.LU R17, [R1+0x7c] ;  /* 0x00007c0001117983 */ /* 0x000ea80000300800 */
[----:B------:R-:W3:Y:S04]  /*9a540*/  LDL.LU.64 R8, [R1+0xe70] ;  /* 0x000e700001087983 */ /* 0x000ee80000300a00 */
[----:B------:R-:W3:Y:S04]  /*9a550*/  LDL.LU.64 R14, [R1+0xe68] ;  /* 0x000e6800010e7983 */ /* 0x000ee80000300a00 */
[----:B------:R-:W3:Y:S04]  /*9a560*/  LDL.LU.64 R6, [R1+0xe90] ;  /* 0x000e900001067983 */ /* 0x000ee80000300a00 */
[----:B------:R-:W3:Y:S01]  /*9a570*/  LDL.LU R61, [R1+0x6c] ;  /* 0x00006c00013d7983 */ /* 0x000ee20000300800 */
[----:B------:R-:W-:-:S02]  /*9a580*/  LOP3.LUT P3, RZ, R11, 0x10000, RZ, 0xc0, !PT ;  /* 0x000100000bff7812 */ /* 0x000fc4000786c0ff */
        /* <DEDUP_REMOVED lines=20> */
[----:B----4-:R0:W-:Y:S04]  /*9a6d0*/  @P4 STG.E.U8 desc[UR34][R4.64], R49 ;  /* 0x0000003104004986 */ /* 0x0101e8000c101122 */
[----:B0-----:R-:W4:Y:S04]  /*9a6e0*/  LDL.LU.64 R4, [R1+0xea0] ;  /* 0x000ea00001047983 */ /* 0x001f280000300a00 */
[----:B------:R-:W4:Y:S01]  /*9a6f0*/  LDL.LU R58, [R1+0x50] ;  /* 0x00005000013a7983 */ /* 0x000f220000300800 */
[----:B------:R-:W-:-:S02]  /*9a700*/  @P0 LOP3.LUT R50, R50, 0x2, RZ, 0xfc, !PT ;  /* 0x0000000232320812 */ /* 0x000fc400078efcff */
[C---:B------:R-:W-:Y:S01]  /*9a710*/  LOP3.LUT P0, RZ, R11.reuse, 0x200, RZ, 0xc0, !PT ;  /* 0x000002000bff7812 */ /* 0x040fe2000780c0ff */
[----:B------:R-:W4:Y:S01]  /*9a720*/  LDL.LU.64 R52, [R1+0xe88] ;  /* 0x000e880001347983 */ /* 0x000f220000300a00 */
[----:B------:R-:W-:Y:S02]  /*9a730*/  LOP3.LUT R50, R50, 0xfffffffb, RZ, 0xc0, !PT ;  /* 0xfffffffb32327812 */ /* 0x000fe400078ec0ff */
[----:B------:R-:W-:Y:S01]  /*9a740*/  LOP3.LUT P5, RZ, R11, 0x4000, RZ, 0xc0, !PT ;  /* 0x000040000bff7812 */ /* 0x000fe200078ac0ff */
[----:B------:R-:W4:Y:S08]  /*9a750*/  LDL.LU.64 R56, [R1+0xe80] ;  /* 0x000e800001387983 */ /* 0x000f300000300a00 */
[----:B------:R-:W-:-:S02]  /*9a760*/  @P0 LOP3.LUT R50, R50, 0x4, RZ, 0xfc, !PT ;  /* 0x0000000432320812 */ /* 0x000fc400078efcff */
        /* <DEDUP_REMOVED lines=8> */
[C---:B------:R-:W-:Y:S02]  /*9a7f0*/  LOP3.LUT P3, RZ, R11.reuse, 0x2, RZ, 0xc0, !PT ;  /* 0x000000020bff7812 */ /* 0x040fe4000786c0ff */
[C---:B------:R-:W-:Y:S02]  /*9a800*/  LOP3.LUT P4, RZ, R11.reuse, 0x1, RZ, 0xc0, !PT ;  /* 0x000000010bff7812 */ /* 0x040fe4000788c0ff */
[----:B------:R-:W-:Y:S02]  /*9a810*/  @P0 LOP3.LUT R50, R50, 0x10, RZ, 0xfc, !PT ;  /* 0x0000001032320812 */ /* 0x000fe400078efcff */
[----:B------:R-:W-:Y:S02]  /*9a820*/  LOP3.LUT P0, RZ, R11, 0x1000, RZ, 0xc0, !PT ;  /* 0x000010000bff7812 */ /* 0x000fe4000780c0ff */
[----:B------:R-:W-:-:S05]  /*9a830*/  PRMT R11, R17, 0x7772, RZ ;  /* 0x00007772110b7816 */ /* 0x000fca00000000ff */
[----:B------:R0:W-:Y:S02]  /*9a840*/  @P5 STG.E.U8 desc[UR34][R18.64], R11 ;  /* 0x0000000b12005986 */ /* 0x0001e4000c101122 */
[----:B0-----:R-:W-:-:S05]  /*9a850*/  PRMT R11, R17, 0x7773, RZ ;  /* 0x00007773110b7816 */ /* 0x001fca00000000ff */
[----:B---3--:R0:W-:Y:S02]  /*9a860*/  @P6 STG.E.U8 desc[UR34][R8.64], R11 ;  /* 0x0000000b08006986 */ /* 0x0081e4000c101122 */
[----:B0-----:R-:W-:Y:S02]  /*9a870*/  PRMT R11, R61, 0x7770, RZ ;  /* 0x000077703d0b7816 */ /* 0x001fe400000000ff */
[----:B------:R-:W3:Y:S04]  /*9a880*/  LDL.LU R8, [R1+0x40] ;  /* 0x0000400001087983 */ /* 0x000ee80000300800 */
[----:B------:R0:W-:Y:S01]  /*9a890*/  @P0 STG.E.U8 desc[UR34][R14.64], R11 ;  /* 0x0000000b0e000986 */ /* 0x0001e2000c101122 */
[----:B------:R-:W-:-:S03]  /*9a8a0*/  LOP3.LUT P0, RZ, R50, 0x10, RZ, 0xc0, !PT ;  /* 0x0000001032ff7812 */ /* 0x000fc6000780c0ff */
[----:B------:R-:W3:Y:S04]  /*9a8b0*/  LDL.LU.64 R54, [R1+0xe58] ;  /* 0x000e580001367983 */ /* 0x000ee80000300a00 */
[----:B------:R-:W3:Y:S01]  /*9a8c0*/  LDL.LU.64 R22, [R1+0xe50] ;  /* 0x000e500001167983 */ /* 0x000ee20000300a00 */
[----:B0-----:R-:W-:-:S03]  /*9a8d0*/  PRMT R11, R61, 0x7771, RZ ;  /* 0x000077713d0b7816 */ /* 0x001fc600000000ff */
[----:B------:R-:W3:Y:S04]  /*9a8e0*/  LDL.LU.64 R18, [R1+0xe48] ;  /* 0x000e480001127983 */ /* 0x000ee80000300a00 */
[----:B------:R0:W-:Y:S01]  /*9a8f0*/  @P0 STG.E.U8 desc[UR34][R6.64], R11 ;  /* 0x0000000b06000986 */ /* 0x0001e2000c101122 */
[----:B------:R-:W-:-:S03]  /*9a900*/  LOP3.LUT P0, RZ, R50, 0x8, RZ, 0xc0, !PT ;  /* 0x0000000832ff7812 */ /* 0x000fc6000780c0ff */
[----:B------:R-:W3:Y:S04]  /*9a910*/  LDL.LU.64 R16, [R1+0xe40] ;  /* 0x000e400001107983 */ /* 0x000ee80000300a00 */
[----:B------:R-:W3:Y:S01]  /*9a920*/  LDL.LU R9, [R1+0x54] ;  /* 0x0000540001097983 */ /* 0x000ee20000300800 */
[----:B0-----:R-:W-:-:S03]  /*9a930*/  PRMT R11, R61, 0x7772, RZ ;  /* 0x000077723d0b7816 */ /* 0x001fc600000000ff */
[----:B------:R-:W3:Y:S04]  /*9a940*/  LDL.LU.64 R14, [R1+0xe38] ;  /* 0x000e3800010e7983 */ /* 0x000ee80000300a00 */
[----:B------:R-:W3:Y:S04]  /*9a950*/  LDL.LU.64 R6, [R1+0xe30] ;  /* 0x000e300001067983 */ /* 0x000ee80000300a00 */
[----:B--2---:R0:W-:Y:S01]  /*9a960*/  @P0 STG.E.U8 desc[UR34][R2.64], R11 ;  /* 0x0000000b02000986 */ /* 0x0041e2000c101122 */
[C---:B------:R-:W-:Y:S02]  /*9a970*/  LOP3.LUT P0, RZ, R50.reuse, 0x4, RZ, 0xc0, !PT ;  /* 0x0000000432ff7812 */ /* 0x040fe4000780c0ff */
[----:B0-----:R-:W-:Y:S01]  /*9a980*/  PRMT R11, R61, 0x7773, RZ ;  /* 0x000077733d0b7816 */ /* 0x001fe200000000ff */
[----:B------:R-:W2:Y:S10]  /*9a990*/  LDL.LU.64 R2, [R1+0xd18] ;  /* 0x000d180001027983 */ /* 0x000eb40000300a00 */
[----:B------:R4:W-:Y:S01]  /*9a9a0*/  @P0 STG.E.U8 desc[UR34][R12.64], R11 ;  /* 0x0000000b0c000986 */ /* 0x0009e2000c101122 */
[----:B------:R-:W-:-:S02]  /*9a9b0*/  LOP3.LUT P0, RZ, R50, 0x2, RZ, 0xc0, !PT ;  /* 0x0000000232ff7812 */ /* 0x000fc4000780c0ff */
[----:B----4-:R-:W-:Y:S01]  /*9a9c0*/  PRMT R11, R58, 0x7770, RZ ;  /* 0x000077703a0b7816 */ /* 0x010fe200000000ff */
[----:B------:R-:W4:Y:S10]  /*9a9d0*/  LDL.LU.64 R12, [R1+0x2bb8] ;  /* 0x002bb800010c7983 */ /* 0x000f340000300a00 */
[----:B------:R0:W-:Y:S01]  /*9a9e0*/  @P0 STG.E.U8 desc[UR34][R4.64], R11 ;  /* 0x0000000b04000986 */ /* 0x0001e2000c101122 */
[----:B------:R-:W-:-:S03]  /*9a9f0*/  LOP3.LUT P0, RZ, R50, 0x1, RZ, 0xc0, !PT ;  /* 0x0000000132ff7812 */ /* 0x000fc6000780c0ff */
[----:B0-----:R-:W2:Y:S04]  /*9aa00*/  LDL.LU.64 R4, [R1+0x2bb0] ;  /* 0x002bb00001047983 */ /* 0x001ea80000300a00 */
[----:B------:R-:W2:Y:S01]  /*9aa10*/  LDL.LU.64 R50, [R1+0xeb8] ;  /* 0x000eb80001327983 */ /* 0x000ea20000300a00 */
[----:B------:R-:W-:Y:S02]  /*9aa20*/  PRMT R11, R58, 0x7771, RZ ;  /* 0x000077713a0b7816 */ /* 0x000fe400000000ff */
[C---:B------:R-:W-:Y:S02]  /*9aa30*/  LOP3.LUT P5, RZ, R10.reuse, 0x80000000, RZ, 0xc0, !PT ;  /* 0x800000000aff7812 */ /* 0x040fe400078ac0ff */
[----:B------:R-:W-:Y:S01]  /*9aa40*/  LOP3.LUT P6, RZ, R10, 0x40000000, RZ, 0xc0, !PT ;  /* 0x400000000aff7812 */ /* 0x000fe200078cc0ff */
[----:B--2---:R0:W-:Y:S01]  /*9aa50*/  @P0 STG.E.U8 desc[UR34][R50.64], R11 ;  /* 0x0000000b32000986 */ /* 0x0041e2000c101122 */
[----:B------:R-:W-:-:S02]  /*9aa60*/  LOP3.LUT P0, RZ, R48, 0x80000000, RZ, 0xc0, !PT ;  /* 0x8000000030ff7812 */ /* 0x000fc4000780c0ff */
[----:B0-----:R-:W-:-:S11]  /*9aa70*/  PRMT R11, R58, 0x7772, RZ ;  /* 0x000077723a0b7816 */ /* 0x001fd600000000ff */
[----:B------:R0:W-:Y:S01]  /*9aa80*/  @P0 STG.E.U8 desc[UR34][R52.64], R11 ;  /* 0x0000000b34000986 */ /* 0x0001e2000c101122 */
[----:B------:R-:W-:Y:S02]  /*9aa90*/  LOP3.LUT P0, RZ, R48, 0x40000000, RZ, 0xc0, !PT ;  /* 0x4000000030ff7812 */ /* 0x000fe4000780c0ff */
[----:B0-----:R-:W-:-:S11]  /*9aaa0*/  PRMT R11, R58, 0x7773, RZ ;  /* 0x000077733a0b7816 */ /* 0x001fd600000000ff */
[----:B------:R3:W-:Y:S01]  /*9aab0*/  @P0 STG.E.U8 desc[UR34][R56.64], R11 ;  /* 0x0000000b38000986 */ /* 0x0007e2000c101122 */
[----:B------:R-:W-:Y:S02]  /*9aac0*/  LOP3.LUT P0, RZ, R48, 0x20000000, RZ, 0xc0, !PT ;  /* 0x2000000030ff7812 */ /* 0x000fe4000780c0ff */
[----:B---3--:R-:W-:-:S11]  /*9aad0*/  PRMT R11, R8, 0x7770, RZ ;  /* 0x00007770080b7816 */ /* 0x008fd600000000ff */
        /* <DEDUP_REMOVED lines=15> */
[----:B------:R-:W3:Y:S04]  /*9abd0*/  LDL.LU.64 R18, [R1+0xce0] ;  /* 0x000ce00001127983 */ /* 0x000ee80000300a00 */
        /* <DEDUP_REMOVED lines=21> */
[----:B------:R-:W4:Y:S01]  /*9ad30*/  LDL.LU.64 R8, [R1+0xd28] ;  /* 0x000d280001087983 */ /* 0x000f220000300a00 */
[----:B------:R-:W-:-:S02]  /*9ad40*/  LOP3.LUT R48, R48, 0xfdffffff, RZ, 0xc0, !PT ;  /* 0xfdffffff30307812 */ /* 0x000fc400078ec0ff */
[----:B------:R-:W-:Y:S01]  /*9ad50*/  LOP3.LUT P4, RZ, R10, 0x10000000, RZ, 0xc0, !PT ;  /* 0x100000000aff7812 */ /* 0x000fe2000788c0ff */
[----:B------:R-:W4:Y:S01]  /*9ad60*/  LDL.LU.64 R50, [R1+0xd20] ;  /* 0x000d200001327983 */ /* 0x000f220000300a00 */
[----:B------:R-:W-:Y:S02]  /*9ad70*/  @P0 LOP3.LUT R48, R48, 0x2000000, RZ, 0xfc, !PT ;  /* 0x0200000030300812 */ /* 0x000fe400078efcff */
[----:B------:R-:W-:Y:S01]  /*9ad80*/  LOP3.LUT P0, RZ, R10, 0x400000, RZ, 0xc0, !PT ;  /* 0x004000000aff7812 */ /* 0x000fe2000780c0ff */
[----:B------:R-:W4:Y:S01]  /*9ad90*/  LDL.LU.64 R58, [R1+0xce8] ;  /* 0x000ce800013a7983 */ /* 0x000f220000300a00 */
[----:B------:R-:W-:Y:S02]  /*9ada0*/  LOP3.LUT R48, R48, 0xfbffffff, RZ, 0xc0, !PT ;  /* 0xfbffffff30307812 */ /* 0x000fe400078ec0ff */
[----:B------:R-:W-:Y:S01]  /*9adb0*/  LOP3.LUT P5, RZ, R10, 0x8000000, RZ, 0xc0, !PT ;  /* 0x080000000aff7812 */ /* 0x000fe200078ac0ff */
[----:B------:R-:W4:Y:S01]  /*9adc0*/  LDL.LU.64 R52, [R1+0xcd8] ;  /* 0x000cd80001347983 */ /* 0x000f220000300a00 */
[----:B------:R-:W-:-:S02]  /*9add0*/  PRMT R11, R0, 0x7770, RZ ;  /* 0x00007770000b7816 */ /* 0x000fc400000000ff */
[----:B------:R-:W-:Y:S01]  /*9ade0*/  LOP3.LUT P6, RZ, R10, 0x4000000, RZ, 0xc0, !PT ;  /* 0x040000000aff7812 */ /* 0x000fe200078cc0ff */
[----:B------:R-:W4:Y:S04]  /*9adf0*/  LDL.LU.64 R56, [R1+0xcc8] ;  /* 0x000cc80001387983 */ /* 0x000f280000300a00 */
[----:B------:R-:W-:Y:S01]  /*9ae00*/  @P0 LOP3.LUT R48, R48, 0x4000000, RZ, 0xfc, !PT ;  /* 0x0400000030300812 */ /* 0x000fe200078efcff */
[----:B---3--:R0:W-:Y:S01]  /*9ae10*/  @P4 STG.E.U8 desc[UR34][R22.64], R11 ;  /* 0x0000000b16004986 */ /* 0x0081e2000c101122 */
[----:B------:R-:W-:Y:S02]  /*9ae20*/  LOP3.LUT P0, RZ, R10, 0x800000, RZ, 0xc0, !PT ;  /* 0x008000000aff7812 */ /* 0x000fe4000780c0ff */
[----:B------:R-:W-:Y:S01]  /*9ae30*/  LOP3.LUT R48, R48, 0xf7ffffff, RZ, 0xc0, !PT ;  /* 0xf7ffffff30307812 */ /* 0x000fe200078ec0ff */
[----:B------:R-:W3:Y:S10]  /*9ae40*/  LDL.LU.64 R54, [R1+0xcc0] ;  /* 0x000cc00001367983 */ /* 0x000ef40000300a00 */
[----:B------:R-:W-:-:S02]  /*9ae50*/  @P0 LOP3.LUT R48, R48, 0x8000000, RZ, 0xfc, !PT ;  /* 0x0800000030300812 */ /* 0x000fc400078efcff */
[----:B------:R-:W-:Y:S02]  /*9ae60*/  LOP3.LUT P0, RZ, R10, 0x1000000, RZ, 0xc0, !PT ;  /* 0x010000000aff7812 */ /* 0x000fe4000780c0ff */
[----:B------:R-:W-:Y:S02]  /*9ae70*/  LOP3.LUT R48, R48, 0xefffffff, RZ, 0xc0, !PT ;  /* 0xefffffff30307812 */ /* 0x000fe400078ec0ff */
[----:B0-----:R-:W-:-:S05]  /*9ae80*/  PRMT R11, R0, 0x7771, RZ ;  /* 0x00007771000b7816 */ /* 0x001fca00000000ff */
[----:B------:R0:W-:Y:S04]  /*9ae90*/  @P5 STG.E.U8 desc[UR34][R18.64], R11 ;  /* 0x0000000b12005986 */ /* 0x0001e8000c101122 */
[----:B------:R-:W-:Y:S02]  /*9aea0*/  @P0 LOP3.LUT R48, R48, 0x10000000, RZ, 0xfc, !PT ;  /* 0x1000000030300812 */ /* 0x000fe400078efcff */
[----:B------:R-:W-:Y:S02]  /*9aeb0*/  LOP3.LUT P0, RZ, R10, 0x2000000, RZ, 0xc0, !PT ;  /* 0x020000000aff7812 */ /* 0x000fe4000780c0ff */
[----:B0-----:R-:W-:-:S05]  /*9aec0*/  PRMT R11, R0, 0x7772, RZ ;  /* 0x00007772000b7816 */ /* 0x001fca00000000ff */
[----:B------:R0:W-:Y:S02]  /*9aed0*/  @P6 STG.E.U8 desc[UR34][R16.64], R11 ;  /* 0x0000000b10006986 */ /* 0x0001e4000c101122 */
        /* <DEDUP_REMOVED lines=10> */
[----:B------:R-:W3:Y:S01]  /*9af80*/  LDL.LU.64 R14, [R1+0xca0] ;  /* 0x000ca000010e7983 */ /* 0x000ee20000300a00 */
[----:B0-----:R-:W-:-:S03]  /*9af90*/  PRMT R11, R61, 0x7771, RZ ;  /* 0x000077713d0b7816 */ /* 0x001fc600000000ff */
[----:B------:R-:W3:Y:S06]  /*9afa0*/  LDL.LU.64 R6, [R1+0xc90] ;  /* 0x000c900001067983 */ /* 0x000eec0000300a00 */
[----:B--2---:R0:W-:Y:S01]  /*9afb0*/  @P0 STG.E.U8 desc[UR34][R2.64], R11 ;  /* 0x0000000b02000986 */ /* 0x0041e2000c101122 */
[C---:B------:R-:W-:Y:S02]  /*9afc0*/  LOP3.LUT P0, RZ, R48.reuse, 0x4000000, RZ, 0xc0, !PT ;  /* 0x0400000030ff7812 */ /* 0x040fe4000780c0ff */
[----:B0-----:R-:W-:Y:S01]  /*9afd0*/  PRMT R11, R61, 0x7772, RZ ;  /* 0x000077723d0b7816 */ /* 0x001fe200000000ff */
[----:B------:R-:W2:Y:S10]  /*9afe0*/  LDL.LU.64 R2, [R1+0xc40] ;  /* 0x000c400001027983 */ /* 0x000eb40000300a00 */
[----:B----4-:R0:W-:Y:S04]  /*9aff0*/  @P0 STG.E.U8 desc[UR34][R8.64], R11 ;  /* 0x0000000b08000986 */ /* 0x0101e8000c101122 */
[----:B0-----:R-:W4:Y:S01]  /*9b000*/  LDL.LU.64 R8, [R1+0x2ba0] ;  /* 0x002ba00001087983 */ /* 0x001f220000300a00 */
[----:B------:R-:W-:-:S02]  /*9b010*/  LOP3.LUT P0, RZ, R48, 0x2000000, RZ, 0xc0, !PT ;  /* 0x0200000030ff7812 */ /* 0x000fc4000780c0ff */
[----:B------:R-:W-:-:S11]  /*9b020*/  PRMT R11, R61, 0x7773, RZ ;  /* 0x000077733d0b7816 */ /* 0x000fd600000000ff */
        /* <DEDUP_REMOVED lines=16> */
[----:B0-----:R-:W-:Y:S02]  /*9b130*/  PRMT R11, R8, 0x7773, RZ ;  /* 0x00007773080b7816 */ /* 0x001fe400000000ff */
[----:B------:R-:W4:Y:S01]  /*9b140*/  LDL.LU R8, [R1+0x2b98] ;  /* 0x002b980001087983 */ /* 0x000f220000300800 */
[----:B------:R-:W-:-:S13]  /*9b150*/  LOP3.LUT P0, RZ, R48, 0x200000, RZ, 0xc0, !PT ;  /* 0x0020000030ff7812 */ /* 0x000fda000780c0ff */
[----:B---3--:R0:W-:Y:S02]  /*9b160*/  @P0 STG.E.U8 desc[UR34][R54.64], R11 ;  /* 0x0000000b36000986 */ /* 0x0081e4000c101122 */
        /* <DEDUP_REMOVED lines=10> */
[----:B------:R0:W-:Y:S02]  /*9b210*/  @P5 STG.E.U8 desc[UR34][R6.64], R11 ;  /* 0x0000000b06005986 */ /* 0x0001e4000c101122 */
[----:B0-----:R-:W-:-:S05]  /*9b220*/  PRMT R11, R9, 0x7771, RZ ;  /* 0x00007771090b7816 */ /* 0x001fca00000000ff */
[----:B--2---:R0:W-:Y:S04]  /*9b230*/  @P6 STG.E.U8 desc[UR34][R2.64], R11 ;  /* 0x0000000b02006986 */ /* 0x0041e8000c101122 */
[----:B0-----:R-:W2:Y:S04]  /*9b240*/  LDL.LU.64 R2, [R1+0xc58] ;  /* 0x000c580001027983 */ /* 0x001ea80000300a00 */
[----:B------:R-:W3:Y:S01]  /*9b250*/  LDL.LU.64 R6, [R1+0xc50] ;  /* 0x000c500001067983 */ /* 0x000ee20000300a00 */
[----:B------:R-:W-:-:S03]  /*9b260*/  LOP3.LUT R48, R48, 0xffffdfff, RZ, 0xc0, !PT ;  /* 0xffffdfff30307812 */ /* 0x000fc600078ec0ff */
[----:B------:R-:W3:Y:S04]  /*9b270*/  LDL.LU.64 R54, [R1+0xc48] ;  /* 0x000c480001367983 */ /* 0x000ee80000300a00 */
[----:B------:R-:W3:Y:S04]  /*9b280*/  LDL.LU.64 R22, [R1+0xc60] ;  /* 0x000c600001167983 */ /* 0x000ee80000300a00 */
[----:B------:R-:W3:Y:S01]  /*9b290*/  LDL.LU.64 R18, [R1+0xc88] ;  /* 0x000c880001127983 */ /* 0x000ee20000300a00 */
[----:B------:R-:W-:-:S03]  /*9b2a0*/  LOP3.LUT P3, RZ, R10, 0x400, RZ, 0xc0, !PT ;  /* 0x000004000aff7812 */ /* 0x000fc6000786c0ff */
[----:B------:R-:W3:Y:S01]  /*9b2b0*/  LDL.LU.64 R16, [R1+0xc80] ;  /* 0x000c800001107983 */ /* 0x000ee20000300a00 */
[C---:B------:R-:W-:Y:S02]  /*9b2c0*/  LOP3.LUT P4, RZ, R10.reuse, 0x200, RZ, 0xc0, !PT ;  /* 0x000002000aff7812 */ /* 0x040fe4000788c0ff */
[C---:B------:R-:W-:Y:S02]  /*9b2d0*/  LOP3.LUT P5, RZ, R10.reuse, 0x100, RZ, 0xc0, !PT ;  /* 0x000001000aff7812 */ /* 0x040fe400078ac0ff */
[----:B------:R-:W-:Y:S02]  /*9b2e0*/  LOP3.LUT P6, RZ, R10, 0x80, RZ, 0xc0, !PT ;  /* 0x000000800aff7812 */ /* 0x000fe400078cc0ff */
[----:B----4-:R-:W-:-:S13]  /*9b2f0*/  LOP3.LUT P0, RZ, R8, 0x40000000, RZ, 0xc0, !PT ;  /* 0x4000000008ff7812 */ /* 0x010fda000780c0ff */
        /* <DEDUP_REMOVED lines=23> */
[----:B------:R-:W-:-:S05]  /*9b470*/  PRMT R10, R9, 0x7772, RZ ;  /* 0x00007772090a7816 */ /* 0x000fca00000000ff */
[----:B--2---:R0:W-:Y:S04]  /*9b480*/  @P3 STG.E.U8 desc[UR34][R2.64], R10 ;  /* 0x0000000a02003986 */ /* 0x0041e8000c101122 */
[----:B0-----:R-:W2:Y:S01]  /*9b490*/  LDL.LU.64 R2, [R1+0xc78] ;  /* 0x000c780001027983 */ /* 0x001ea20000300a00 */
[----:B------:R-:W-:-:S03]  /*9b4a0*/  PRMT R10, R9, 0x7773, RZ ;  /* 0x00007773090a7816 */ /* 0x000fc600000000ff */
[----:B------:R-:W4:Y:S04]  /*9b4b0*/  LDL.LU R9, [R1+0x2b90] ;  /* 0x002b900001097983 */ /* 0x000f280000300800 */
[----:B------:R-:W4:Y:S04]  /*9b4c0*/  LDL.LU.64 R14, [R1+0xc98] ;  /* 0x000c9800010e7983 */ /* 0x000f280000300a00 */
[----:B---3--:R0:W-:Y:S04]  /*9b4d0*/  @P4 STG.E.U8 desc[UR34][R6.64], R10 ;  /* 0x0000000a06004986 */ /* 0x0081e8000c101122 */
[----:B0-----:R-:W3:Y:S01]  /*9b4e0*/  LDL.LU.64 R6, [R1+0xc70] ;  /* 0x000c700001067983 */ /* 0x001ee20000300a00 */
[----:B------:R-:W-:-:S03]  /*9b4f0*/  PRMT R10, R4, 0x7770, RZ ;  /* 0x00007770040a7816 */ /* 0x000fc600000000ff */
[----:B------:R-:W3:Y:S04]  /*9b500*/  LDL.LU.64 R50, [R1+0xc38] ;  /* 0x000c380001327983 */ /* 0x000ee80000300a00 */
[----:B------:R0:W-:Y:S04]  /*9b510*/  @P5 STG.E.U8 desc[UR34][R54.64], R10 ;  /* 0x0000000a36005986 */ /* 0x0001e8000c101122 */
[----:B------:R-:W3:Y:S04]  /*9b520*/  LDL.LU.64 R58, [R1+0xc30] ;  /* 0x000c3000013a7983 */ /* 0x000ee80000300a00 */
[----:B------:R-:W3:Y:S01]  /*9b530*/  LDL.LU.64 R52, [R1+0xc20] ;  /* 0x000c200001347983 */ /* 0x000ee20000300a00 */
[----:B0-----:R-:W-:-:S05]  /*9b540*/  PRMT R10, R4, 0x7771, RZ ;  /* 0x00007771040a7816 */ /* 0x001fca00000000ff */
[----:B------:R0:W-:Y:S02]  /*9b550*/  @P6 STG.E.U8 desc[UR34][R22.64], R10 ;  /* 0x0000000a16006986 */ /* 0x0001e4000c101122 */
[----:B0-----:R-:W-:-:S05]  /*9b560*/  PRMT R10, R4, 0x7772, RZ ;  /* 0x00007772040a7816 */ /* 0x001fca00000000ff */
[----:B------:R0:W-:Y:S04]  /*9b570*/  @P0 STG.E.U8 desc[UR34][R18.64], R10 ;  /* 0x0000000a12000986 */ /* 0x0001e8000c101122 */
[----:B0-----:R-:W3:Y:S01]  /*9b580*/  LDL.LU.64 R10, [R1+0xc68] ;  /* 0x000c6800010a7983 */ /* 0x001ee20000300a00 */
[----:B------:R-:W-:Y:S02]  /*9b590*/  LOP3.LUT P0, RZ, R48, 0x100000, RZ, 0xc0, !PT ;  /* 0x0010000030ff7812 */ /* 0x000fe4000780c0ff */
[----:B------:R-:W-:Y:S01]  /*9b5a0*/  PRMT R4, R4, 0x7773, RZ ;  /* 0x0000777304047816 */ /* 0x000fe200000000ff */
[----:B------:R-:W3:Y:S04]  /*9b5b0*/  LDL.LU.64 R56, [R1+0xb38] ;  /* 0x000b380001387983 */ /* 0x000ee80000300a00 */
[----:B------:R-:W3:Y:S04]  /*9b5c0*/  LDL.LU.64 R54, [R1+0xb30] ;  /* 0x000b300001367983 */ /* 0x000ee80000300a00 */
[----:B------:R-:W3:Y:S04]  /*9b5d0*/  LDL.LU.64 R22, [R1+0xb28] ;  /* 0x000b280001167983 */ /* 0x000ee80000300a00 */
[----:B------:R0:W-:Y:S01]  /*9b5e0*/  @P0 STG.E.U8 desc[UR34][R16.64], R4 ;  /* 0x0000000410000986 */ /* 0x0001e2000c101122 */
[----:B------:R-:W-:-:S03]  /*9b5f0*/  LOP3.LUT P0, RZ, R48, 0x80000, RZ, 0xc0, !PT ;  /* 0x0008000030ff7812 */ /* 0x000fc6000780c0ff */
[----:B------:R-:W3:Y:S01]  /*9b600*/  LDL.LU.64 R18, [R1+0xb20] ;  /* 0x000b200001127983 */ /* 0x000ee20000300a00 */
[----:B0-----:R-:W-:-:S03]  /*9b610*/  PRMT R4, R12, 0x7770, RZ ;  /* 0x000077700c047816 */ /* 0x001fc600000000ff */
[----:B------:R-:W3:Y:S06]  /*9b620*/  LDL.LU.64 R16, [R1+0xb18] ;  /* 0x000b180001107983 */ /* 0x000eec0000300a00 */
[----:B--2---:R0:W-:Y:S01]  /*9b630*/  @P0 STG.E.U8 desc[UR34][R2.64], R4 ;  /* 0x0000000402000986 */ /* 0x0041e2000c101122 */
[----:B------:R-:W-:Y:S02]  /*9b640*/  LOP3.LUT P0, RZ, R48, 0x40000, RZ, 0xc0, !PT ;  /* 0x0004000030ff7812 */ /* 0x000fe4000780c0ff */
[----:B0-----:R-:W-:Y:S01]  /*9b650*/  PRMT R4, R12, 0x7771, RZ ;  /* 0x000077710c047816 */ /* 0x001fe200000000ff */
[----:B------:R-:W2:Y:S10]  /*9b660*/  LDL.LU.64 R2, [R1+0xab8] ;  /* 0x000ab80001027983 */ /* 0x000eb40000300a00 */
[----:B----4-:R0:W-:Y:S01]  /*9b670*/  @P0 STG.E.U8 desc[UR34][R14.64], R4 ;  /* 0x000000040e000986 */ /* 0x0101e2000c101122 */
[----:B------:R-:W-:-:S02]  /*9b680*/  LOP3.LUT P0, RZ, R48, 0x20000, RZ, 0xc0, !PT ;  /* 0x0002000030ff7812 */ /* 0x000fc4000780c0ff */
[----:B0-----:R-:W-:Y:S01]  /*9b690*/  PRMT R4, R12, 0x7772, RZ ;  /* 0x000077720c047816 */ /* 0x001fe200000000ff */
[----:B------:R-:W4:Y:S10]  /*9b6a0*/  LDL.LU.64 R14, [R1+0x2b88] ;  /* 0x002b8800010e7983 */ /* 0x000f340000300a00 */
[----:B---3--:R0:W-:Y:S04]  /*9b6b0*/  @P0 STG.E.U8 desc[UR34][R6.64], R4 ;  /* 0x0000000406000986 */ /* 0x0081e8000c101122 */
[----:B0-----:R-:W3:Y:S01]  /*9b6c0*/  LDL.LU.64 R6, [R1+0x2b80] ;  /* 0x002b800001067983 */ /* 0x001ee20000300a00 */
[----:B------:R-:W-:-:S02]  /*9b6d0*/  LOP3.LUT P0, RZ, R48, 0x10000, RZ, 0xc0, !PT ;  /* 0x0001000030ff7812 */ /* 0x000fc4000780c0ff */
[----:B------:R-:W-:Y:S02]  /*9b6e0*/  PRMT R12, R12, 0x7773, RZ ;  /* 0x000077730c0c7816 */ /* 0x000fe400000000ff */
[----:B------:R-:W-:-:S09]  /*9b6f0*/  PRMT R4, R5, 0x7770, RZ ;  /* 0x0000777005047816 */ /* 0x000fd200000000ff */
[----:B------:R-:W-:Y:S01]  /*9b700*/  @P0 STG.E.U8 desc[UR34][R10.64], R12 ;  /* 0x0000000c0a000986 */ /* 0x000fe2000c101122 */
[----:B------:R-:W-:-:S13]  /*9b710*/  LOP3.LUT P0, RZ, R48, 0x8000, RZ, 0xc0, !PT ;  /* 0x0000800030ff7812 */ /* 0x000fda000780c0ff */
        /* <DEDUP_REMOVED lines=8> */
[C---:B0-----:R-:W-:Y:S02]  /*9b7a0*/  PRMT R4, R5.reuse, 0x7772, RZ ;  /* 0x0000777205047816 */ /* 0x041fe400000000ff */
[----:B------:R-:W-:-:S03]  /*9b7b0*/  PRMT R5, R5, 0x7773, RZ ;  /* 0x0000777305057816 */ /* 0x000fc600000000ff */
[----:B------:R0:W-:Y:S01]  /*9b7c0*/  @P0 STG.E.U8 desc[UR34][R52.64], R4 ;  /* 0x0000000434000986 */ /* 0x0001e2000c101122 */
[C---:B------:R-:W-:Y:S02]  /*9b7d0*/  LOP3.LUT P4, RZ, R8.reuse, 0x4000000, RZ, 0xc0, !PT ;  /* 0x0400000008ff7812 */ /* 0x040fe4000788c0ff */
[----:B------:R-:W-:Y:S01]  /*9b7e0*/  LOP3.LUT P5, RZ, R8, 0x2000000, RZ, 0xc0, !PT ;  /* 0x0200000008ff7812 */ /* 0x000fe200078ac0ff */
[----:B------:R-:W-:Y:S01]  /*9b7f0*/  @P1 STG.E.U8 desc[UR34][R56.64], R5 ;  /* 0x0000000538001986 */ /* 0x000fe2000c101122 */
[----:B0-----:R-:W-:-:S05]  /*9b800*/  PRMT R4, R13, 0x7770, RZ ;  /* 0x000077700d047816 */ /* 0x001fca00000000ff */
[----:B------:R0:W-:Y:S02]  /*9b810*/  @P2 STG.E.U8 desc[UR34][R54.64], R4 ;  /* 0x0000000436002986 */ /* 0x0001e4000c101122 */
[----:B0-----:R-:W-:-:S05]  /*9b820*/  PRMT R4, R13, 0x7771, RZ ;  /* 0x000077710d047816 */ /* 0x001fca00000000ff */
[----:B------:R0:W-:Y:S01]  /*9b830*/  @P3 STG.E.U8 desc[UR34][R22.64], R4 ;  /* 0x0000000416003986 */ /* 0x0001e2000c101122 */
[----:B------:R-:W-:Y:S02]  /*9b840*/  LOP3.LUT P6, RZ, R8, 0x1000000, RZ, 0xc0, !PT ;  /* 0x0100000008ff7812 */ /* 0x000fe400078cc0ff */
[C---:B0-----:R-:W-:Y:S02]  /*9b850*/  PRMT R4, R13.reuse, 0x7772, RZ ;  /* 0x000077720d047816 */ /* 0x041fe400000000ff */
[----:B------:R-:W-:-:S03]  /*9b860*/  PRMT R13, R13, 0x7773, RZ ;  /* 0x000077730d0d7816 */ /* 0x000fc600000000ff */
[----:B------:R-:W-:Y:S04]  /*9b870*/  @P4 STG.E.U8 desc[UR34][R18.64], R4 ;  /* 0x0000000412004986 */ /* 0x000fe8000c101122 */
[----:B------:R0:W-:Y:S04]  /*9b880*/  @P5 STG.E.U8 desc[UR34][R16.64], R13 ;  /* 0x0000000d10005986 */ /* 0x0001e8000c101122 */
[----:B0-----:R-:W4:Y:S01]  /*9b890*/  LDL.LU.64 R16, [R1+0xad0] ;  /* 0x000ad00001107983 */ /* 0x001f220000300a00 */
[----:B---3--:R-:W-:-:S05]  /*9b8a0*/  PRMT R4, R6, 0x7770, RZ ;  /* 0x0000777006047816 */ /* 0x008fca00000000ff */
[----:B--2---:R0:W-:Y:S04]  /*9b8b0*/  @P6 STG.E.U8 desc[UR34][R2.64], R4 ;  /* 0x0000000402006986 */ /* 0x0041e8000c101122 */
[----:B0-----:R-:W2:Y:S04]  /*9b8c0*/  LDL.LU.64 R2, [R1+0xaf0] ;  /* 0x000af00001027983 */ /* 0x001ea80000300a00 */
[----:B------:R-:W3:Y:S04]  /*9b8d0*/  LDL.LU.64 R58, [R1+0xae8] ;  /* 0x000ae800013a7983 */ /* 0x000ee80000300a00 */
[----:B------:R-:W3:Y:S04]  /*9b8e0*/  LDL.LU.64 R52, [R1+0xae0] ;  /* 0x000ae00001347983 */ /* 0x000ee80000300a00 */
[----:B------:R-:W3:Y:S04]  /*9b8f0*/  LDL.LU.64 R56, [R1+0xaf8] ;  /* 0x000af80001387983 */ /* 0x000ee80000300a00 */
[----:B------:R-:W3:Y:S04]  /*9b900*/  LDL.LU.64 R54, [R1+0xb10] ;  /* 0x000b100001367983 */ /* 0x000ee80000300a00 */
[----:B------:R-:W3:Y:S01]  /*9b910*/  LDL.LU.64 R18, [R1+0xb08] ;  /* 0x000b080001127983 */ /* 0x000ee20000300a00 */
[----:B------:R-:W-:-:S03]  /*9b920*/  LOP3.LUT P3, RZ, R8, 0x800000, RZ, 0xc0, !PT ;  /* 0x0080000008ff7812 */ /* 0x000fc6000786c0ff */
[----:B------:R-:W3:Y:S01]  /*9b930*/  LDL.LU.64 R22, [R1+0xb00] ;  /* 0x000b000001167983 */ /* 0x000ee20000300a00 */
[----:B------:R-:W-:Y:S02]  /*9b940*/  PRMT R4, R6, 0x7771, RZ ;  /* 0x0000777106047816 */ /* 0x000fe400000000ff */
[----:B------:R-:W-:-:S07]  /*9b950*/  LOP3.LUT P4, RZ, R8, 0x400000, RZ, 0xc0, !PT ;  /* 0x0040000008ff7812 */ /* 0x000fce000788c0ff */
[----:B----4-:R0:W-:Y:S04]  /*9b960*/  @P3 STG.E.U8 desc[UR34][R16.64], R4 ;  /* 0x0000000410003986 */ /* 0x0101e8000c101122 */
[----:B0-----:R-:W4:Y:S01]  /*9b970*/  LDL.LU.64 R16, [R1+0xad8] ;  /* 0x000ad80001107983 */ /* 0x001f220000300a00 */
[----:B------:R-:W-:Y:S02]  /*9b980*/  PRMT R4, R6, 0x7772, RZ ;  /* 0x0000777206047816 */ /* 0x000fe400000000ff */
[----:B------:R-:W-:Y:S02]  /*9b990*/  LOP3.LUT P0, RZ, R8, 0x800, RZ, 0xc0, !PT ;  /* 0x0000080008ff7812 */ /* 0x000fe4000780c0ff */
[----:B------:R-:W-:-:S11]  /*9b9a0*/  LOP3.LUT R48, R48, 0xffffffdf, RZ, 0xc0, !PT ;  /* 0xffffffdf30307812 */ /* 0x000fd600078ec0ff */
[----:B------:R-:W-:Y:S02]  /*9b9b0*/  @P0 LOP3.LUT R48, R48, 0x20, RZ, 0xfc, !PT ;  /* 0x0000002030300812 */ /* 0x000fe400078efcff */
[----:B------:R-:W-:Y:S02]  /*9b9c0*/  LOP3.LUT P0, RZ, R8, 0x1000, RZ, 0xc0, !PT ;  /* 0x0000100008ff7812 */ /* 0x000fe4000780c0ff */
[----:B------:R-:W-:Y:S01]  /*9b9d0*/  LOP3.LUT R48, R48, 0xffffffbf, RZ, 0xc0, !PT ;  /* 0xffffffbf30307812 */ /* 0x000fe200078ec0ff */
[----:B--2---:R0:W-:Y:S04]  /*9b9e0*/  @P4 STG.E.U8 desc[UR34][R2.64], R4 ;  /* 0x0000000402004986 */ /* 0x0041e8000c101122 */
[----:B0-----:R-:W2:Y:S06]  /*9b9f0*/  LDL.LU.64 R2, [R1+0xac8] ;  /* 0x000ac80001027983 */ /* 0x001eac0000300a00 */
[----:B------:R-:W-:-:S02]  /*9ba00*/  @P0 LOP3.LUT R48, R48, 0x40, RZ, 0xfc, !PT ;  /* 0x0000004030300812 */ /* 0x000fc400078efcff */
[----:B------:R-:W-:Y:S01]  /*9ba10*/  LOP3.LUT P0, RZ, R8, 0x2000, RZ, 0xc0, !PT ;  /* 0x0000200008ff7812 */ /* 0x000fe2000780c0ff */
[----:B------:R-:W2:Y:S01]  /*9ba20*/  LDL.LU.64 R12, [R1+0xab0] ;  /* 0x000ab000010c7983 */ /* 0x000ea20000300a00 */
[----:B------:R-:W-:Y:S02]  /*9ba30*/  LOP3.LUT R48, R48, 0xffffff7f, RZ, 0xc0, !PT ;  /* 0xffffff7f30307812 */ /* 0x000fe400078ec0ff */
[C---:B------:R-:W-:Y:S01]  /*9ba40*/  LOP3.LUT P5, RZ, R8.reuse, 0x200000, RZ, 0xc0, !PT ;  /* 0x0020000008ff7812 */ /* 0x040fe200078ac0ff */
[----:B------:R-:W2:Y:S01]  /*9ba50*/  LDL.LU.64 R10, [R1+0xaa8] ;  /* 0x000aa800010a7983 */ /* 0x000ea20000300a00 */
[----:B------:R-:W-:Y:S02]  /*9ba60*/  LOP3.LUT P6, RZ, R8, 0x100000, RZ, 0xc0, !PT ;  /* 0x0010000008ff7812 */ /* 0x000fe400078cc0ff */
[----:B------:R-:W-:Y:S01]  /*9ba70*/  PRMT R6, R6, 0x7773, RZ ;  /* 0x0000777306067816 */ /* 0x000fe200000000ff */
[----:B------:R-:W2:Y:S04]  /*9ba80*/  LDL.LU.64 R50, [R1+0xaa0] ;  /* 0x000aa00001327983 */ /* 0x000ea80000300a00 */
        /* <DEDUP_REMOVED lines=15> */
[----:B------:R-:W-:Y:S01]  /*9bb80*/  PRMT R4, R14, 0x7770, RZ ;  /* 0x000077700e047816 */ /* 0x000fe200000000ff */
[----:B---3--:R0:W-:Y:S08]  /*9bb90*/  @P5 STG.E.U8 desc[UR34][R58.64], R6 ;  /* 0x000000063a005986 */ /* 0x0081f0000c101122 */
[----:B------:R-:W-:-:S02]  /*9bba0*/  @P0 LOP3.LUT R48, R48, 0x1000, RZ, 0xfc, !PT ;  /* 0x0000100030300812 */ /* 0x000fc400078efcff */
[----:B------:R-:W-:Y:S01]  /*9bbb0*/  LOP3.LUT P0, RZ, R8, 0x80000, RZ, 0xc0, !PT ;  /* 0x0008000008ff7812 */ /* 0x000fe2000780c0ff */
[----:B------:R1:W-:Y:S04]  /*9bbc0*/  @P6 STG.E.U8 desc[UR34][R52.64], R4 ;  /* 0x0000000434006986 */ /* 0x0003e8000c101122 */
[----:B0-----:R-:W3:Y:S01]  /*9bbd0*/  LDL.LU.64 R58, [R1+0xa98] ;  /* 0x000a9800013a7983 */ /* 0x001ee20000300a00 */
[----:B-1----:R-:W-:-:S03]  /*9bbe0*/  PRMT R4, R14, 0x7771, RZ ;  /* 0x000077710e047816 */ /* 0x002fc600000000ff */
[----:B------:R-:W3:Y:S04]  /*9bbf0*/  LDL.LU.64 R52, [R1+0xa80] ;  /* 0x000a800001347983 */ /* 0x000ee80000300a00 */
[----:B------:R0:W-:Y:S01]  /*9bc00*/  @P0 STG.E.U8 desc[UR34][R56.64], R4 ;  /* 0x0000000438000986 */ /* 0x0001e2000c101122 */
[----:B------:R-:W-:Y:S02]  /*9bc10*/  LOP3.LUT P0, RZ, R48, 0x1000, RZ, 0xc0, !PT ;  /* 0x0000100030ff7812 */ /* 0x000fe4000780c0ff */
[----:B0-----:R-:W-:Y:S01]  /*9bc20*/  PRMT R4, R14, 0x7772, RZ ;  /* 0x000077720e047816 */ /* 0x001fe200000000ff */
[----:B------:R-:W3:Y:S10]  /*9bc30*/  LDL.LU.64 R56, [R1+0xa70] ;  /* 0x000a700001387983 */ /* 0x000ef40000300a00 */
[----:B------:R0:W-:Y:S01]  /*9bc40*/  @P0 STG.E.U8 desc[UR34][R54.64], R4 ;  /* 0x0000000436000986 */ /* 0x0001e2000c101122 */
[----:B------:R-:W-:-:S02]  /*9bc50*/  LOP3.LUT P0, RZ, R48, 0x800, RZ, 0xc0, !PT ;  /* 0x0000080030ff7812 */ /* 0x000fc4000780c0ff */
[----:B------:R-:W-:Y:S02]  /*9bc60*/  PRMT R14, R14, 0x7773, RZ ;  /* 0x000077730e0e7816 */ /* 0x000fe400000000ff */
[----:B0-----:R-:W-:Y:S01]  /*9bc70*/  PRMT R4, R7, 0x7770, RZ ;  /* 0x0000777007047816 */ /* 0x001fe200000000ff */
[----:B------:R-:W3:Y:S08]  /*9bc80*/  LDL.LU.64 R54, [R1+0xa48] ;  /* 0x000a480001367983 */ /* 0x000ef00000300a00 */
[----:B------:R0:W-:Y:S01]  /*9bc90*/  @P0 STG.E.U8 desc[UR34][R18.64], R14 ;  /* 0x0000000e12000986 */ /* 0x0001e2000c101122 */
[----:B------:R-:W-:-:S03]  /*9bca0*/  LOP3.LUT P0, RZ, R48, 0x400, RZ, 0xc0, !PT ;  /* 0x0000040030ff7812 */ /* 0x000fc6000780c0ff */
[----:B0-----:R-:W3:Y:S10]  /*9bcb0*/  LDL.LU.64 R18, [R1+0xa40] ;  /* 0x000a400001127983 */ /* 0x001ef40000300a00 */
[----:B------:R0:W-:Y:S01]  /*9bcc0*/  @P0 STG.E.U8 desc[UR34][R22.64], R4 ;  /* 0x0000000416000986 */ /* 0x0001e2000c101122 */
[----:B------:R-:W-:-:S02]  /*9bcd0*/  LOP3.LUT P0, RZ, R48, 0x200, RZ, 0xc0, !PT ;  /* 0x0000020030ff7812 */ /* 0x000fc4000780c0ff */
[----:B0-----:R-:W-:Y:S01]  /*9bce0*/  PRMT R4, R7, 0x7771, RZ ;  /* 0x0000777107047816 */ /* 0x001fe200000000ff */
[----:B------:R-:W3:Y:S10]  /*9bcf0*/  LDL.LU.64 R22, [R1+0x2b78] ;  /* 0x002b780001167983 */ /* 0x000ef40000300a00 */
[----:B----4-:R0:W-:Y:S01]  /*9bd00*/  @P0 STG.E.U8 desc[UR34][R16.64], R4 ;  /* 0x0000000410000986 */ /* 0x0101e2000c101122 */
[----:B------:R-:W-:-:S02]  /*9bd10*/  LOP3.LUT P0, RZ, R48, 0x100, RZ, 0xc0, !PT ;  /* 0x0000010030ff7812 */ /* 0x000fc4000780c0ff */
[----:B0-----:R-:W-:Y:S01]  /*9bd20*/  PRMT R4, R7, 0x7772, RZ ;  /* 0x0000777207047816 */ /* 0x001fe200000000ff */
[----:B------:R-:W4:Y:S10]  /*9bd30*/  LDL.LU.64 R16, [R1+0x2b70] ;  /* 0x002b700001107983 */ /* 0x000f340000300a00 */
[----:B--2---:R0:W-:Y:S04]  /*9bd40*/  @P0 STG.E.U8 desc[UR34][R2.64], R4 ;  /* 0x0000000402000986 */ /* 0x0041e8000c101122 */
[----:B0-----:R-:W2:Y:S04]  /*9bd50*/  LDL.LU.64 R2, [R1+0x2b68] ;  /* 0x002b680001027983 */ /* 0x001ea80000300a00 */
[----:B------:R-:W2:Y:S01]  /*9bd60*/  LDL.LU.64 R4, [R1+0xac0] ;  /* 0x000ac00001047983 */ /* 0x000ea20000300a00 */
[----:B------:R-:W-:-:S02]  /*9bd70*/  LOP3.LUT P0, RZ, R48, 0x80, RZ, 0xc0, !PT ;  /* 0x0000008030ff7812 */ /* 0x000fc4000780c0ff */
[----:B------:R-:W-:Y:S02]  /*9bd80*/  PRMT R7, R7, 0x7773, RZ ;  /* 0x0000777307077816 */ /* 0x000fe400000000ff */
[C---:B------:R-:W-:Y:S02]  /*9bd90*/  LOP3.LUT P1, RZ, R8.reuse, 0x400, RZ, 0xc0, !PT ;  /* 0x0000040008ff7812 */ /* 0x040fe4000782c0ff */
[C---:B------:R-:W-:Y:S02]  /*9bda0*/  LOP3.LUT P2, RZ, R8.reuse, 0x200, RZ, 0xc0, !PT ;  /* 0x0000020008ff7812 */ /* 0x040fe4000784c0ff */
[C---:B------:R-:W-:Y:S02]  /*9bdb0*/  LOP3.LUT P3, RZ, R8.reuse, 0x100, RZ, 0xc0, !PT ;  /* 0x0000010008ff7812 */ /* 0x040fe4000786c0ff */
[C---:B------:R-:W-:Y:S02]  /*9bdc0*/  LOP3.LUT P4, RZ, R8.reuse, 0x80, RZ, 0xc0, !PT ;  /* 0x0000008008ff7812 */ /* 0x040fe4000788c0ff */
[----:B------:R-:W-:-:S02]  /*9bdd0*/  LOP3.LUT P5, RZ, R8, 0x40, RZ, 0xc0, !PT ;  /* 0x0000004008ff7812 */ /* 0x000fc400078ac0ff */
[----:B------:R-:W-:Y:S02]  /*9bde0*/  LOP3.LUT P6, RZ, R8, 0x20, RZ, 0xc0, !PT ;  /* 0x0000002008ff7812 */ /* 0x000fe400078cc0ff */
[----:B------:R-:W-:Y:S01]  /*9bdf0*/  LOP3.LUT R60, R60, 0xdfffffff, RZ, 0xc0, !PT ;  /* 0xdfffffff3c3c7812 */ /* 0x000fe200078ec0ff */
[----:B--2---:R0:W-:Y:S01]  /*9be00*/  @P0 STG.E.U8 desc[UR34][R4.64], R7 ;  /* 0x0000000704000986 */ /* 0x0041e2000c101122 */
[----:B------:R-:W-:Y:S02]  /*9be10*/  LOP3.LUT P0, RZ, R48, 0x40, RZ, 0xc0, !PT ;  /* 0x0000004030ff7812 */ /* 0x000fe4000780c0ff */
[----:B0-----:R-:W-:-:S11]  /*9be20*/  PRMT R4, R15, 0x7770, RZ ;  /* 0x000077700f047816 */ /* 0x001fd600000000ff */
[----:B------:R0:W-:Y:S01]  /*9be30*/  @P0 STG.E.U8 desc[UR34][R12.64], R4 ;  /* 0x000000040c000986 */ /* 0x0001e2000c101122 */
[----:B------:R-:W-:Y:S02]  /*9be40*/  LOP3.LUT P0, RZ, R48, 0x20, RZ, 0xc0, !PT ;  /* 0x0000002030ff7812 */ /* 0x000fe4000780c0ff */
[----:B0-----:R-:W-:-:S11]  /*9be50*/  PRMT R4, R15, 0x7771, RZ ;  /* 0x000077710f047816 */ /* 0x001fd600000000ff */
[----:B------:R0:W-:Y:S02]  /*9be60*/  @P0 STG.E.U8 desc[UR34][R10.64], R4 ;  /* 0x000000040a000986 */ /* 0x0001e4000c101122 */
[C---:B0-----:R-:W-:Y:S02]  /*9be70*/  PRMT R4, R15.reuse, 0x7772, RZ ;  /* 0x000077720f047816 */ /* 0x041fe400000000ff */
[----:B------:R-:W2:Y:S01]  /*9be80*/  LDL.LU.64 R10, [R1+0xa38] ;  /* 0x000a3800010a7983 */ /* 0x000ea20000300a00 */
[----:B------:R-:W-:-:S03]  /*9be90*/  PRMT R15, R15, 0x7773, RZ ;  /* 0x000077730f0f7816 */ /* 0x000fc600000000ff */
[----:B------:R4:W-:Y:S04]  /*9bea0*/  @P1 STG.E.U8 desc[UR34][R50.64], R4 ;  /* 0x0000000432001986 */ /* 0x0009e8000c101122 */
[----:B---3--:R-:W-:Y:S01]  /*9beb0*/  @P2 STG.E.U8 desc[UR34][R58.64], R15 ;  /* 0x0000000f3a002986 */ /* 0x008fe2000c101122 */
[----:B----4-:R-:W-:-:S05]  /*9bec0*/  PRMT R4, R16, 0x7770, RZ ;  /* 0x0000777010047816 */ /* 0x010fca00000000ff */
[----:B------:R0:W-:Y:S02]  /*9bed0*/  @P3 STG.E.U8 desc[UR34][R52.64], R4 ;  /* 0x0000000434003986 */ /* 0x0001e4000c101122 */
[----:B0-----:R-:W-:-:S05]  /*9bee0*/  PRMT R4, R16, 0x7771, RZ ;  /* 0x0000777110047816 */ /* 0x001fca00000000ff */
[----:B------:R0:W-:Y:S02]  /*9bef0*/  @P4 STG.E.U8 desc[UR34][R56.64], R4 ;  /* 0x0000000438004986 */ /* 0x0001e4000c101122 */
[C---:B0-----:R-:W-:Y:S02]  /*9bf00*/  PRMT R4, R16.reuse, 0x7772, RZ ;  /* 0x0000777210047816 */ /* 0x041fe400000000ff */
[----:B------:R-:W-:-:S03]  /*9bf10*/  PRMT R16, R16, 0x7773, RZ ;  /* 0x0000777310107816 */ /* 0x000fc600000000ff */
[----:B------:R-:W-:Y:S04]  /*9bf20*/  @P5 STG.E.U8 desc[UR34][R54.64], R4 ;  /* 0x0000000436005986 */ /* 0x000fe8000c101122 */
[----:B------:R0:W-:Y:S04]  /*9bf30*/  @P6 STG.E.U8 desc[UR34][R18.64], R16 ;  /* 0x0000001012006986 */ /* 0x0001e8000c101122 */
[----:B0-----:R-:W3:Y:S04]  /*9bf40*/  LDL.LU.64 R18, [R1+0xa50] ;  /* 0x000a500001127983 */ /* 0x001ee80000300a00 */
[----:B------:R-:W4:Y:S04]  /*9bf50*/  LDL.LU.64 R50, [R1+0xa68] ;  /* 0x000a680001327983 */ /* 0x000f280000300a00 */
[----:B------:R-:W4:Y:S04]  /*9bf60*/  LDL.LU.64 R58, [R1+0xa60] ;  /* 0x000a6000013a7983 */ /* 0x000f280000300a00 */
[----:B------:R-:W4:Y:S04]  /*9bf70*/  LDL.LU.64 R52, [R1+0xa58] ;  /* 0x000a580001347983 */ /* 0x000f280000300a00 */
[----:B------:R-:W4:Y:S04]  /*9bf80*/  LDL.LU.64 R56, [R1+0xa78] ;  /* 0x000a780001387983 */ /* 0x000f280000300a00 */
[----:B------:R-:W4:Y:S01]  /*9bf90*/  LDL.LU.64 R54, [R1+0xa90] ;  /* 0x000a900001367983 */ /* 0x000f220000300a00 */
        /* <DEDUP_REMOVED lines=20> */
[----:B------:R-:W-:Y:S02]  /*9c0e0*/  LOP3.LUT P4, RZ, R8, 0x8, RZ, 0xc0, !PT ;  /* 0x0000000808ff7812 */ /* 0x000fe4000788c0ff */
[----:B------:R-:W-:-:S05]  /*9c0f0*/  PRMT R4, R20, 0x7770, RZ ;  /* 0x0000777014047816 */ /* 0x000fca00000000ff */
[----:B------:R-:W-:Y:S02]  /*9c100*/  @P0 LOP3.LUT R48, R48, 0x8, RZ, 0xfc, !PT ;  /* 0x0000000830300812 */ /* 0x000fe400078efcff */
[----:B------:R-:W-:Y:S02]  /*9c110*/  LOP3.LUT P0, RZ, R3, 0x80000000, RZ, 0xc0, !PT ;  /* 0x8000000003ff7812 */ /* 0x000fe4000780c0ff */
[----:B------:R-:W-:Y:S02]  /*9c120*/  LOP3.LUT P5, RZ, R8, 0x4, RZ, 0xc0, !PT ;  /* 0x0000000408ff7812 */ /* 0x000fe400078ac0ff */
[----:B------:R-:W-:Y:S02]  /*9c130*/  LOP3.LUT R48, R48, 0xffffffef, RZ, 0xc0, !PT ;  /* 0xffffffef30307812 */ /* 0x000fe400078ec0ff */
[----:B------:R-:W-:-:S07]  /*9c140*/  LOP3.LUT P6, RZ, R8, 0x2, RZ, 0xc0, !PT ;  /* 0x0000000208ff7812 */ /* 0x000fce00078cc0ff */
[----:B------:R-:W-:Y:S02]  /*9c150*/  @P0 LOP3.LUT R48, R48, 0x10, RZ, 0xfc, !PT ;  /* 0x0000001030300812 */ /* 0x000fe400078efcff */
[----:B------:R-:W-:Y:S01]  /*9c160*/  LOP3.LUT P0, RZ, R8, 0x1, RZ, 0xc0, !PT ;  /* 0x0000000108ff7812 */ /* 0x000fe2000780c0ff */
[----:B--2---:R0:W-:Y:S02]  /*9c170*/  @P3 STG.E.U8 desc[UR34][R10.64], R4 ;  /* 0x000000040a003986 */ /* 0x0041e4000c101122 */
[----:B0-----:R-:W-:-:S05]  /*9c180*/  PRMT R4, R20, 0x7771, RZ ;  /* 0x0000777114047816 */ /* 0x001fca00000000ff */
[----:B---3--:R0:W-:Y:S02]  /*9c190*/  @P4 STG.E.U8 desc[UR34][R18.64], R4 ;  /* 0x0000000412004986 */ /* 0x0081e4000c101122 */
[C---:B0-----:R-:W-:Y:S02]  /*9c1a0*/  PRMT R4, R20.reuse, 0x7772, RZ ;  /* 0x0000777214047816 */ /* 0x041fe400000000ff */
[----:B------:R-:W2:Y:S01]  /*9c1b0*/  LDL.LU.64 R18, [R1+0xa30] ;  /* 0x000a300001127983 */ /* 0x000ea20000300a00 */
[----:B------:R-:W-:-:S03]  /*9c1c0*/  PRMT R20, R20, 0x7773, RZ ;  /* 0x0000777314147816 */ /* 0x000fc600000000ff */
[----:B----4-:R0:W-:Y:S04]  /*9c1d0*/  @P5 STG.E.U8 desc[UR34][R50.64], R4 ;  /* 0x0000000432005986 */ /* 0x0101e8000c101122 */
[----:B------:R-:W-:Y:S04]  /*9c1e0*/  @P6 STG.E.U8 desc[UR34][R58.64], R20 ;  /* 0x000000143a006986 */ /* 0x000fe8000c101122 */
[----:B------:R-:W3:Y:S01]  /*9c1f0*/  LDL.LU.64 R14, [R1+0xa20] ;  /* 0x000a2000010e7983 */ /* 0x000ee20000300a00 */
[----:B0-----:R-:W-:-:S03]  /*9c200*/  PRMT R4, R17, 0x7770, RZ ;  /* 0x0000777011047816 */ /* 0x001fc600000000ff */
[----:B------:R-:W4:Y:S04]  /*9c210*/  LDL.LU.64 R6, [R1+0x938] ;  /* 0x0009380001067983 */ /* 0x000f280000300a00 */
[----:B------:R0:W-:Y:S01]  /*9c220*/  @P0 STG.E.U8 desc[UR34][R52.64], R4 ;  /* 0x0000000434000986 */ /* 0x0001e2000c101122 */
[----:B------:R-:W-:-:S03]  /*9c230*/  LOP3.LUT P0, RZ, R48, 0x10, RZ, 0xc0, !PT ;  /* 0x0000001030ff7812 */ /* 0x000fc6000780c0ff */
[----:B------:R-:W2:Y:S04]  /*9c240*/  LDL.LU.64 R12, [R1+0x930] ;  /* 0x00093000010c7983 */ /* 0x000ea80000300a00 */
[----:B------:R-:W2:Y:S01]  /*9c250*/  LDL.LU.64 R10, [R1+0x928] ;  /* 0x00092800010a7983 */ /* 0x000ea20000300a00 */
[----:B0-----:R-:W-:-:S03]  /*9c260*/  PRMT R4, R17, 0x7771, RZ ;  /* 0x0000777111047816 */ /* 0x001fc600000000ff */
[----:B------:R-:W2:Y:S04]  /*9c270*/  LDL.LU.64 R50, [R1+0x920] ;  /* 0x0009200001327983 */ /* 0x000ea80000300a00 */
[----:B------:R0:W-:Y:S01]  /*9c280*/  @P0 STG.E.U8 desc[UR34][R56.64], R4 ;  /* 0x0000000438000986 */ /* 0x0001e2000c101122 */
[----:B------:R-:W-:-:S03]  /*9c290*/  LOP3.LUT P0, RZ, R48, 0x8, RZ, 0xc0, !PT ;  /* 0x0000000830ff7812 */ /* 0x000fc6000780c0ff */
[----:B------:R-:W2:Y:S04]  /*9c2a0*/  LDL.LU.64 R58, [R1+0x918] ;  /* 0x00091800013a7983 */ /* 0x000ea80000300a00 */
[----:B------:R-:W2:Y:S01]  /*9c2b0*/  LDL.LU.64 R52, [R1+0x910] ;  /* 0x0009100001347983 */ /* 0x000ea20000300a00 */
[----:B0-----:R-:W-:-:S03]  /*9c2c0*/  PRMT R4, R17, 0x7772, RZ ;  /* 0x0000777211047816 */ /* 0x001fc600000000ff */
[----:B------:R-:W2:Y:S04]  /*9c2d0*/  LDL.LU.64 R56, [R1+0x908] ;  /* 0x0009080001387983 */ /* 0x000ea80000300a00 */
[----:B------:R0:W-:Y:S04]  /*9c2e0*/  @P0 STG.E.U8 desc[UR34][R54.64], R4 ;  /* 0x0000000436000986 */ /* 0x0001e8000c101122 */
[----:B0-----:R-:W2:Y:S01]  /*9c2f0*/  LDL.LU.64 R4, [R1+0xa88] ;  /* 0x000a880001047983 */ /* 0x001ea20000300a00 */
[C---:B------:R-:W-:Y:S02]  /*9c300*/  LOP3.LUT P0, RZ, R48.reuse, 0x4, RZ, 0xc0, !PT ;  /* 0x0000000430ff7812 */ /* 0x040fe4000780c0ff */
[----:B------:R-:W-:Y:S01]  /*9c310*/  PRMT R17, R17, 0x7773, RZ ;  /* 0x0000777311117816 */ /* 0x000fe200000000ff */
[----:B------:R-:W3:Y:S10]  /*9c320*/  LDL.LU.64 R54, [R1+0x900] ;  /* 0x0009000001367983 */ /* 0x000ef40000300a00 */
[----:B--2---:R0:W-:Y:S04]  /*9c330*/  @P0 STG.E.U8 desc[UR34][R4.64], R17 ;  /* 0x0000001104000986 */ /* 0x0041e8000c101122 */
[----:B0-----:R-:W2:Y:S01]  /*9c340*/  LDL.LU.64 R16, [R1+0xa28] ;  /* 0x000a280001107983 */ /* 0x001ea20000300a00 */
[----:B------:R-:W-:-:S02]  /*9c350*/  LOP3.LUT P0, RZ, R48, 0x2, RZ, 0xc0, !PT ;  /* 0x0000000230ff7812 */ /* 0x000fc4000780c0ff */
[----:B------:R-:W-:-:S11]  /*9c360*/  PRMT R4, R21, 0x7770, RZ ;  /* 0x0000777015047816 */ /* 0x000fd600000000ff */
[----:B------:R0:W-:Y:S04]  /*9c370*/  @P0 STG.E.U8 desc[UR34][R18.64], R4 ;  /* 0x0000000412000986 */ /* 0x0001e8000c101122 */
[----:B0-----:R-:W4:Y:S01]  /*9c380*/  LDL.LU.64 R18, [R1+0x2b60] ;  /* 0x002b600001127983 */ /* 0x001f220000300a00 */
[----:B------:R-:W-:Y:S02]  /*9c390*/  LOP3.LUT P0, RZ, R48, 0x1, RZ, 0xc0, !PT ;  /* 0x0000000130ff7812 */ /* 0x000fe4000780c0ff */
[----:B------:R-:W-:Y:S02]  /*9c3a0*/  PRMT R4, R21, 0x7771, RZ ;  /* 0x0000777115047816 */ /* 0x000fe400000000ff */
[C---:B------:R-:W-:Y:S02]  /*9c3b0*/  LOP3.LUT P1, RZ, R3.reuse, 0x800000, RZ, 0xc0, !PT ;  /* 0x0080000003ff7812 */ /* 0x040fe4000782c0ff */
[----:B------:R-:W-:-:S02]  /*9c3c0*/  LOP3.LUT P2, RZ, R3, 0x400000, RZ, 0xc0, !PT ;  /* 0x0040000003ff7812 */ /* 0x000fc4000784c0ff */
[C---:B------:R-:W-:Y:S02]  /*9c3d0*/  LOP3.LUT P3, RZ, R3.reuse, 0x200000, RZ, 0xc0, !PT ;  /* 0x0020000003ff7812 */ /* 0x040fe4000786c0ff */
[C---:B------:R-:W-:Y:S02]  /*9c3e0*/  LOP3.LUT P4, RZ, R3.reuse, 0x100000, RZ, 0xc0, !PT ;  /* 0x0010000003ff7812 */ /* 0x040fe4000788c0ff */
[C---:B------:R-:W-:Y:S02]  /*9c3f0*/  LOP3.LUT P5, RZ, R3.reuse, 0x80000, RZ, 0xc0, !PT ;  /* 0x0008000003ff7812 */ /* 0x040fe400078ac0ff */
[----:B------:R-:W-:Y:S01]  /*9c400*/  LOP3.LUT P6, RZ, R3, 0x40000, RZ, 0xc0, !PT ;  /* 0x0004000003ff7812 */ /* 0x000fe200078cc0ff */
[----:B--2---:R0:W-:Y:S01]  /*9c410*/  @P0 STG.E.U8 desc[UR34][R16.64], R4 ;  /* 0x0000000410000986 */ /* 0x0041e2000c101122 */
[----:B------:R-:W-:Y:S02]  /*9c420*/  LOP3.LUT P0, RZ, R60, 0x80000000, RZ, 0xc0, !PT ;  /* 0x800000003cff7812 */ /* 0x000fe4000780c0ff */
[----:B0-----:R-:W-:-:S11]  /*9c430*/  PRMT R4, R21, 0x7772, RZ ;  /* 0x0000777215047816 */ /* 0x001fd600000000ff */
[----:B---3--:R0:W-:Y:S01]  /*9c440*/  @P0 STG.E.U8 desc[UR34][R14.64], R4 ;  /* 0x000000040e000986 */ /* 0x0081e2000c101122 */
[----:B------:R-:W-:Y:S02]  /*9c450*/  LOP3.LUT P0, RZ, R60, 0x40000000, RZ, 0xc0, !PT ;  /* 0x400000003cff7812 */ /* 0x000fe4000780c0ff */
[----:B------:R-:W-:-:S11]  /*9c460*/  PRMT R21, R21, 0x7773, RZ ;  /* 0x0000777315157816 */ /* 0x000fd600000000ff */
[----:B----4-:R-:W-:Y:S01]  /*9c470*/  @P0 STG.E.U8 desc[UR34][R6.64], R21 ;  /* 0x0000001506000986 */ /* 0x010fe2000c101122 */
[----:B------:R-:W-:Y:S02]  /*9c480*/  LOP3.LUT P0, RZ, R60, 0x20000000, RZ, 0xc0, !PT ;  /* 0x200000003cff7812 */ /* 0x000fe4000780c0ff */
[----:B0-----:R-:W-:-:S11]  /*9c490*/  PRMT R4, R18, 0x7770, RZ ;  /* 0x0000777012047816 */ /* 0x001fd600000000ff */
[----:B------:R0:W-:Y:S02]  /*9c4a0*/  @P0 STG.E.U8 desc[UR34][R12.64], R4 ;  /* 0x000000040c000986 */ /* 0x0001e4000c101122 */
[C---:B0-----:R-:W-:Y:S02]  /*9c4b0*/  PRMT R4, R18.reuse, 0x7771, RZ ;  /* 0x0000777112047816 */ /* 0x041fe400000000ff */
[----:B------:R-:W2:Y:S04]  /*9c4c0*/  LDL.LU.64 R12, [R1+0x8f8] ;  /* 0x0008f800010c7983 */ /* 0x000ea80000300a00 */
[----:B------:R0:W-:Y:S02]  /*9c4d0*/  @P1 STG.E.U8 desc[UR34][R10.64], R4 ;  /* 0x000000040a001986 */ /* 0x0001e4000c101122 */
[----:B0-----:R-:W-:-:S02]  /*9c4e0*/  PRMT R4, R18, 0x7772, RZ ;  /* 0x0000777212047816 */ /* 0x001fc400000000ff */
[----:B------:R-:W3:Y:S01]  /*9c4f0*/  LDL.LU.64 R10, [R1+0x8f0] ;  /* 0x0008f000010a7983 */ /* 0x000ee20000300a00 */
[----:B------:R-:W-:-:S03]  /*9c500*/  PRMT R18, R18, 0x7773, RZ ;  /* 0x0000777312127816 */ /* 0x000fc600000000ff */
[----:B------:R0:W-:Y:S04]  /*9c510*/  @P2 STG.E.U8 desc[UR34][R50.64], R4 ;  /* 0x0000000432002986 */ /* 0x0001e8000c101122 */
[----:B------:R1:W-:Y:S04]  /*9c520*/  @P3 STG.E.U8 desc[UR34][R58.64], R18 ;  /* 0x000000123a003986 */ /* 0x0003e8000c101122 */
[----:B0-----:R-:W4:Y:S01]  /*9c530*/  LDL.LU.64 R50, [R1+0x8e8] ;  /* 0x0008e80001327983 */ /* 0x001f220000300a00 */
[----:B------:R-:W-:-:S03]  /*9c540*/  PRMT R4, R22, 0x7770, RZ ;  /* 0x0000777016047816 */ /* 0x000fc600000000ff */
[----:B-1----:R-:W4:Y:S04]  /*9c550*/  LDL.LU.64 R58, [R1+0x8e0] ;  /* 0x0008e000013a7983 */ /* 0x002f280000300a00 */
[----:B------:R0:W-:Y:S02]  /*9c560*/  @P4 STG.E.U8 desc[UR34][R52.64], R4 ;  /* 0x0000000434004986 */ /* 0x0001e4000c101122 */
[C---:B0-----:R-:W-:Y:S02]  /*9c570*/  PRMT R4, R22.reuse, 0x7771, RZ ;  /* 0x0000777116047816 */ /* 0x041fe400000000ff */
[----:B------:R-:W4:Y:S04]  /*9c580*/  LDL.LU.64 R52, [R1+0x8d8] ;  /* 0x0008d80001347983 */ /* 0x000f280000300a00 */
[----:B------:R0:W-:Y:S04]  /*9c590*/  @P5 STG.E.U8 desc[UR34][R56.64], R4 ;  /* 0x0000000438005986 */ /* 0x0001e8000c101122 */
[----:B0-----:R-:W4:Y:S01]  /*9c5a0*/  LDL.LU.64 R56, [R1+0x8d0] ;  /* 0x0008d00001387983 */ /* 0x001f220000300a00 */
[----:B------:R-:W-:-:S05]  /*9c5b0*/  PRMT R4, R22, 0x7772, RZ ;  /* 0x0000777216047816 */ /* 0x000fca00000000ff */
[----:B------:R0:W-:Y:S04]  /*9c5c0*/  @P6 STG.E.U8 desc[UR34][R54.64], R4 ;  /* 0x0000000436006986 */ /* 0x0001e8000c101122 */
[----:B0-----:R-:W4:Y:S01]  /*9c5d0*/  LDL.LU.64 R54, [R1+0x8c8] ;  /* 0x0008c80001367983 */ /* 0x001f220000300a00 */
[----:B------:R-:W-:Y:S02]  /*9c5e0*/  LOP3.LUT P0, RZ, R3, 0x20, RZ, 0xc0, !PT ;  /* 0x0000002003ff7812 */ /* 0x000fe4000780c0ff */
[----:B------:R-:W-:Y:S01]  /*9c5f0*/  LOP3.LUT R60, R60, 0xffbfffff, RZ, 0xc0, !PT ;  /* 0xffbfffff3c3c7812 */ /* 0x000fe200078ec0ff */
[----:B------:R-:W4:Y:S04]  /*9c600*/  LDL.LU.64 R20, [R1+0x8c0] ;  /* 0x0008c00001147983 */ /* 0x000f280000300a00 */
[----:B------:R-:W4:Y:S04]  /*9c610*/  LDL.LU.64 R48, [R1+0x8b8] ;  /* 0x0008b80001307983 */ /* 0x000f280000300a00 */
[----:B------:R-:W4:Y:S02]  /*9c620*/  LDL.LU.64 R16, [R1+0x8b0] ;  /* 0x0008b00001107983 */ /* 0x000f240000300a00 */
        /* <DEDUP_REMOVED lines=17> */
[C---:B------:R-:W-:Y:S02]  /*9c740*/  LOP3.LUT P3, RZ, R3.reuse, 0x10000, RZ, 0xc0, !PT ;  /* 0x0001000003ff7812 */ /* 0x040fe4000786c0ff */
[----:B------:R-:W-:Y:S02]  /*9c750*/  LOP3.LUT R60, R60, 0xf7ffffff, RZ, 0xc0, !PT ;  /* 0xf7ffffff3c3c7812 */ /* 0x000fe400078ec0ff */
[----:B------:R-:W-:Y:S02]  /*9c760*/  LOP3.LUT P4, RZ, R3, 0x8000, RZ, 0xc0, !PT ;  /* 0x0000800003ff7812 */ /* 0x000fe4000788c0ff */
[----:B------:R-:W-:-:S05]  /*9c770*/  PRMT R22, R22, 0x7773, RZ ;  /* 0x0000777316167816 */ /* 0x000fca00000000ff */
[----:B------:R-:W-:Y:S02]  /*9c780*/  @P0 LOP3.LUT R60, R60, 0x8000000, RZ, 0xfc, !PT ;  /* 0x080000003c3c0812 */ /* 0x000fe400078efcff */
[----:B------:R-:W-:Y:S02]  /*9c790*/  LOP3.LUT P0, RZ, R3, 0x800, RZ, 0xc0, !PT ;  /* 0x0000080003ff7812 */ /* 0x000fe4000780c0ff */
[----:B------:R-:W-:Y:S02]  /*9c7a0*/  PRMT R4, R19, 0x7770, RZ ;  /* 0x0000777013047816 */ /* 0x000fe400000000ff */
[C---:B------:R-:W-:Y:S02]  /*9c7b0*/  LOP3.LUT P6, RZ, R3.reuse, 0x4000, RZ, 0xc0, !PT ;  /* 0x0000400003ff7812 */ /* 0x040fe400078cc0ff */
[----:B------:R-:W-:Y:S02]  /*9c7c0*/  LOP3.LUT R60, R60, 0xefffffff, RZ, 0xc0, !PT ;  /* 0xefffffff3c3c7812 */ /* 0x000fe400078ec0ff */
[----:B------:R-:W-:-:S05]  /*9c7d0*/  LOP3.LUT P5, RZ, R3, 0x2000, RZ, 0xc0, !PT ;  /* 0x0000200003ff7812 */ /* 0x000fca00078ac0ff */
[----:B------:R-:W-:Y:S02]  /*9c7e0*/  @P0 LOP3.LUT R60, R60, 0x10000000, RZ, 0xfc, !PT ;  /* 0x100000003c3c0812 */ /* 0x000fe400078efcff */
[C---:B------:R-:W-:Y:S02]  /*9c7f0*/  LOP3.LUT P0, RZ, R3.reuse, 0x1000, RZ, 0xc0, !PT ;  /* 0x0000100003ff7812 */ /* 0x040fe4000780c0ff */
[C---:B------:R-:W-:Y:S01]  /*9c800*/  LOP3.LUT P1, RZ, R3.reuse, 0x10, RZ, 0xc0, !PT ;  /* 0x0000001003ff7812 */ /* 0x040fe2000782c0ff */
[----:B--2---:R0:W-:Y:S01]  /*9c810*/  @P2 STG.E.U8 desc[UR34][R12.64], R22 ;  /* 0x000000160c002986 */ /* 0x0041e2000c101122 */
[----:B------:R-:W-:-:S03]  /*9c820*/  LOP3.LUT P2, RZ, R3, 0x8, RZ, 0xc0, !PT ;  /* 0x0000000803ff7812 */ /* 0x000fc6000784c0ff */
[----:B0-----:R-:W2:Y:S04]  /*9c830*/  LDL.LU.64 R12, [R1+0x898] ;  /* 0x00089800010c7983 */ /* 0x001ea80000300a00 */
[----:B---3--:R0:W-:Y:S02]  /*9c840*/  @P3 STG.E.U8 desc[UR34][R10.64], R4 ;  /* 0x000000040a003986 */ /* 0x0081e4000c101122 */
[----:B0-----:R-:W-:Y:S02]  /*9c850*/  PRMT R4, R19, 0x7771, RZ ;  /* 0x0000777113047816 */ /* 0x001fe400000000ff */
[----:B------:R-:W3:Y:S04]  /*9c860*/  LDL.LU.64 R10, [R1+0x890] ;  /* 0x00089000010a7983 */ /* 0x000ee80000300a00 */
[----:B----4-:R0:W-:Y:S01]  /*9c870*/  @P4 STG.E.U8 desc[UR34][R50.64], R4 ;  /* 0x0000000432004986 */ /* 0x0101e2000c101122 */
[----:B------:R-:W-:-:S02]  /*9c880*/  LOP3.LUT P3, RZ, R3, 0x4, RZ, 0xc0, !PT ;  /* 0x0000000403ff7812 */ /* 0x000fc4000786c0ff */
[----:B------:R-:W-:Y:S02]  /*9c890*/  LOP3.LUT P4, RZ, R3, 0x2, RZ, 0xc0, !PT ;  /* 0x0000000203ff7812 */ /* 0x000fe4000788c0ff */
[C---:B0-----:R-:W-:Y:S01]  /*9c8a0*/  PRMT R4, R19.reuse, 0x7772, RZ ;  /* 0x0000777213047816 */ /* 0x041fe200000000ff */
[----:B------:R-:W4:Y:S01]  /*9c8b0*/  LDL.LU.64 R50, [R1+0x888] ;  /* 0x0008880001327983 */ /* 0x000f220000300a00 */
[----:B------:R-:W-:-:S03]  /*9c8c0*/  PRMT R19, R19, 0x7773, RZ ;  /* 0x0000777313137816 */ /* 0x000fc600000000ff */
[----:B------:R0:W-:Y:S01]  /*9c8d0*/  @P6 STG.E.U8 desc[UR34][R58.64], R4 ;  /* 0x000000043a006986 */ /* 0x0001e2000c101122 */
[----:B------:R-:W-:Y:S02]  /*9c8e0*/  LOP3.LUT P6, RZ, R3, 0x1, RZ, 0xc0, !PT ;  /* 0x0000000103ff7812 */ /* 0x000fe400078cc0ff */
[----:B------:R-:W-:Y:S01]  /*9c8f0*/  PRMT R3, R23, 0x7770, RZ ;  /* 0x0000777017037816 */ /* 0x000fe200000000ff */
[----:B------:R1:W-:Y:S04]  /*9c900*/  @P5 STG.E.U8 desc[UR34][R52.64], R19 ;  /* 0x0000001334005986 */ /* 0x0003e8000c101122 */
[----:B0-----:R-:W4:Y:S04]  /*9c910*/  LDL.LU.64 R58, [R1+0x880] ;  /* 0x00088000013a7983 */ /* 0x001f280000300a00 */
[----:B-1----:R-:W4:Y:S04]  /*9c920*/  LDL.LU.64 R52, [R1+0x878] ;  /* 0x0008780001347983 */ /* 0x002f280000300a00 */
[----:B------:R0:W-:Y:S01]  /*9c930*/  @P0 STG.E.U8 desc[UR34][R56.64], R3 ;  /* 0x0000000338000986 */ /* 0x0001e2000c101122 */
[----:B------:R-:W-:-:S02]  /*9c940*/  LOP3.LUT P0, RZ, R60, 0x10000000, RZ, 0xc0, !PT ;  /* 0x100000003cff7812 */ /* 0x000fc4000780c0ff */
[----:B0-----:R-:W-:Y:S01]  /*9c950*/  PRMT R3, R23, 0x7771, RZ ;  /* 0x0000777117037816 */ /* 0x001fe200000000ff */
[----:B------:R-:W4:Y:S10]  /*9c960*/  LDL.LU.64 R56, [R1+0x870] ;  /* 0x0008700001387983 */ /* 0x000f340000300a00 */
[----:B------:R0:W-:Y:S04]  /*9c970*/  @P0 STG.E.U8 desc[UR34][R54.64], R3 ;  /* 0x0000000336000986 */ /* 0x0001e8000c101122 */
[----:B0-----:R-:W4:Y:S01]  /*9c980*/  LDL.LU.64 R54, [R1+0x868] ;  /* 0x0008680001367983 */ /* 0x001f220000300a00 */
[----:B------:R-:W-:-:S02]  /*9c990*/  LOP3.LUT P0, RZ, R60, 0x8000000, RZ, 0xc0, !PT ;  /* 0x080000003cff7812 */ /* 0x000fc4000780c0ff */
[C---:B------:R-:W-:Y:S02]  /*9c9a0*/  PRMT R3, R23.reuse, 0x7772, RZ ;  /* 0x0000777217037816 */ /* 0x040fe400000000ff */
[----:B------:R-:W-:-:S09]  /*9c9b0*/  PRMT R23, R23, 0x7773, RZ ;  /* 0x0000777317177816 */ /* 0x000fd200000000ff */
[----:B------:R0:W-:Y:S01]  /*9c9c0*/  @P0 STG.E.U8 desc[UR34][R20.64], R3 ;  /* 0x0000000314000986 */ /* 0x0001e2000c101122 */
[----:B------:R-:W-:-:S13]  /*9c9d0*/  LOP3.LUT P0, RZ, R60, 0x4000000, RZ, 0xc0, !PT ;  /* 0x040000003cff7812 */ /* 0x000fda000780c0ff */
[----:B------:R-:W-:Y:S01]  /*9c9e0*/  @P0 STG.E.U8 desc[UR34][R48.64], R23 ;  /* 0x0000001730000986 */ /* 0x000fe2000c101122 */
        /* <DEDUP_REMOVED lines=10> */
[----:B------:R-:W-:Y:S02]  /*9ca90*/  PRMT R24, R24, 0x7773, RZ ;  /* 0x0000777318187816 */ /* 0x000fe400000000ff */
[----:B0-----:R-:W-:Y:S02]  /*9caa0*/  PRMT R3, R28, 0x7770, RZ ;  /* 0x000077701c037816 */ /* 0x001fe400000000ff */
[----:B------:R-:W-:-:S07]  /*9cab0*/  LOP3.LUT P5, RZ, R2, 0x80000000, RZ, 0xc0, !PT ;  /* 0x8000000002ff7812 */ /* 0x000fce00078ac0ff */
[----:B--2---:R-:W-:Y:S04]  /*9cac0*/  @P0 STG.E.U8 desc[UR34][R12.64], R24 ;  /* 0x000000180c000986 */ /* 0x004fe8000c101122 */
[----:B---3--:R0:W-:Y:S02]  /*9cad0*/  @P1 STG.E.U8 desc[UR34][R10.64], R3 ;  /* 0x000000030a001986 */ /* 0x0081e4000c101122 */
[----:B0-----:R-:W-:-:S05]  /*9cae0*/  PRMT R3, R28, 0x7771, RZ ;  /* 0x000077711c037816 */ /* 0x001fca00000000ff */
[----:B----4-:R0:W-:Y:S02]  /*9caf0*/  @P2 STG.E.U8 desc[UR34][R50.64], R3 ;  /* 0x0000000332002986 */ /* 0x0101e4000c101122 */
[C---:B0-----:R-:W-:Y:S02]  /*9cb00*/  PRMT R3, R28.reuse, 0x7772, RZ ;  /* 0x000077721c037816 */ /* 0x041fe400000000ff */
[----:B------:R-:W-:-:S03]  /*9cb10*/  PRMT R28, R28, 0x7773, RZ ;  /* 0x000077731c1c7816 */ /* 0x000fc600000000ff */
[----:B------:R0:W-:Y:S04]  /*9cb20*/  @P3 STG.E.U8 desc[UR34][R58.64], R3 ;  /* 0x000000033a003986 */ /* 0x0001e8000c101122 */
[----:B------:R-:W-:Y:S01]  /*9cb30*/  @P4 STG.E.U8 desc[UR34][R52.64], R28 ;  /* 0x0000001c34004986 */ /* 0x000fe2000c101122 */
        /* <DEDUP_REMOVED lines=10> */
[----:B------:R-:W3:Y:S01]  /*9cbe0*/  LDL.LU.64 R58, [R1+0x830] ;  /* 0x00083000013a7983 */ /* 0x000ee20000300a00 */
[----:B------:R-:W-:-:S03]  /*9cbf0*/  LOP3.LUT P2, RZ, R2, 0x40000000, RZ, 0xc0, !PT ;  /* 0x4000000002ff7812 */ /* 0x000fc6000784c0ff */
[----:B------:R-:W4:Y:S01]  /*9cc00*/  LDL.LU.64 R52, [R1+0x828] ;  /* 0x0008280001347983 */ /* 0x000f220000300a00 */
[----:B------:R-:W-:Y:S02]  /*9cc10*/  PRMT R3, R25, 0x7772, RZ ;  /* 0x0000777219037816 */ /* 0x000fe400000000ff */
[----:B------:R-:W-:Y:S02]  /*9cc20*/  LOP3.LUT P4, RZ, R2, 0x40000, RZ, 0xc0, !PT ;  /* 0x0004000002ff7812 */ /* 0x000fe4000788c0ff */
[----:B------:R-:W-:Y:S02]  /*9cc30*/  LOP3.LUT R60, R60, 0xfffeffff, RZ, 0xc0, !PT ;  /* 0xfffeffff3c3c7812 */ /* 0x000fe400078ec0ff */
[----:B------:R-:W-:-:S09]  /*9cc40*/  LOP3.LUT P3, RZ, R2, 0x20000000, RZ, 0xc0, !PT ;  /* 0x2000000002ff7812 */ /* 0x000fd2000786c0ff */
[----:B------:R-:W-:Y:S02]  /*9cc50*/  @P4 LOP3.LUT R60, R60, 0x10000, RZ, 0xfc, !PT ;  /* 0x000100003c3c4812 */ /* 0x000fe400078efcff */
[----:B------:R-:W-:Y:S02]  /*9cc60*/  LOP3.LUT P4, RZ, R2, 0x80000, RZ, 0xc0, !PT ;  /* 0x0008000002ff7812 */ /* 0x000fe4000788c0ff */
[----:B------:R-:W-:Y:S02]  /*9cc70*/  LOP3.LUT R60, R60, 0xfffdffff, RZ, 0xc0, !PT ;  /* 0xfffdffff3c3c7812 */ /* 0x000fe400078ec0ff */
[C---:B------:R-:W-:Y:S02]  /*9cc80*/  LOP3.LUT P6, RZ, R2.reuse, 0x10000000, RZ, 0xc0, !PT ;  /* 0x1000000002ff7812 */ /* 0x040fe400078cc0ff */
[----:B------:R-:W-:Y:S02]  /*9cc90*/  PRMT R25, R25, 0x7773, RZ ;  /* 0x0000777319197816 */ /* 0x000fe400000000ff */
[----:B------:R-:W-:-:S05]  /*9cca0*/  LOP3.LUT P1, RZ, R2, 0x8000000, RZ, 0xc0, !PT ;  /* 0x0800000002ff7812 */ /* 0x000fca000782c0ff */
[----:B------:R-:W-:Y:S02]  /*9ccb0*/  @P4 LOP3.LUT R60, R60, 0x20000, RZ, 0xfc, !PT ;  /* 0x000200003c3c4812 */ /* 0x000fe400078efcff */
[----:B------:R-:W-:Y:S02]  /*9ccc0*/  LOP3.LUT P4, RZ, R2, 0x100000, RZ, 0xc0, !PT ;  /* 0x0010000002ff7812 */ /* 0x000fe4000788c0ff */
[----:B------:R-:W-:Y:S02]  /*9ccd0*/  LOP3.LUT R60, R60, 0xfffbffff, RZ, 0xc0, !PT ;  /* 0xfffbffff3c3c7812 */ /* 0x000fe400078ec0ff */
[C---:B------:R-:W-:Y:S02]  /*9cce0*/  LOP3.LUT P0, RZ, R2.reuse, 0x4000000, RZ, 0xc0, !PT ;  /* 0x0400000002ff7812 */ /* 0x040fe4000780c0ff */
[----:B------:R-:W-:-:S07]  /*9ccf0*/  LOP3.LUT P5, RZ, R2, 0x2000000, RZ, 0xc0, !PT ;  /* 0x0200000002ff7812 */ /* 0x000fce00078ac0ff */
[----:B------:R-:W-:Y:S02]  /*9cd00*/  @P4 LOP3.LUT R60, R60, 0x40000, RZ, 0xfc, !PT ;  /* 0x000400003c3c4812 */ /* 0x000fe400078efcff */
[----:B------:R-:W-:Y:S01]  /*9cd10*/  LOP3.LUT P4, RZ, R2, 0x200000, RZ, 0xc0, !PT ;  /* 0x0020000002ff7812 */ /* 0x000fe2000788c0ff */
[----:B--2---:R0:W-:Y:S04]  /*9cd20*/  @P2 STG.E.U8 desc[UR34][R54.64], R3 ;  /* 0x0000000336002986 */ /* 0x0041e8000c101122 */
[----:B0-----:R-:W2:Y:S04]  /*9cd30*/  LDL.LU.64 R54, [R1+0x820] ;  /* 0x0008200001367983 */ /* 0x001ea80000300a00 */
[----:B------:R-:W2:Y:S04]  /*9cd40*/  LDL.LU.64 R16, [R1+0x708] ;  /* 0x0007080001107983 */ /* 0x000ea80000300a00 */
[----:B------:R-:W2:Y:S01]  /*9cd50*/  LDL.LU.64 R14, [R1+0x700] ;  /* 0x00070000010e7983 */ /* 0x000ea20000300a00 */
[----:B------:R-:W-:-:S03]  /*9cd60*/  PRMT R3, R29, 0x7770, RZ ;  /* 0x000077701d037816 */ /* 0x000fc600000000ff */
[----:B---3--:R0:W-:Y:S04]  /*9cd70*/  @P3 STG.E.U8 desc[UR34][R6.64], R25 ;  /* 0x0000001906003986 */ /* 0x0081e8000c101122 */
[----:B----4-:R1:W-:Y:S04]  /*9cd80*/  @P6 STG.E.U8 desc[UR34][R12.64], R3 ;  /* 0x000000030c006986 */ /* 0x0103e8000c101122 */
[----:B0-----:R-:W3:Y:S01]  /*9cd90*/  LDL.LU.64 R6, [R1+0x6f8] ;  /* 0x0006f80001067983 */ /* 0x001ee20000300a00 */
[----:B-1----:R-:W-:-:S03]  /*9cda0*/  PRMT R3, R29, 0x7771, RZ ;  /* 0x000077711d037816 */ /* 0x002fc600000000ff */
[----:B------:R-:W4:Y:S04]  /*9cdb0*/  LDL.LU.64 R12, [R1+0x6f0] ;  /* 0x0006f000010c7983 */ /* 0x000f280000300a00 */
[----:B------:R0:W-:Y:S01]  /*9cdc0*/  @P1 STG.E.U8 desc[UR34][R10.64], R3 ;  /* 0x000000030a001986 */ /* 0x0001e2000c101122 */
[----:B------:R-:W-:Y:S02]  /*9cdd0*/  LOP3.LUT R60, R60, 0xfff7ffff, RZ, 0xc0, !PT ;  /* 0xfff7ffff3c3c7812 */ /* 0x000fe400078ec0ff */
[C---:B0-----:R-:W-:Y:S01]  /*9cde0*/  PRMT R3, R29.reuse, 0x7772, RZ ;  /* 0x000077721d037816 */ /* 0x041fe200000000ff */
[----:B------:R-:W3:Y:S01]  /*9cdf0*/  LDL.LU.64 R10, [R1+0x6e8] ;  /* 0x0006e800010a7983 */ /* 0x000ee20000300a00 */
[----:B------:R-:W-:-:S03]  /*9ce00*/  PRMT R29, R29, 0x7773, RZ ;  /* 0x000077731d1d7816 */ /* 0x000fc600000000ff */
[----:B------:R0:W-:Y:S01]  /*9ce10*/  @P0 STG.E.U8 desc[UR34][R50.64], R3 ;  /* 0x0000000332000986 */ /* 0x0001e2000c101122 */
[----:B------:R-:W-:Y:S02]  /*9ce20*/  @P4 LOP3.LUT R60, R60, 0x80000, RZ, 0xfc, !PT ;  /* 0x000800003c3c4812 */ /* 0x000fe400078efcff */
[----:B------:R-:W-:Y:S01]  /*9ce30*/  LOP3.LUT P4, RZ, R2, 0x400000, RZ, 0xc0, !PT ;  /* 0x0040000002ff7812 */ /* 0x000fe2000788c0ff */
[----:B------:R1:W-:Y:S04]  /*9ce40*/  @P5 STG.E.U8 desc[UR34][R56.64], R29 ;  /* 0x0000001d38005986 */ /* 0x0003e8000c101122 */
[----:B0-----:R-:W4:Y:S04]  /*9ce50*/  LDL.LU.64 R50, [R1+0x6e0] ;  /* 0x0006e00001327983 */ /* 0x001f280000300a00 */
[----:B-1----:R-:W4:Y:S01]  /*9ce60*/  LDL.LU.64 R56, [R1+0x6d0] ;  /* 0x0006d00001387983 */ /* 0x002f220000300a00 */
[----:B------:R-:W-:-:S04]  /*9ce70*/  LOP3.LUT R60, R60, 0xffefffff, RZ, 0xc0, !PT ;  /* 0xffefffff3c3c7812 */ /* 0x000fc800078ec0ff */
[----:B------:R-:W-:Y:S02]  /*9ce80*/  @P4 LOP3.LUT R60, R60, 0x100000, RZ, 0xfc, !PT ;  /* 0x001000003c3c4812 */ /* 0x000fe400078efcff */
[----:B------:R-:W-:Y:S02]  /*9ce90*/  LOP3.LUT P4, RZ, R2, 0x800000, RZ, 0xc0, !PT ;  /* 0x0080000002ff7812 */ /* 0x000fe4000788c0ff */
[----:B------:R-:W-:Y:S02]  /*9cea0*/  LOP3.LUT R60, R60, 0xffdfffff, RZ, 0xc0, !PT ;  /* 0xffdfffff3c3c7812 */ /* 0x000fe400078ec0ff */
[----:B------:R-:W-:-:S09]  /*9ceb0*/  PRMT R3, R26, 0x7770, RZ ;  /* 0x000077701a037816 */ /* 0x000fd200000000ff */
[----:B------:R-:W-:Y:S02]  /*9cec0*/  @P4 LOP3.LUT R60, R60, 0x200000, RZ, 0xfc, !PT ;  /* 0x002000003c3c4812 */ /* 0x000fe400078efcff */
[----:B------:R-:W-:-:S13]  /*9ced0*/  LOP3.LUT P4, RZ, R2, 0x1000000, RZ, 0xc0, !PT ;  /* 0x0100000002ff7812 */ /* 0x000fda000788c0ff */
[----:B------:R0:W-:Y:S01]  /*9cee0*/  @P4 STG.E.U8 desc[UR34][R58.64], R3 ;  /* 0x000000033a004986 */ /* 0x0001e2000c101122 */
[----:B------:R-:W-:Y:S02]  /*9cef0*/  LOP3.LUT P4, RZ, R60, 0x200000, RZ, 0xc0, !PT ;  /* 0x002000003cff7812 */ /* 0x000fe4000788c0ff */
[----:B0-----:R-:W-:Y:S01]  /*9cf00*/  PRMT R3, R26, 0x7771, RZ ;  /* 0x000077711a037816 */ /* 0x001fe200000000ff */
[----:B------:R-:W4:Y:S10]  /*9cf10*/  LDL.LU.64 R58, [R1+0x6b8] ;  /* 0x0006b800013a7983 */ /* 0x000f340000300a00 */
[----:B------:R0:W-:Y:S01]  /*9cf20*/  @P4 STG.E.U8 desc[UR34][R52.64], R3 ;  /* 0x0000000334004986 */ /* 0x0001e2000c101122 */
[----:B------:R-:W-:-:S02]  /*9cf30*/  LOP3.LUT P4, RZ, R60, 0x100000, RZ, 0xc0, !PT ;  /* 0x001000003cff7812 */ /* 0x000fc4000788c0ff */
[----:B0-----:R-:W-:Y:S01]  /*9cf40*/  PRMT R3, R26, 0x7772, RZ ;  /* 0x000077721a037816 */ /* 0x001fe200000000ff */
[----:B------:R-:W4:Y:S10]  /*9cf50*/  LDL.LU.64 R52, [R1+0x6b0] ;  /* 0x0006b00001347983 */ /* 0x000f340000300a00 */
[----:B--2---:R0:W-:Y:S04]  /*9cf60*/  @P4 STG.E.U8 desc[UR34][R54.64], R3 ;  /* 0x0000000336004986 */ /* 0x0041e8000c101122 */
[----:B0-----:R-:W2:Y:S01]  /*9cf70*/  LDL.LU.64 R54, [R1+0x6a0] ;  /* 0x0006a00001367983 */ /* 0x001ea20000300a00 */
        /* <DEDUP_REMOVED lines=8> */
[----:B---3--:R0:W-:Y:S01]  /*9d000*/  @P4 STG.E.U8 desc[UR34][R6.64], R3 ;  /* 0x0000000306004986 */ /* 0x0081e2000c101122 */
[----:B------:R-:W-:Y:S02]  /*9d010*/  LOP3.LUT P4, RZ, R60, 0x10000, RZ, 0xc0, !PT ;  /* 0x000100003cff7812 */ /* 0x000fe4000788c0ff */
[C---:B------:R-:W-:Y:S02]  /*9d020*/  LOP3.LUT P2, RZ, R2.reuse, 0x20000, RZ, 0xc0, !PT ;  /* 0x0002000002ff7812 */ /* 0x040fe4000784c0ff */
[C---:B------:R-:W-:Y:S02]  /*9d030*/  LOP3.LUT P3, RZ, R2.reuse, 0x10000, RZ, 0xc0, !PT ;  /* 0x0001000002ff7812 */ /* 0x040fe4000786c0ff */
[----:B------:R-:W-:Y:S02]  /*9d040*/  LOP3.LUT P6, RZ, R2, 0x8000, RZ, 0xc0, !PT ;  /* 0x0000800002ff7812 */ /* 0x000fe400078cc0ff */
[C---:B0-----:R-:W-:Y:S02]  /*9d050*/  PRMT R3, R30.reuse, 0x7772, RZ ;  /* 0x000077721e037816 */ /* 0x041fe400000000ff */
[----:B------:R-:W-:-:S03]  /*9d060*/  PRMT R30, R30, 0x7773, RZ ;  /* 0x000077731e1e7816 */ /* 0x000fc600000000ff */
[----:B----4-:R0:W-:Y:S04]  /*9d070*/  @P4 STG.E.U8 desc[UR34][R12.64], R3 ;  /* 0x000000030c004986 */ /* 0x0101e8000c101122 */
[----:B------:R-:W-:Y:S01]  /*9d080*/  @P2 STG.E.U8 desc[UR34][R10.64], R30 ;  /* 0x0000001e0a002986 */ /* 0x000fe2000c101122 */
[----:B0-----:R-:W-:-:S05]  /*9d090*/  PRMT R3, R27, 0x7770, RZ ;  /* 0x000077701b037816 */ /* 0x001fca00000000ff */
[----:B------:R0:W-:Y:S02]  /*9d0a0*/  @P3 STG.E.U8 desc[UR34][R50.64], R3 ;  /* 0x0000000332003986 */ /* 0x0001e4000c101122 */
[----:B0-----:R-:W-:-:S05]  /*9d0b0*/  PRMT R3, R27, 0x7771, RZ ;  /* 0x000077711b037816 */ /* 0x001fca00000000ff */
[----:B------:R0:W-:Y:S04]  /*9d0c0*/  @P6 STG.E.U8 desc[UR34][R56.64], R3 ;  /* 0x0000000338006986 */ /* 0x0001e8000c101122 */
[----:B0-----:R-:W3:Y:S04]  /*9d0d0*/  LDL.LU.64 R56, [R1+0x6d8] ;  /* 0x0006d80001387983 */ /* 0x001ee80000300a00 */
[----:B------:R-:W4:Y:S01]  /*9d0e0*/  LDL.LU.64 R14, [R1+0x6c8] ;  /* 0x0006c800010e7983 */ /* 0x000f220000300a00 */
[C---:B------:R-:W-:Y:S02]  /*9d0f0*/  LOP3.LUT P1, RZ, R2.reuse, 0x4000, RZ, 0xc0, !PT ;  /* 0x0000400002ff7812 */ /* 0x040fe4000782c0ff */
[C---:B------:R-:W-:Y:S01]  /*9d100*/  LOP3.LUT P0, RZ, R2.reuse, 0x2000, RZ, 0xc0, !PT ;  /* 0x0000200002ff7812 */ /* 0x040fe2000780c0ff */
[----:B------:R-:W4:Y:S01]  /*9d110*/  LDL.LU.64 R12, [R1+0x6c0] ;  /* 0x0006c000010c7983 */ /* 0x000f220000300a00 */
[----:B------:R-:W-:-:S02]  /*9d120*/  LOP3.LUT P5, RZ, R2, 0x1000, RZ, 0xc0, !PT ;  /* 0x0000100002ff7812 */ /* 0x000fc400078ac0ff */
[C---:B------:R-:W-:Y:S01]  /*9d130*/  PRMT R3, R27.reuse, 0x7772, RZ ;  /* 0x000077721b037816 */ /* 0x040fe200000000ff */
[----:B------:R-:W4:Y:S01]  /*9d140*/  LDL.LU.64 R10, [R1+0x6a8] ;  /* 0x0006a800010a7983 */ /* 0x000f220000300a00 */
[----:B------:R-:W-:-:S03]  /*9d150*/  PRMT R27, R27, 0x7773, RZ ;  /* 0x000077731b1b7816 */ /* 0x000fc600000000ff */
[----:B------:R-:W4:Y:S04]  /*9d160*/  LDL.LU.64 R50, [R1+0x698] ;  /* 0x0006980001327983 */ /* 0x000f280000300a00 */
[----:B------:R0:W-:Y:S04]  /*9d170*/  @P1 STG.E.U8 desc[UR34][R58.64], R3 ;  /* 0x000000033a001986 */ /* 0x0001e8000c101122 */
[----:B------:R-:W-:Y:S01]  /*9d180*/  @P0 STG.E.U8 desc[UR34][R52.64], R27 ;  /* 0x0000001b34000986 */ /* 0x000fe2000c101122 */
[----:B0-----:R-:W-:-:S05]  /*9d190*/  PRMT R3, R31, 0x7770, RZ ;  /* 0x000077701f037816 */ /* 0x001fca00000000ff */
[----:B--2---:R0:W-:Y:S04]  /*9d1a0*/  @P5 STG.E.U8 desc[UR34][R54.64], R3 ;  /* 0x0000000336005986 */ /* 0x0041e8000c101122 */
[----:B0-----:R-:W2:Y:S04]  /*9d1b0*/  LDL.LU.64 R54, [R1+0x690] ;  /* 0x0006900001367983 */ /* 0x001ea80000300a00 */
[----:B------:R-:W2:Y:S01]  /*9d1c0*/  LDL.LU.64 R58, [R1+0x688] ;  /* 0x00068800013a7983 */ /* 0x000ea20000300a00 */
[----:B------:R-:W-:-:S03]  /*9d1d0*/  LOP3.LUT P5, RZ, R0, 0x80000000, RZ, 0xc0, !PT ;  /* 0x8000000000ff7812 */ /* 0x000fc600078ac0ff */
[----:B------:R-:W2:Y:S01]  /*9d1e0*/  LDL.LU.64 R52, [R1+0x680] ;  /* 0x0006800001347983 */ /* 0x000ea20000300a00 */
[----:B------:R-:W-:Y:S02]  /*9d1f0*/  P2R R3, PR, RZ, 0x20 ;  /* 0x00000020ff037803 */ /* 0x000fe40000000000 */
[----:B------:R-:W-:-:S04]  /*9d200*/  LOP3.LUT P5, RZ, R2, 0x1, RZ, 0xc0, !PT ;  /* 0x0000000102ff7812 */ /* 0x000fc800078ac0ff */
[----:B------:R-:W-:Y:S02]  /*9d210*/  P2R R4, PR, RZ, 0x20 ;  /* 0x00000020ff047803 */ /* 0x000fe40000000000 */
[----:B------:R-:W-:-:S04]  /*9d220*/  LOP3.LUT P5, RZ, R2, 0x2, RZ, 0xc0, !PT ;  /* 0x0000000202ff7812 */ /* 0x000fc800078ac0ff */
[----:B------:R-:W-:Y:S02]  /*9d230*/  P2R R5, PR, RZ, 0x20 ;  /* 0x00000020ff057803 */ /* 0x000fe40000000000 */
[----:B------:R-:W-:-:S04]  /*9d240*/  LOP3.LUT P5, RZ, R2, 0x4, RZ, 0xc0, !PT ;  /* 0x0000000402ff7812 */ /* 0x000fc800078ac0ff */
[----:B------:R-:W-:Y:S02]  /*9d250*/  P2R R6, PR, RZ, 0x20 ;  /* 0x00000020ff067803 */ /* 0x000fe40000000000 */
[C---:B------:R-:W-:Y:S02]  /*9d260*/  LOP3.LUT P5, RZ, R2.reuse, 0x8, RZ, 0xc0, !PT ;  /* 0x0000000802ff7812 */ /* 0x040fe400078ac0ff */
[C---:B------:R-:W-:Y:S02]  /*9d270*/  LOP3.LUT P4, RZ, R2.reuse, 0x800, RZ, 0xc0, !PT ;  /* 0x0000080002ff7812 */ /* 0x040fe4000788c0ff */
[----:B------:R-:W-:Y:S02]  /*9d280*/  P2R R7, PR, RZ, 0x20 ;  /* 0x00000020ff077803 */ /* 0x000fe40000000000 */
[C---:B------:R-:W-:Y:S02]  /*9d290*/  LOP3.LUT P5, RZ, R2.reuse, 0x10, RZ, 0xc0, !PT ;  /* 0x0000001002ff7812 */ /* 0x040fe400078ac0ff */
[----:B------:R-:W-:-:S02]  /*9d2a0*/  LOP3.LUT P2, RZ, R2, 0x400, RZ, 0xc0, !PT ;  /* 0x0000040002ff7812 */ /* 0x000fc4000784c0ff */
[----:B------:R-:W-:Y:S02]  /*9d2b0*/  P2R R8, PR, RZ, 0x20 ;  /* 0x00000020ff087803 */ /* 0x000fe40000000000 */
[C---:B------:R-:W-:Y:S02]  /*9d2c0*/  LOP3.LUT P3, RZ, R2.reuse, 0x200, RZ, 0xc0, !PT ;  /* 0x0000020002ff7812 */ /* 0x040fe4000786c0ff */
[C---:B------:R-:W-:Y:S02]  /*9d2d0*/  LOP3.LUT P6, RZ, R2.reuse, 0x100, RZ, 0xc0, !PT ;  /* 0x0000010002ff7812 */ /* 0x040fe400078cc0ff */
[C---:B------:R-:W-:Y:S02]  /*9d2e0*/  LOP3.LUT P1, RZ, R2.reuse, 0x80, RZ, 0xc0, !PT ;  /* 0x0000008002ff7812 */ /* 0x040fe4000782c0ff */
[C---:B------:R-:W-:Y:S02]  /*9d2f0*/  LOP3.LUT P0, RZ, R2.reuse, 0x40, RZ, 0xc0, !PT ;  /* 0x0000004002ff7812 */ /* 0x040fe4000780c0ff */
[----:B------:R-:W-:-:S02]  /*9d300*/  LOP3.LUT P5, RZ, R2, 0x20, RZ, 0xc0, !PT ;  /* 0x0000002002ff7812 */ /* 0x000fc400078ac0ff */
[----:B------:R-:W-:-:S05]  /*9d310*/  PRMT R2, R31, 0x7771, RZ ;  /* 0x000077711f027816 */ /* 0x000fca00000000ff */
[----:B---3--:R0:W-:Y:S04]  /*9d320*/  @P4 STG.E.U8 desc[UR34][R56.64], R2 ;  /* 0x0000000238004986 */ /* 0x0081e8000c101122 */
[----:B0-----:R-:W3:Y:S04]  /*9d330*/  LDL.LU.64 R56, [R1+0x678] ;  /* 0x0006780001387983 */ /* 0x001ee80000300a00 */
[----:B------:R-:W3:Y:S04]  /*9d340*/  LDL.LU.64 R48, [R1+0x670] ;  /* 0x0006700001307983 */ /* 0x000ee80000300a00 */
[----:B------:R-:W3:Y:S01]  /*9d350*/  LDL.LU.64 R16, [R1+0x668] ;  /* 0x0006680001107983 */ /* 0x000ee20000300a00 */
[----:B------:R-:W-:-:S05]  /*9d360*/  PRMT R2, R31, 0x7772, RZ ;  /* 0x000077721f027816 */ /* 0x000fca00000000ff */
[----:B----4-:R0:W-:Y:S01]  /*9d370*/  @P2 STG.E.U8 desc[UR34][R14.64], R2 ;  /* 0x000000020e002986 */ /* 0x0101e2000c101122 */
[----:B------:R-:W-:-:S03]  /*9d380*/  PRMT R31, R31, 0x7773, RZ ;  /* 0x000077731f1f7816 */ /* 0x000fc600000000ff */
[----:B0-----:R-:W4:Y:S01]  /*9d390*/  LDL.LU.64 R14, [R1+0x660] ;  /* 0x00066000010e7983 */ /* 0x001f220000300a00 */
[----:B------:R-:W-:-:S03]  /*9d3a0*/  PRMT R2, R32, 0x7770, RZ ;  /* 0x0000777020027816 */ /* 0x000fc600000000ff */
[----:B------:R0:W-:Y:S04]  /*9d3b0*/  @P3 STG.E.U8 desc[UR34][R12.64], R31 ;  /* 0x0000001f0c003986 */ /* 0x0001e8000c101122 */
[----:B------:R1:W-:Y:S04]  /*9d3c0*/  @P6 STG.E.U8 desc[UR34][R10.64], R2 ;  /* 0x000000020a006986 */ /* 0x0003e8000c101122 */
[----:B0-----:R-:W4:Y:S01]  /*9d3d0*/  LDL.LU.64 R12, [R1+0x658] ;  /* 0x00065800010c7983 */ /* 0x001f220000300a00 */
[----:B-1----:R-:W-:-:S03]  /*9d3e0*/  PRMT R2, R32, 0x7771, RZ ;  /* 0x0000777120027816 */ /* 0x002fc600000000ff */
[----:B------:R-:W4:Y:S04]  /*9d3f0*/  LDL.LU.64 R10, [R1+0x650] ;  /* 0x00065000010a7983 */ /* 0x000f280000300a00 */
[----:B------:R0:W-:Y:S02]  /*9d400*/  @P1 STG.E.U8 desc[UR34][R50.64], R2 ;  /* 0x0000000232001986 */ /* 0x0001e4000c101122 */
[C---:B0-----:R-:W-:Y:S02]  /*9d410*/  PRMT R2, R32.reuse, 0x7772, RZ ;  /* 0x0000777220027816 */ /* 0x041fe400000000ff */
[----:B------:R-:W4:Y:S04]  /*9d420*/  LDL.LU.64 R50, [R1+0x648] ;  /* 0x0006480001327983 */ /* 0x000f280000300a00 */
[----:B--2---:R0:W-:Y:S04]  /*9d430*/  @P0 STG.E.U8 desc[UR34][R54.64], R2 ;  /* 0x0000000236000986 */ /* 0x0041e8000c101122 */
[----:B0-----:R-:W2:Y:S01]  /*9d440*/  LDL.LU.64 R54, [R1+0x638] ;  /* 0x0006380001367983 */ /* 0x001ea20000300a00 */
[----:B------:R-:W-:-:S05]  /*9d450*/  PRMT R32, R32, 0x7773, RZ ;  /* 0x0000777320207816 */ /* 0x000fca00000000ff */
[----:B------:R0:W-:Y:S01]  /*9d460*/  @P5 STG.E.U8 desc[UR34][R58.64], R32 ;  /* 0x000000203a005986 */ /* 0x0001e2000c101122 */
[----:B------:R-:W-:Y:S02]  /*9d470*/  ISETP.NE.AND P5, PT, R8, RZ, PT ;  /* 0x000000ff0800720c */ /* 0x000fe40003fa5270 */
[----:B------:R-:W-:Y:S01]  /*9d480*/  PRMT R2, R36, 0x7770, RZ ;  /* 0x0000777024027816 */ /* 0x000fe200000000ff */
[----:B0-----:R-:W2:Y:S10]  /*9d490*/  LDL.LU.64 R58, [R1+0x580] ;  /* 0x00058000013a7983 */ /* 0x001eb40000300a00 */
[----:B------:R0:W-:Y:S04]  /*9d4a0*/  @P5 STG.E.U8 desc[UR34][R52.64], R2 ;  /* 0x0000000234005986 */ /* 0x0001e8000c101122 */
[----:B0-----:R-:W2:Y:S01]  /*9d4b0*/  LDL.LU.64 R52, [R1+0x568] ;  /* 0x0005680001347983 */ /* 0x001ea20000300a00 */
[----:B------:R-:W-:-:S02]  /*9d4c0*/  ISETP.NE.AND P5, PT, R7, RZ, PT ;  /* 0x000000ff0700720c */ /* 0x000fc40003fa5270 */
[----:B------:R-:W-:Y:S02]  /*9d4d0*/  PRMT R2, R36, 0x7771, RZ ;  /* 0x0000777124027816 */ /* 0x000fe400000000ff */
[C---:B------:R-:W-:Y:S02]  /*9d4e0*/  LOP3.LUT P4, RZ, R0.reuse, 0x40000000, RZ, 0xc0, !PT ;  /* 0x4000000000ff7812 */ /* 0x040fe4000788c0ff */
[----:B------:R-:W-:-:S07]  /*9d4f0*/  LOP3.LUT P2, RZ, R0, 0x20000000, RZ, 0xc0, !PT ;  /* 0x2000000000ff7812 */ /* 0x000fce000784c0ff */
[----:B---3--:R0:W-:Y:S01]  /*9d500*/  @P5 STG.E.U8 desc[UR34][R56.64], R2 ;  /* 0x0000000238005986 */ /* 0x0081e2000c101122 */
[----:B------:R-:W-:Y:S02]  /*9d510*/  ISETP.NE.AND P5, PT, R6, RZ, PT ;  /* 0x000000ff0600720c */ /* 0x000fe40003fa5270 */
[----:B0-----:R-:W-:Y:S01]  /*9d520*/  PRMT R2, R36, 0x7772, RZ ;  /* 0x0000777224027816 */ /* 0x001fe200000000ff */
[----:B------:R-:W3:Y:S10]  /*9d530*/  LDL.LU.64 R56, [R1+0x570] ;  /* 0x0005700001387983 */ /* 0x000ef40000300a00 */
[----:B------:R0:W-:Y:S01]  /*9d540*/  @P5 STG.E.U8 desc[UR34][R48.64], R2 ;  /* 0x0000000230005986 */ /* 0x0001e2000c101122 */
[----:B------:R-:W-:-:S02]  /*9d550*/  ISETP.NE.AND P5, PT, R5, RZ, PT ;  /* 0x000000ff0500720c */ /* 0x000fc40003fa5270 */
[----:B------:R-:W-:-:S11]  /*9d560*/  PRMT R36, R36, 0x7773, RZ ;  /* 0x0000777324247816 */ /* 0x000fd600000000ff */
[----:B------:R-:W-:Y:S01]  /*9d570*/  @P5 STG.E.U8 desc[UR34][R16.64], R36 ;  /* 0x0000002410005986 */ /* 0x000fe2000c101122 */
[----:B------:R-:W-:Y:S02]  /*9d580*/  ISETP.NE.AND P5, PT, R4, RZ, PT ;  /* 0x000000ff0400720c */ /* 0x000fe40003fa5270 */
[----:B0-----:R-:W-:-:S11]  /*9d590*/  PRMT R2, R33, 0x7770, RZ ;  /* 0x0000777021027816 */ /* 0x001fd600000000ff */
[----:B----4-:R0:W-:Y:S01]  /*9d5a0*/  @P5 STG.E.U8 desc[UR34][R14.64], R2 ;  /* 0x000000020e005986 */ /* 0x0101e2000c101122 */
[----:B------:R-:W-:Y:S02]  /*9d5b0*/  ISETP.NE.AND P5, PT, R3, RZ, PT ;  /* 0x000000ff0300720c */ /* 0x000fe40003fa5270 */
[----:B------:R-:W-:Y:S02]  /*9d5c0*/  LOP3.LUT P3, RZ, R0, 0x10000000, RZ, 0xc0, !PT ;  /* 0x1000000000ff7812 */ /* 0x000fe4000786c0ff */
[----:B0-----:R-:W-:-:S09]  /*9d5d0*/  PRMT R2, R33, 0x7771, RZ ;  /* 0x0000777121027816 */ /* 0x001fd200000000ff */
[----:B------:R0:W-:Y:S02]  /*9d5e0*/  @P5 STG.E.U8 desc[UR34][R12.64], R2 ;  /* 0x000000020c005986 */ /* 0x0001e4000c101122 */
[C---:B0-----:R-:W-:Y:S02]  /*9d5f0*/  PRMT R2, R33.reuse, 0x7772, RZ ;  /* 0x0000777221027816 */ /* 0x041fe400000000ff */
[----:B------:R-:W-:-:S03]  /*9d600*/  PRMT R33, R33, 0x7773, RZ ;  /* 0x0000777321217816 */ /* 0x000fc600000000ff */
[----:B------:R0:W-:Y:S04]  /*9d610*/  @P4 STG.E.U8 desc[UR34][R10.64], R2 ;  /* 0x000000020a004986 */ /* 0x0001e8000c101122 */
[----:B------:R-:W-:Y:S01]  /*9d620*/  @P2 STG.E.U8 desc[UR34][R50.64], R33 ;  /* 0x0000002132002986 */ /* 0x000fe2000c101122 */
[----:B0-----:R-:W-:-:S05]  /*9d630*/  PRMT R2, R37, 0x7770, RZ ;  /* 0x0000777025027816 */ /* 0x001fca00000000ff */
[----:B--2---:R0:W-:Y:S04]  /*9d640*/  @P3 STG.E.U8 desc[UR34][R54.64], R2 ;  /* 0x0000000236003986 */ /* 0x0041e8000c101122 */
[----:B0-----:R-:W2:Y:S04]  /*9d650*/  LDL.LU.64 R54, [R1+0x640] ;  /* 0x0006400001367983 */ /* 0x001ea80000300a00 */
[----:B------:R-:W4:Y:S01]  /*9d660*/  LDL.LU.64 R14, [R1+0x630] ;  /* 0x00063000010e7983 */ /* 0x000f220000300a00 */
[C---:B------:R-:W-:Y:S02]  /*9d670*/  LOP3.LUT P6, RZ, R0.reuse, 0x8000000, RZ, 0xc0, !PT ;  /* 0x0800000000ff7812 */ /* 0x040fe400078cc0ff */
[----:B------:R-:W-:Y:S01]  /*9d680*/  LOP3.LUT P1, RZ, R0, 0x4000000, RZ, 0xc0, !PT ;  /* 0x0400000000ff7812 */ /* 0x000fe2000782c0ff */
[----:B------:R-:W4:Y:S01]  /*9d690*/  LDL.LU.64 R12, [R1+0x578] ;  /* 0x00057800010c7983 */ /* 0x000f220000300a00 */
[----:B------:R-:W-:-:S03]  /*9d6a0*/  PRMT R2, R37, 0x7771, RZ ;  /* 0x0000777125027816 */ /* 0x000fc600000000ff */
[----:B------:R-:W4:Y:S04]  /*9d6b0*/  LDL.LU.64 R10, [R1+0x588] ;  /* 0x00058800010a7983 */ /* 0x000f280000300a00 */
[----:B------:R-:W4:Y:S04]  /*9d6c0*/  LDL.LU.64 R50, [R1+0x560] ;  /* 0x0005600001327983 */ /* 0x000f280000300a00 */
[----:B------:R0:W-:Y:S02]  /*9d6d0*/  @P6 STG.E.U8 desc[UR34][R58.64], R2 ;  /* 0x000000023a006986 */ /* 0x0001e4000c101122 */
[----:B0-----:R-:W-:-:S05]  /*9d6e0*/  PRMT R2, R37, 0x7772, RZ ;  /* 0x0000777225027816 */ /* 0x001fca00000000ff */
[----:B------:R0:W-:Y:S04]  /*9d6f0*/  @P1 STG.E.U8 desc[UR34][R52.64], R2 ;  /* 0x0000000234001986 */ /* 0x0001e8000c101122 */
[----:B0-----:R-:W4:Y:S01]  /*9d700*/  LDL.LU.64 R52, [R1+0x558] ;  /* 0x0005580001347983 */ /* 0x001f220000300a00 */
[----:B------:R-:W-:-:S03]  /*9d710*/  LOP3.LUT P0, RZ, R0, 0x2000000, RZ, 0xc0, !PT ;  /* 0x0200000000ff7812 */ /* 0x000fc6000780c0ff */
[----:B------:R-:W4:Y:S01]  /*9d720*/  LDL.LU.64 R58, [R1+0x548] ;  /* 0x00054800013a7983 */ /* 0x000f220000300a00 */
[----:B------:R-:W-:Y:S02]  /*9d730*/  PRMT R37, R37, 0x7773, RZ ;  /* 0x0000777325257816 */ /* 0x000fe400000000ff */
[----:B------:R-:W-:Y:S02]  /*9d740*/  LOP3.LUT P5, RZ, R0, 0x1000000, RZ, 0xc0, !PT ;  /* 0x0100000000ff7812 */ /* 0x000fe400078ac0ff */
[----:B------:R-:W-:-:S05]  /*9d750*/  PRMT R8, R34, 0x7770, RZ ;  /* 0x0000777022087816 */ /* 0x000fca00000000ff */
[----:B---3--:R0:W-:Y:S04]  /*9d760*/  @P0 STG.E.U8 desc[UR34][R56.64], R37 ;  /* 0x0000002538000986 */ /* 0x0081e8000c101122 */
[----:B0-----:R-:W3:Y:S01]  /*9d770*/  LDL.LU.64 R56, [R1+0x550] ;  /* 0x0005500001387983 */ /* 0x001ee20000300a00 */
[C---:B------:R-:W-:Y:S02]  /*9d780*/  LOP3.LUT P4, RZ, R0.reuse, 0x800000, RZ, 0xc0, !PT ;  /* 0x0080000000ff7812 */ /* 0x040fe4000788c0ff */
[C---:B------:R-:W-:Y:S02]  /*9d790*/  LOP3.LUT P2, RZ, R0.reuse, 0x400000, RZ, 0xc0, !PT ;  /* 0x0040000000ff7812 */ /* 0x040fe4000784c0ff */
[C---:B------:R-:W-:Y:S02]  /*9d7a0*/  LOP3.LUT P3, RZ, R0.reuse, 0x200000, RZ, 0xc0, !PT ;  /* 0x0020000000ff7812 */ /* 0x040fe4000786c0ff */
[----:B------:R-:W-:Y:S01]  /*9d7b0*/  LOP3.LUT P6, RZ, R0, 0x100000, RZ, 0xc0, !PT ;  /* 0x0010000000ff7812 */ /* 0x000fe200078cc0ff */
[----:B--2---:R0:W-:Y:S04]  /*9d7c0*/  @P5 STG.E.U8 desc[UR34][R54.64], R8 ;  /* 0x0000000836005986 */ /* 0x0041e8000c101122 */
[----:B0-----:R-:W2:Y:S04]  /*9d7d0*/  LDL.LU.64 R54, [R1+0x540] ;  /* 0x0005400001367983 */ /* 0x001ea80000300a00 */
[----:B------:R-:W2:Y:S04]  /*9d7e0*/  LDL.LU.64 R48, [R1+0x538] ;  /* 0x0005380001307983 */ /* 0x000ea80000300a00 */
[----:B------:R-:W2:Y:S01]  /*9d7f0*/  LDL.LU.64 R16, [R1+0x4f8] ;  /* 0x0004f80001107983 */ /* 0x000ea20000300a00 */
[----:B------:R-:W-:-:S05]  /*9d800*/  PRMT R8, R34, 0x7771, RZ ;  /* 0x0000777122087816 */ /* 0x000fca00000000ff */
[----:B----4-:R0:W-:Y:S04]  /*9d810*/  @P4 STG.E.U8 desc[UR34][R14.64], R8 ;  /* 0x000000080e004986 */ /* 0x0101e8000c101122 */
[----:B0-----:R-:W4:Y:S01]  /*9d820*/  LDL.LU.64 R14, [R1+0x530] ;  /* 0x00053000010e7983 */ /* 0x001f220000300a00 */
[----:B------:R-:W-:Y:S02]  /*9d830*/  PRMT R8, R34, 0x7772, RZ ;  /* 0x0000777222087816 */ /* 0x000fe400000000ff */
[----:B------:R-:W-:Y:S02]  /*9d840*/  LOP3.LUT P1, RZ, R0, 0x80000, RZ, 0xc0, !PT ;  /* 0x0008000000ff7812 */ /* 0x000fe4000782c0ff */
[----:B------:R-:W-:Y:S01]  /*9d850*/  PRMT R34, R34, 0x7773, RZ ;  /* 0x0000777322227816 */ /* 0x000fe200000000ff */
[----:B------:R0:W-:Y:S04]  /*9d860*/  @P2 STG.E.U8 desc[UR34][R12.64], R8 ;  /* 0x000000080c002986 */ /* 0x0001e8000c101122 */
[----:B------:R1:W-:Y:S04]  /*9d870*/  @P3 STG.E.U8 desc[UR34][R10.64], R34 ;  /* 0x000000220a003986 */ /* 0x0003e8000c101122 */
[----:B0-----:R-:W4:Y:S01]  /*9d880*/  LDL.LU.64 R12, [R1+0x4d8] ;  /* 0x0004d800010c7983 */ /* 0x001f220000300a00 */
[----:B------:R-:W-:-:S03]  /*9d890*/  PRMT R8, R38, 0x7770, RZ ;  /* 0x0000777026087816 */ /* 0x000fc600000000ff */
[----:B-1----:R-:W4:Y:S04]  /*9d8a0*/  LDL.LU.64 R10, [R1+0x4b8] ;  /* 0x0004b800010a7983 */ /* 0x002f280000300a00 */
[----:B------:R0:W-:Y:S02]  /*9d8b0*/  @P6 STG.E.U8 desc[UR34][R50.64], R8 ;  /* 0x0000000832006986 */ /* 0x0001e4000c101122 */
[----:B0-----:R-:W-:Y:S02]  /*9d8c0*/  PRMT R8, R38, 0x7771, RZ ;  /* 0x0000777126087816 */ /* 0x001fe400000000ff */
[----:B------:R-:W4:Y:S04]  /*9d8d0*/  LDL.LU.64 R50, [R1+0x488] ;  /* 0x0004880001327983 */ /* 0x000f280000300a00 */
[----:B------:R0:W-:Y:S04]  /*9d8e0*/  @P1 STG.E.U8 desc[UR34][R52.64], R8 ;  /* 0x0000000834001986 */ /* 0x0001e8000c101122 */
[----:B0-----:R-:W4:Y:S01]  /*9d8f0*/  LDL.LU.64 R52, [R1+0x4b0] ;  /* 0x0004b00001347983 */ /* 0x001f220000300a00 */
[----:B------:R-:W-:-:S04]  /*9d900*/  LOP3.LUT P0, RZ, R0, 0x1000, RZ, 0xc0, !PT ;  /* 0x0000100000ff7812 */ /* 0x000fc8000780c0ff */
[----:B------:R-:W-:Y:S02]  /*9d910*/  P2R R2, PR, RZ, 0x1 ;  /* 0x00000001ff027803 */ /* 0x000fe40000000000 */
        /* <DEDUP_REMOVED lines=10> */
[----:B------:R-:W-:Y:S02]  /*9d9c0*/  LOP3.LUT P0, RZ, R0, 0x40000, RZ, 0xc0, !PT ;  /* 0x0004000000ff7812 */ /* 0x000fe4000780c0ff */
[C---:B------:R-:W-:Y:S02]  /*9d9d0*/  PRMT R8, R38.reuse, 0x7772, RZ ;  /* 0x0000777226087816 */ /* 0x040fe400000000ff */
[----:B------:R-:W-:-:S09]  /*9d9e0*/  PRMT R38, R38, 0x7773, RZ ;  /* 0x0000777326267816 */ /* 0x000fd200000000ff */
[----:B------:R0:W-:Y:S01]  /*9d9f0*/  @P0 STG.E.U8 desc[UR34][R58.64], R8 ;  /* 0x000000083a000986 */ /* 0x0001e2000c101122 */
[----:B------:R-:W-:-:S03]  /*9da00*/  ISETP.NE.AND P0, PT, R7, RZ, PT ;  /* 0x000000ff0700720c */ /* 0x000fc60003f05270 */
[----:B0-----:R-:W4:Y:S10]  /*9da10*/  LDL.LU.64 R58, [R1+0x428] ;  /* 0x00042800013a7983 */ /* 0x001f340000300a00 */
[----:B---3--:R0:W-:Y:S01]  /*9da20*/  @P0 STG.E.U8 desc[UR34][R56.64], R38 ;  /* 0x0000002638000986 */ /* 0x0081e2000c101122 */
[----:B------:R-:W-:-:S02]  /*9da30*/  ISETP.NE.AND P0, PT, R6, RZ, PT ;  /* 0x000000ff0600720c */ /* 0x000fc40003f05270 */
[----:B------:R-:W-:Y:S01]  /*9da40*/  PRMT R6, R35, 0x7770, RZ ;  /* 0x0000777023067816 */ /* 0x000fe200000000ff */
[----:B0-----:R-:W3:Y:S10]  /*9da50*/  LDL.LU.64 R56, [R1+0x420] ;  /* 0x0004200001387983 */ /* 0x001ef40000300a00 */
[----:B--2---:R0:W-:Y:S04]  /*9da60*/  @P0 STG.E.U8 desc[UR34][R54.64], R6 ;  /* 0x0000000636000986 */ /* 0x0041e8000c101122 */
[----:B0-----:R-:W2:Y:S01]  /*9da70*/  LDL.LU.64 R54, [R1+0x400] ;  /* 0x0004000001367983 */ /* 0x001ea20000300a00 */
[----:B------:R-:W-:-:S02]  /*9da80*/  ISETP.NE.AND P0, PT, R5, RZ, PT ;  /* 0x000000ff0500720c */ /* 0x000fc40003f05270 */
[----:B------:R-:W-:-:S11]  /*9da90*/  PRMT R5, R35, 0x7771, RZ ;  /* 0x0000777123057816 */ /* 0x000fd600000000ff */
[----:B------:R-:W-:Y:S01]  /*9daa0*/  @P0 STG.E.U8 desc[UR34][R48.64], R5 ;  /* 0x0000000530000986 */ /* 0x000fe2000c101122 */
[----:B------:R-:W-:Y:S02]  /*9dab0*/  ISETP.NE.AND P0, PT, R4, RZ, PT ;  /* 0x000000ff0400720c */ /* 0x000fe40003f05270 */
[C---:B------:R-:W-:Y:S02]  /*9dac0*/  PRMT R4, R35.reuse, 0x7772, RZ ;  /* 0x0000777223047816 */ /* 0x040fe400000000ff */
[----:B------:R-:W-:-:S09]  /*9dad0*/  PRMT R35, R35, 0x7773, RZ ;  /* 0x0000777323237816 */ /* 0x000fd200000000ff */
[----:B------:R-:W-:Y:S01]  /*9dae0*/  @P0 STG.E.U8 desc[UR34][R16.64], R4 ;  /* 0x0000000410000986 */ /* 0x000fe2000c101122 */
[----:B------:R-:W-:Y:S02]  /*9daf0*/  ISETP.NE.AND P0, PT, R3, RZ, PT ;  /* 0x000000ff0300720c */ /* 0x000fe40003f05270 */
[----:B------:R-:W-:-:S11]  /*9db00*/  LOP3.LUT P5, RZ, R0, 0x800, RZ, 0xc0, !PT ;  /* 0x0000080000ff7812 */ /* 0x000fd600078ac0ff */
[----:B----4-:R-:W-:Y:S01]  /*9db10*/  @P0 STG.E.U8 desc[UR34][R14.64], R35 ;  /* 0x000000230e000986 */ /* 0x010fe2000c101122 */
[----:B------:R-:W-:Y:S02]  /*9db20*/  ISETP.NE.AND P0, PT, R2, RZ, PT ;  /* 0x000000ff0200720c */ /* 0x000fe40003f05270 */
[----:B------:R-:W-:Y:S02]  /*9db30*/  PRMT R2, R39, 0x7770, RZ ;  /* 0x0000777027027816 */ /* 0x000fe400000000ff */
[C---:B------:R-:W-:Y:S02]  /*9db40*/  LOP3.LUT P4, RZ, R0.reuse, 0x400, RZ, 0xc0, !PT ;  /* 0x0000040000ff7812 */ /* 0x040fe4000788c0ff */
[----:B------:R-:W-:-:S07]  /*9db50*/  LOP3.LUT P2, RZ, R0, 0x200, RZ, 0xc0, !PT ;  /* 0x0000020000ff7812 */ /* 0x000fce000784c0ff */
[----:B------:R0:W-:Y:S02]  /*9db60*/  @P0 STG.E.U8 desc[UR34][R12.64], R2 ;  /* 0x000000020c000986 */ /* 0x0001e4000c101122 */
[----:B0-----:R-:W-:-:S05]  /*9db70*/  PRMT R2, R39, 0x7771, RZ ;  /* 0x0000777127027816 */ /* 0x001fca00000000ff */
[----:B------:R0:W-:Y:S02]  /*9db80*/  @P5 STG.E.U8 desc[UR34][R10.64], R2 ;  /* 0x000000020a005986 */ /* 0x0001e4000c101122 */
[C---:B0-----:R-:W-:Y:S02]  /*9db90*/  PRMT R2, R39.reuse, 0x7772, RZ ;  /* 0x0000777227027816 */ /* 0x041fe400000000ff */
[----:B------:R-:W-:-:S03]  /*9dba0*/  PRMT R39, R39, 0x7773, RZ ;  /* 0x0000777327277816 */ /* 0x000fc600000000ff */
[----:B------:R-:W-:Y:S04]  /*9dbb0*/  @P4 STG.E.U8 desc[UR34][R50.64], R2 ;  /* 0x0000000232004986 */ /* 0x000fe8000c101122 */
[----:B------:R0:W-:Y:S04]  /*9dbc0*/  @P2 STG.E.U8 desc[UR34][R52.64], R39 ;  /* 0x0000002734002986 */ /* 0x0001e8000c101122 */
[----:B0-----:R-:W4:Y:S01]  /*9dbd0*/  LDL.LU.64 R52, [R1+0x4f0] ;  /* 0x0004f00001347983 */ /* 0x001f220000300a00 */
[----:B------:R-:W-:-:S03]  /*9dbe0*/  LOP3.LUT P3, RZ, R0, 0x100, RZ, 0xc0, !PT ;  /* 0x0000010000ff7812 */ /* 0x000fc6000786c0ff */
[----:B------:R-:W4:Y:S01]  /*9dbf0*/  LDL.LU.64 R12, [R1+0x498] ;  /* 0x00049800010c7983 */ /* 0x000f220000300a00 */
[----:B------:R-:W-:Y:S02]  /*9dc00*/  LOP3.LUT P6, RZ, R0, 0x80, RZ, 0xc0, !PT ;  /* 0x0000008000ff7812 */ /* 0x000fe400078cc0ff */
[----:B------:R-:W-:Y:S01]  /*9dc10*/  PRMT R2, R40, 0x7770, RZ ;  /* 0x0000777028027816 */ /* 0x000fe200000000ff */
[----:B------:R-:W4:Y:S04]  /*9dc20*/  LDL.LU.64 R10, [R1+0x480] ;  /* 0x00048000010a7983 */ /* 0x000f280000300a00 */
[----:B------:R-:W4:Y:S01]  /*9dc30*/  LDL.LU.64 R50, [R1+0x448] ;  /* 0x0004480001327983 */ /* 0x000f220000300a00 */
[----:B------:R-:W-:-:S03]  /*9dc40*/  LOP3.LUT P1, RZ, R0, 0x40, RZ, 0xc0, !PT ;  /* 0x0000004000ff7812 */ /* 0x000fc6000782c0ff */
[----:B------:R0:W-:Y:S02]  /*9dc50*/  @P3 STG.E.U8 desc[UR34][R58.64], R2 ;  /* 0x000000023a003986 */ /* 0x0001e4000c101122 */
[C---:B0-----:R-:W-:Y:S02]  /*9dc60*/  PRMT R2, R40.reuse, 0x7771, RZ ;  /* 0x0000777128027816 */ /* 0x041fe400000000ff */
[----:B------:R-:W4:Y:S04]  /*9dc70*/  LDL.LU.64 R58, [R1+0x468] ;  /* 0x00046800013a7983 */ /* 0x000f280000300a00 */
[----:B---3--:R0:W-:Y:S04]  /*9dc80*/  @P6 STG.E.U8 desc[UR34][R56.64], R2 ;  /* 0x0000000238006986 */ /* 0x0081e8000c101122 */
[----:B0-----:R-:W3:Y:S01]  /*9dc90*/  LDL.LU.64 R56, [R1+0x408] ;  /* 0x0004080001387983 */ /* 0x001ee20000300a00 */
[----:B------:R-:W-:-:S05]  /*9dca0*/  PRMT R2, R40, 0x7772, RZ ;  /* 0x0000777228027816 */ /* 0x000fca00000000ff */
[----:B--2---:R0:W-:Y:S04]  /*9dcb0*/  @P1 STG.E.U8 desc[UR34][R54.64], R2 ;  /* 0x0000000236001986 */ /* 0x0041e8000c101122 */
[----:B0-----:R-:W2:Y:S01]  /*9dcc0*/  LDL.LU.64 R54, [R1+0x3e8] ;  /* 0x0003e80001367983 */ /* 0x001ea20000300a00 */
[----:B------:R-:W-:Y:S02]  /*9dcd0*/  LOP3.LUT P5, RZ, R0, 0x20, RZ, 0xc0, !PT ;  /* 0x0000002000ff7812 */ /* 0x000fe400078ac0ff */
[----:B------:R-:W-:Y:S02]  /*9dce0*/  PRMT R40, R40, 0x7773, RZ ;  /* 0x0000777328287816 */ /* 0x000fe400000000ff */
        /* <DEDUP_REMOVED lines=11> */
[----:B------:R-:W-:Y:S02]  /*9dda0*/  LOP3.LUT P4, RZ, R0, 0x10, RZ, 0xc0, !PT ;  /* 0x0000001000ff7812 */ /* 0x000fe4000788c0ff */
[----:B------:R-:W-:Y:S01]  /*9ddb0*/  P2R R7, PR, RZ, 0x1 ;  /* 0x00000001ff077803 */ /* 0x000fe20000000000 */
[----:B----4-:R0:W-:Y:S04]  /*9ddc0*/  @P5 STG.E.U8 desc[UR34][R52.64], R40 ;  /* 0x0000002834005986 */ /* 0x0101e8000c101122 */
[----:B0-----:R-:W4:Y:S04]  /*9ddd0*/  LDL.LU.64 R52, [R1+0x3c0] ;  /* 0x0003c00001347983 */ /* 0x001f280000300a00 */
[----:B------:R-:W4:Y:S04]  /*9dde0*/  LDL.LU.64 R20, [R1+0x3e0] ;  /* 0x0003e00001147983 */ /* 0x000f280000300a00 */
[----:B------:R-:W4:Y:S04]  /*9ddf0*/  LDL.LU.64 R48, [R1+0x368] ;  /* 0x0003680001307983 */ /* 0x000f280000300a00 */
[----:B------:R-:W4:Y:S01]  /*9de00*/  LDL.LU.64 R16, [R1+0x350] ;  /* 0x0003500001107983 */ /* 0x000f220000300a00 */
[----:B------:R-:W-:-:S02]  /*9de10*/  LOP3.LUT P0, RZ, R9, 0x80000000, RZ, 0xc0, !PT ;  /* 0x8000000009ff7812 */ /* 0x000fc4000780c0ff */
[C---:B------:R-:W-:Y:S01]  /*9de20*/  LOP3.LUT P2, RZ, R0.reuse, 0x8, RZ, 0xc0, !PT ;  /* 0x0000000800ff7812 */ /* 0x040fe2000784c0ff */
[----:B------:R-:W4:Y:S01]  /*9de30*/  LDL.LU.64 R14, [R1+0x328] ;  /* 0x00032800010e7983 */ /* 0x000f220000300a00 */
[----:B------:R-:W-:Y:S02]  /*9de40*/  P2R R8, PR, RZ, 0x1 ;  /* 0x00000001ff087803 */ /* 0x000fe40000000000 */
[C---:B------:R-:W-:Y:S02]  /*9de50*/  LOP3.LUT P3, RZ, R0.reuse, 0x4, RZ, 0xc0, !PT ;  /* 0x0000000400ff7812 */ /* 0x040fe4000786c0ff */
[C---:B------:R-:W-:Y:S02]  /*9de60*/  LOP3.LUT P6, RZ, R0.reuse, 0x2, RZ, 0xc0, !PT ;  /* 0x0000000200ff7812 */ /* 0x040fe400078cc0ff */
[----:B------:R-:W-:Y:S02]  /*9de70*/  LOP3.LUT P0, RZ, R0, 0x1, RZ, 0xc0, !PT ;  /* 0x0000000100ff7812 */ /* 0x000fe4000780c0ff */
[----:B------:R-:W-:-:S05]  /*9de80*/  PRMT R0, R44, 0x7770, RZ ;  /* 0x000077702c007816 */ /* 0x000fca00000000ff */
[----:B------:R0:W-:Y:S02]  /*9de90*/  @P4 STG.E.U8 desc[UR34][R12.64], R0 ;  /* 0x000000000c004986 */ /* 0x0001e4000c101122 */
[C---:B0-----:R-:W-:Y:S02]  /*9dea0*/  PRMT R0, R44.reuse, 0x7771, RZ ;  /* 0x000077712c007816 */ /* 0x041fe400000000ff */
[----:B------:R-:W4:Y:S04]  /*9deb0*/  LDL.LU.64 R12, [R1+0x348] ;  /* 0x00034800010c7983 */ /* 0x000f280000300a00 */
[----:B------:R0:W-:Y:S02]  /*9dec0*/  @P2 STG.E.U8 desc[UR34][R10.64], R0 ;  /* 0x000000000a002986 */ /* 0x0001e4000c101122 */
[----:B0-----:R-:W-:-:S02]  /*9ded0*/  PRMT R0, R44, 0x7772, RZ ;  /* 0x000077722c007816 */ /* 0x001fc400000000ff */
[----:B------:R-:W4:Y:S01]  /*9dee0*/  LDL.LU.64 R10, [R1+0x2f8] ;  /* 0x0002f800010a7983 */ /* 0x000f220000300a00 */
[----:B------:R-:W-:-:S03]  /*9def0*/  PRMT R44, R44, 0x7773, RZ ;  /* 0x000077732c2c7816 */ /* 0x000fc600000000ff */
[----:B------:R0:W-:Y:S04]  /*9df00*/  @P3 STG.E.U8 desc[UR34][R50.64], R0 ;  /* 0x0000000032003986 */ /* 0x0001e8000c101122 */
[----:B------:R1:W-:Y:S04]  /*9df10*/  @P6 STG.E.U8 desc[UR34][R58.64], R44 ;  /* 0x0000002c3a006986 */ /* 0x0003e8000c101122 */
[----:B0-----:R-:W4:Y:S01]  /*9df20*/  LDL.LU.64 R50, [R1+0x2d8] ;  /* 0x0002d80001327983 */ /* 0x001f220000300a00 */
[----:B------:R-:W-:-:S03]  /*9df30*/  PRMT R0, R41, 0x7770, RZ ;  /* 0x0000777029007816 */ /* 0x000fc600000000ff */
[----:B-1----:R-:W4:Y:S04]  /*9df40*/  LDL.LU.64 R58, [R1+0x2b0] ;  /* 0x0002b000013a7983 */ /* 0x002f280000300a00 */
[----:B---3--:R0:W-:Y:S01]  /*9df50*/  @P0 STG.E.U8 desc[UR34][R56.64], R0 ;  /* 0x0000000038000986 */ /* 0x0081e2000c101122 */
[----:B------:R-:W-:-:S03]  /*9df60*/  ISETP.NE.AND P0, PT, R8, RZ, PT ;  /* 0x000000ff0800720c */ /* 0x000fc60003f05270 */
[----:B0-----:R-:W3:Y:S01]  /*9df70*/  LDL.LU.64 R56, [R1+0x2d0] ;  /* 0x0002d00001387983 */ /* 0x001ee20000300a00 */
[----:B------:R-:W-:-:S09]  /*9df80*/  PRMT R0, R41, 0x7771, RZ ;  /* 0x0000777129007816 */ /* 0x000fd200000000ff */
[----:B--2---:R0:W-:Y:S04]  /*9df90*/  @P0 STG.E.U8 desc[UR34][R54.64], R0 ;  /* 0x0000000036000986 */ /* 0x0041e8000c101122 */
[----:B0-----:R-:W2:Y:S01]  /*9dfa0*/  LDL.LU.64 R54, [R1+0x290] ;  /* 0x0002900001367983 */ /* 0x001ea20000300a00 */
[----:B------:R-:W-:Y:S02]  /*9dfb0*/  ISETP.NE.AND P0, PT, R7, RZ, PT ;  /* 0x000000ff0700720c */ /* 0x000fe40003f05270 */
[C---:B------:R-:W-:Y:S02]  /*9dfc0*/  PRMT R0, R41.reuse, 0x7772, RZ ;  /* 0x0000777229007816 */ /* 0x040fe400000000ff */
[----:B------:R-:W-:Y:S02]  /*9dfd0*/  PRMT R41, R41, 0x7773, RZ ;  /* 0x0000777329297816 */ /* 0x000fe400000000ff */
[----:B------:R-:W-:-:S02]  /*9dfe0*/  LOP3.LUT P5, RZ, R9, 0x1000000, RZ, 0xc0, !PT ;  /* 0x0100000009ff7812 */ /* 0x000fc400078ac0ff */
[C---:B------:R-:W-:Y:S02]  /*9dff0*/  LOP3.LUT P4, RZ, R9.reuse, 0x800000, RZ, 0xc0, !PT ;  /* 0x0080000009ff7812 */ /* 0x040fe4000788c0ff */
[C---:B------:R-:W-:Y:S02]  /*9e000*/  LOP3.LUT P1, RZ, R9.reuse, 0x400000, RZ, 0xc0, !PT ;  /* 0x0040000009ff7812 */ /* 0x040fe4000782c0ff */
[----:B------:R-:W-:Y:S01]  /*9e010*/  LOP3.LUT P2, RZ, R9, 0x200000, RZ, 0xc0, !PT ;  /* 0x0020000009ff7812 */ /* 0x000fe2000784c0ff */
[----:B----4-:R0:W-:Y:S01]  /*9e020*/  @P0 STG.E.U8 desc[UR34][R52.64], R0 ;  /* 0x0000000034000986 */ /* 0x0101e2000c101122 */
[----:B------:R-:W-:-:S03]  /*9e030*/  ISETP.NE.AND P0, PT, R6, RZ, PT ;  /* 0x000000ff0600720c */ /* 0x000fc60003f05270 */
[----:B0-----:R-:W4:Y:S10]  /*9e040*/  LDL.LU.64 R52, [R1+0x270] ;  /* 0x0002700001347983 */ /* 0x001f340000300a00 */
[----:B------:R-:W-:Y:S01]  /*9e050*/  @P0 STG.E.U8 desc[UR34][R20.64], R41 ;  /* 0x0000002914000986 */ /* 0x000fe2000c101122 */
[----:B------:R-:W-:-:S02]  /*9e060*/  ISETP.NE.AND P0, PT, R5, RZ, PT ;  /* 0x000000ff0500720c */ /* 0x000fc40003f05270 */
[----:B------:R-:W-:-:S11]  /*9e070*/  PRMT R0, R45, 0x7770, RZ ;  /* 0x000077702d007816 */ /* 0x000fd600000000ff */
[----:B------:R0:W-:Y:S01]  /*9e080*/  @P0 STG.E.U8 desc[UR34][R48.64], R0 ;  /* 0x0000000030000986 */ /* 0x0001e2000c101122 */
[----:B------:R-:W-:Y:S02]  /*9e090*/  ISETP.NE.AND P0, PT, R4, RZ, PT ;  /* 0x000000ff0400720c */ /* 0x000fe40003f05270 */
[----:B0-----:R-:W-:-:S11]  /*9e0a0*/  PRMT R0, R45, 0x7771, RZ ;  /* 0x000077712d007816 */ /* 0x001fd600000000ff */
[----:B------:R0:W-:Y:S01]  /*9e0b0*/  @P0 STG.E.U8 desc[UR34][R16.64], R0 ;  /* 0x0000000010000986 */ /* 0x0001e2000c101122 */
[----:B------:R-:W-:Y:S02]  /*9e0c0*/  ISETP.NE.AND P0, PT, R3, RZ, PT ;  /* 0x000000ff0300720c */ /* 0x000fe40003f05270 */
[----:B0-----:R-:W-:-:S11]  /*9e0d0*/  PRMT R0, R45, 0x7772, RZ ;  /* 0x000077722d007816 */ /* 0x001fd600000000ff */
[----:B------:R0:W-:Y:S01]  /*9e0e0*/  @P0 STG.E.U8 desc[UR34][R14.64], R0 ;  /* 0x000000000e000986 */ /* 0x0001e2000c101122 */
[----:B------:R-:W-:Y:S02]  /*9e0f0*/  ISETP.NE.AND P0, PT, R2, RZ, PT ;  /* 0x000000ff0200720c */ /* 0x000fe40003f05270 */
[----:B------:R-:W-:Y:S02]  /*9e100*/  PRMT R45, R45, 0x7773, RZ ;  /* 0x000077732d2d7816 */ /* 0x000fe400000000ff */
[----:B0-----:R-:W-:-:S09]  /*9e110*/  PRMT R0, R42, 0x7770, RZ ;  /* 0x000077702a007816 */ /* 0x001fd200000000ff */
[----:B------:R-:W-:Y:S04]  /*9e120*/  @P0 STG.E.U8 desc[UR34][R12.64], R45 ;  /* 0x0000002d0c000986 */ /* 0x000fe8000c101122 */
[----:B------:R0:W-:Y:S02]  /*9e130*/  @P5 STG.E.U8 desc[UR34][R10.64], R0 ;  /* 0x000000000a005986 */ /* 0x0001e4000c101122 */
[----:B0-----:R-:W-:-:S05]  /*9e140*/  PRMT R0, R42, 0x7771, RZ ;  /* 0x000077712a007816 */ /* 0x001fca00000000ff */
[----:B------:R0:W-:Y:S01]  /*9e150*/  @P4 STG.E.U8 desc[UR34][R50.64], R0 ;  /* 0x0000000032004986 */ /* 0x0001e2000c101122 */
[----:B------:R-:W-:Y:S02]  /*9e160*/  LOP3.LUT P3, RZ, R9, 0x100000, RZ, 0xc0, !PT ;  /* 0x0010000009ff7812 */ /* 0x000fe4000786c0ff */
[C---:B0-----:R-:W-:Y:S02]  /*9e170*/  PRMT R0, R42.reuse, 0x7772, RZ ;  /* 0x000077722a007816 */ /* 0x041fe400000000ff */
[----:B------:R-:W-:-:S03]  /*9e180*/  PRMT R42, R42, 0x7773, RZ ;  /* 0x000077732a2a7816 */ /* 0x000fc600000000ff */
[----:B------:R-:W-:Y:S04]  /*9e190*/  @P1 STG.E.U8 desc[UR34][R58.64], R0 ;  /* 0x000000003a001986 */ /* 0x000fe8000c101122 */
[----:B---3--:R0:W-:Y:S04]  /*9e1a0*/  @P2 STG.E.U8 desc[UR34][R56.64], R42 ;  /* 0x0000002a38002986 */ /* 0x0081e8000c101122 */
[----:B0-----:R-:W3:Y:S01]  /*9e1b0*/  LDL.LU.64 R56, [R1+0x320] ;  /* 0x0003200001387983 */ /* 0x001ee20000300a00 */
[----:B------:R-:W-:-:S05]  /*9e1c0*/  PRMT R0, R46, 0x7770, RZ ;  /* 0x000077702e007816 */ /* 0x000fca00000000ff */
[----:B--2---:R0:W-:Y:S04]  /*9e1d0*/  @P3 STG.E.U8 desc[UR34][R54.64], R0 ;  /* 0x0000000036003986 */ /* 0x0041e8000c101122 */
[----:B0-----:R-:W2:Y:S01]  /*9e1e0*/  LDL.LU.64 R54, [R1+0x340] ;  /* 0x0003400001367983 */ /* 0x001ea20000300a00 */
[C---:B------:R-:W-:Y:S02]  /*9e1f0*/  LOP3.LUT P6, RZ, R9.reuse, 0x80000, RZ, 0xc0, !PT ;  /* 0x0008000009ff7812 */ /* 0x040fe400078cc0ff */
[C---:B------:R-:W-:Y:S02]  /*9e200*/  PRMT R0, R46.reuse, 0x7771, RZ ;  /* 0x000077712e007816 */ /* 0x040fe400000000ff */
[----:B------:R-:W-:Y:S02]  /*9e210*/  LOP3.LUT P5, RZ, R9, 0x40000, RZ, 0xc0, !PT ;  /* 0x0004000009ff7812 */ /* 0x000fe400078ac0ff */
[----:B------:R-:W-:-:S02]  /*9e220*/  PRMT R10, R46, 0x7772, RZ ;  /* 0x000077722e0a7816 */ /* 0x000fc400000000ff */
[----:B------:R-:W-:-:S05]  /*9e230*/  LOP3.LUT P4, RZ, R9, 0x20000, RZ, 0xc0, !PT ;  /* 0x0002000009ff7812 */ /* 0x000fca000788c0ff */
[----:B----4-:R0:W-:Y:S04]  /*9e240*/  @P6 STG.E.U8 desc[UR34][R52.64], R0 ;  /* 0x0000000034006986 */ /* 0x0101e8000c101122 */
[----:B0-----:R-:W4:Y:S04]  /*9e250*/  LDL.LU.64 R52, [R1+0x2f0] ;  /* 0x0002f00001347983 */ /* 0x001f280000300a00 */
[----:B------:R-:W4:Y:S04]  /*9e260*/  LDL.LU.64 R48, [R1+0x2b8] ;  /* 0x0002b80001307983 */ /* 0x000f280000300a00 */
[----:B------:R-:W4:Y:S04]  /*9e270*/  LDL.LU.64 R16, [R1+0x308] ;  /* 0x0003080001107983 */ /* 0x000f280000300a00 */
[----:B------:R-:W4:Y:S04]  /*9e280*/  LDL.LU.64 R58, [R1+0x318] ;  /* 0x00031800013a7983 */ /* 0x000f280000300a00 */
[----:B------:R-:W4:Y:S04]  /*9e290*/  LDL.LU.64 R14, [R1+0x310] ;  /* 0x00031000010e7983 */ /* 0x000f280000300a00 */
[----:B------:R-:W4:Y:S01]  /*9e2a0*/  LDL.LU.64 R50, [R1+0x338] ;  /* 0x0003380001327983 */ /* 0x000f220000300a00 */
[----:B------:R-:W-:-:S03]  /*9e2b0*/  PRMT R46, R46, 0x7773, RZ ;  /* 0x000077732e2e7816 */ /* 0x000fc600000000ff */
[----:B---3--:R0:W-:Y:S04]  /*9e2c0*/  @P5 STG.E.U8 desc[UR34][R56.64], R10 ;  /* 0x0000000a38005986 */ /* 0x0081e8000c101122 */
[----:B0-----:R-:W3:Y:S04]  /*9e2d0*/  LDL.LU.64 R56, [R1+0x360] ;  /* 0x0003600001387983 */ /* 0x001ee80000300a00 */
[----:B--2---:R0:W-:Y:S04]  /*9e2e0*/  @P4 STG.E.U8 desc[UR34][R54.64], R46 ;  /* 0x0000002e36004986 */ /* 0x0041e8000c101122 */
[----:B0-----:R-:W2:Y:S01]  /*9e2f0*/  LDL.LU.64 R54, [R1+0x388] ;  /* 0x0003880001367983 */ /* 0x001ea20000300a00 */
[----:B------:R-:W-:-:S02]  /*9e300*/  LOP3.LUT P6, RZ, R9, 0x40, RZ, 0xc0, !PT ;  /* 0x0000004009ff7812 */ /* 0x000fc400078cc0ff */
[C---:B------:R-:W-:Y:S01]  /*9e310*/  LOP3.LUT P2, RZ, R9.reuse, 0x10000, RZ, 0xc0, !PT ;  /* 0x0001000009ff7812 */ /* 0x040fe2000784c0ff */
        /* <DEDUP_REMOVED lines=15> */
[----:B------:R-:W-:Y:S02]  /*9e410*/  LOP3.LUT P6, RZ, R9, 0x2000, RZ, 0xc0, !PT ;  /* 0x0000200009ff7812 */ /* 0x000fe400078cc0ff */
[----:B------:R-:W-:-:S02]  /*9e420*/  PRMT R10, R43, 0x7770, RZ ;  /* 0x000077702b0a7816 */ /* 0x000fc400000000ff */
[----:B------:R-:W-:Y:S02]  /*9e430*/  P2R R8, PR, RZ, 0x40 ;  /* 0x00000040ff087803 */ /* 0x000fe40000000000 */
[C---:B------:R-:W-:Y:S02]  /*9e440*/  LOP3.LUT P6, RZ, R9.reuse, 0x4000, RZ, 0xc0, !PT ;  /* 0x0000400009ff7812 */ /* 0x040fe400078cc0ff */
[C---:B------:R-:W-:Y:S02]  /*9e450*/  LOP3.LUT P5, RZ, R9.reuse, 0x20, RZ, 0xc0, !PT ;  /* 0x0000002009ff7812 */ /* 0x040fe400078ac0ff */
[C---:B------:R-:W-:Y:S02]  /*9e460*/  LOP3.LUT P4, RZ, R9.reuse, 0x10, RZ, 0xc0, !PT ;  /* 0x0000001009ff7812 */ /* 0x040fe4000788c0ff */
[C---:B------:R-:W-:Y:S02]  /*9e470*/  LOP3.LUT P3, RZ, R9.reuse, 0x8, RZ, 0xc0, !PT ;  /* 0x0000000809ff7812 */ /* 0x040fe4000786c0ff */
[C---:B------:R-:W-:Y:S01]  /*9e480*/  LOP3.LUT P1, RZ, R9.reuse, 0x2, RZ, 0xc0, !PT ;  /* 0x0000000209ff7812 */ /* 0x040fe2000782c0ff */
[----:B----4-:R0:W-:Y:S01]  /*9e490*/  @P2 STG.E.U8 desc[UR34][R52.64], R10 ;  /* 0x0000000a34002986 */ /* 0x0101e2000c101122 */
[----:B------:R-:W-:-:S02]  /*9e4a0*/  LOP3.LUT P2, RZ, R9, 0x4, RZ, 0xc0, !PT ;  /* 0x0000000409ff7812 */ /* 0x000fc4000784c0ff */
[----:B0-----:R-:W-:Y:S01]  /*9e4b0*/  PRMT R10, R43, 0x7771, RZ ;  /* 0x000077712b0a7816 */ /* 0x001fe200000000ff */
[----:B------:R-:W4:Y:S04]  /*9e4c0*/  LDL.LU R52, [R1+0xc0] ;  /* 0x0000c00001347983 */ /* 0x000f280000300800 */
[----:B------:R-:W-:Y:S01]  /*9e4d0*/  @P0 STG.E.U8 desc[UR34][R48.64], R10 ;  /* 0x0000000a30000986 */ /* 0x000fe2000c101122 */
[----:B------:R-:W-:Y:S02]  /*9e4e0*/  LOP3.LUT P0, RZ, R9, 0x1, RZ, 0xc0, !PT ;  /* 0x0000000109ff7812 */ /* 0x000fe4000780c0ff */
[----:B------:R-:W-:Y:S01]  /*9e4f0*/  PRMT R9, R43, 0x7772, RZ ;  /* 0x000077722b097816 */ /* 0x000fe200000000ff */
[----:B------:R-:W4:Y:S04]  /*9e500*/  LDL.LU.64 R20, [R1+0x3a8] ;  /* 0x0003a80001147983 */ /* 0x000f280000300a00 */
[----:B------:R-:W-:Y:S01]  /*9e510*/  @P6 STG.E.U8 desc[UR34][R16.64], R9 ;  /* 0x0000000910006986 */ /* 0x000fe2000c101122 */
[----:B------:R-:W-:-:S02]  /*9e520*/  ISETP.NE.AND P6, PT, R8, RZ, PT ;  /* 0x000000ff0800720c */ /* 0x000fc40003fc5270 */
[----:B------:R-:W-:-:S11]  /*9e530*/  PRMT R43, R43, 0x7773, RZ ;  /* 0x000077732b2b7816 */ /* 0x000fd600000000ff */
[----:B------:R0:W-:Y:S01]  /*9e540*/  @P6 STG.E.U8 desc[UR34][R58.64], R43 ;  /* 0x0000002b3a006986 */ /* 0x0001e2000c101122 */
[----:B------:R-:W-:-:S03]  /*9e550*/  ISETP.NE.AND P6, PT, R7, RZ, PT ;  /* 0x000000ff0700720c */ /* 0x000fc60003fc5270 */
[----:B0-----:R-:W4:Y:S04]  /*9e560*/  LDL.LU.64 R58, [R1+0x3c8] ;  /* 0x0003c800013a7983 */ /* 0x001f280000300a00 */
[----:B------:R-:W4:Y:S04]  /*9e570*/  LDL.LU.64 R48, [R1+0x3a0] ;  /* 0x0003a00001307983 */ /* 0x000f280000300a00 */
[----:B------:R-:W4:Y:S01]  /*9e580*/  LDL.LU R61, [R1+0x120] ;  /* 0x00012000013d7983 */ /* 0x000f220000300800 */
[----:B------:R-:W-:-:S05]  /*9e590*/  PRMT R7, R47, 0x7770, RZ ;  /* 0x000077702f077816 */ /* 0x000fca00000000ff */
[----:B------:R-:W-:Y:S01]  /*9e5a0*/  @P6 STG.E.U8 desc[UR34][R14.64], R7 ;  /* 0x000000070e006986 */ /* 0x000fe2000c101122 */
[----:B------:R-:W-:Y:S02]  /*9e5b0*/  ISETP.NE.AND P6, PT, R6, RZ, PT ;  /* 0x000000ff0600720c */ /* 0x000fe40003fc5270 */
[----:B------:R-:W-:-:S11]  /*9e5c0*/  PRMT R6, R47, 0x7771, RZ ;  /* 0x000077712f067816 */ /* 0x000fd600000000ff */
[----:B------:R0:W-:Y:S01]  /*9e5d0*/  @P6 STG.E.U8 desc[UR34][R50.64], R6 ;  /* 0x0000000632006986 */ /* 0x0001e2000c101122 */
[----:B------:R-:W-:Y:S02]  /*9e5e0*/  ISETP.NE.AND P6, PT, R5, RZ, PT ;  /* 0x000000ff0500720c */ /* 0x000fe40003fc5270 */
[C---:B------:R-:W-:Y:S01]  /*9e5f0*/  PRMT R5, R47.reuse, 0x7772, RZ ;  /* 0x000077722f057816 */ /* 0x040fe200000000ff */
[----:B0-----:R-:W4:Y:S04]  /*9e600*/  LDL.LU.64 R50, [R1+0x440] ;  /* 0x0004400001327983 */ /* 0x001f280000300a00 */
[----:B------:R-:W4:Y:S01]  /*9e610*/  LDL.LU.64 R16, [R1+0x460] ;  /* 0x0004600001107983 */ /* 0x000f220000300a00 */
[----:B------:R-:W-:-:S05]  /*9e620*/  PRMT R47, R47, 0x7773, RZ ;  /* 0x000077732f2f7816 */ /* 0x000fca00000000ff */
[----:B---3--:R0:W-:Y:S01]  /*9e630*/  @P6 STG.E.U8 desc[UR34][R56.64], R5 ;  /* 0x0000000538006986 */ /* 0x0081e2000c101122 */
[----:B------:R-:W-:-:S03]  /*9e640*/  ISETP.NE.AND P6, PT, R4, RZ, PT ;  /* 0x000000ff0400720c */ /* 0x000fc60003fc5270 */
[----:B0-----:R-:W3:Y:S10]  /*9e650*/  LDL.LU.64 R56, [R1+0x490] ;  /* 0x0004900001387983 */ /* 0x001ef40000300a00 */
[----:B--2---:R0:W-:Y:S04]  /*9e660*/  @P6 STG.E.U8 desc[UR34][R54.64], R47 ;  /* 0x0000002f36006986 */ /* 0x0041e8000c101122 */
[----:B0-----:R-:W2:Y:S04]  /*9e670*/  LDL.LU.64 R54, [R1+0x4d0] ;  /* 0x0004d00001367983 */ /* 0x001ea80000300a00 */
[----:B------:R-:W2:Y:S04]  /*9e680*/  LDL.LU R53, [R1+0xc4] ;  /* 0x0000c40001357983 */ /* 0x000ea80000300800 */
[----:B------:R-:W2:Y:S01]  /*9e690*/  LDL.LU.64 R14, [R1+0x358] ;  /* 0x00035800010e7983 */ /* 0x000ea20000300a00 */
[----:B------:R-:W-:-:S02]  /*9e6a0*/  ISETP.NE.AND P6, PT, R3, RZ, PT ;  /* 0x000000ff0300720c */ /* 0x000fc40003fc5270 */
[----:B----4-:R-:W-:-:S11]  /*9e6b0*/  PRMT R3, R52, 0x7770, RZ ;  /* 0x0000777034037816 */ /* 0x010fd600000000ff */
[----:B------:R0:W-:Y:S01]  /*9e6c0*/  @P6 STG.E.U8 desc[UR34][R12.64], R3 ;  /* 0x000000030c006986 */ /* 0x0001e2000c101122 */
[----:B------:R-:W-:Y:S02]  /*9e6d0*/  ISETP.NE.AND P6, PT, R2, RZ, PT ;  /* 0x000000ff0200720c */ /* 0x000fe40003fc5270 */
[----:B------:R-:W-:Y:S01]  /*9e6e0*/  PRMT R2, R52, 0x7771, RZ ;  /* 0x0000777134027816 */ /* 0x000fe200000000ff */
[----:B0-----:R-:W4:Y:S10]  /*9e6f0*/  LDL.LU R12, [R1+0x1138] ;  /* 0x00113800010c7983 */ /* 0x001f340000300800 */
[----:B------:R-:W-:Y:S01]  /*9e700*/  @P6 STG.E.U8 desc[UR34][R20.64], R2 ;  /* 0x0000000214006986 */ /* 0x000fe2000c101122 */
[----:B------:R-:W-:-:S03]  /*9e710*/  ISETP.NE.AND P6, PT, R0, RZ, PT ;  /* 0x000000ff0000720c */ /* 0x000fc60003fc5270 */
[----:B------:R-:W0:Y:S01]  /*9e720*/  LDS.128 R4, [R61] ;  /* 0x000000003d047984 */ /* 0x000e220000000c00 */
[----:B------:R-:W-:-:S03]  /*9e730*/  PRMT R0, R52, 0x7772, RZ ;  /* 0x0000777234007816 */ /* 0x000fc600000000ff */
[----:B------:R-:W4:Y:S06]  /*9e740*/  LDL.LU R11, [R1+0x1134] ;  /* 0x00113400010b7983 */ /* 0x000f2c0000300800 */
[----:B------:R1:W-:Y:S02]  /*9e750*/  @P6 STG.E.U8 desc[UR34][R58.64], R0 ;  /* 0x000000003a006986 */ /* 0x0003e4000c101122 */
[----:B-1----:R-:W-:Y:S02]  /*9e760*/  PRMT R0, R52, 0x7773, RZ ;  /* 0x0000777334007816 */ /* 0x002fe400000000ff */
[----:B------:R-:W4:Y:S04]  /*9e770*/  LDL.LU.64 R58, [R1+0x330] ;  /* 0x00033000013a7983 */ /* 0x000f280000300a00 */
[----:B------:R1:W-:Y:S04]  /*9e780*/  @P5 STG.E.U8 desc[UR34][R48.64], R0 ;  /* 0x0000000030005986 */ /* 0x0003e8000c101122 */
[----:B-1----:R-:W4:Y:S01]  /*9e790*/  LDL.LU R48, [R1+0x1130] ;  /* 0x0011300001307983 */ /* 0x002f220000300800 */
[----:B0-----:R-:W-:-:S05]  /*9e7a0*/  PRMT R0, R4, 0x7770, RZ ;  /* 0x0000777004007816 */ /* 0x001fca00000000ff */
[----:B------:R0:W-:Y:S02]  /*9e7b0*/  @P4 STG.E.U8 desc[UR34][R50.64], R0 ;  /* 0x0000000032004986 */ /* 0x0001e4000c101122 */
[C---:B0-----:R-:W-:Y:S02]  /*9e7c0*/  PRMT R0, R4.reuse, 0x7771, RZ ;  /* 0x0000777104007816 */ /* 0x041fe400000000ff */
[----:B------:R-:W4:Y:S04]  /*9e7d0*/  LDL.LU.64 R50, [R1+0x300] ;  /* 0x0003000001327983 */ /* 0x000f280000300a00 */
[----:B------:R0:W-:Y:S04]  /*9e7e0*/  @P3 STG.E.U8 desc[UR34][R16.64], R0 ;  /* 0x0000000010003986 */ /* 0x0001e8000c101122 */
[----:B------:R-:W4:Y:S01]  /*9e7f0*/  LDL.LU R13, [R1+0x113c] ;  /* 0x00113c00010d7983 */ /* 0x000f220000300800 */
[----:B0-----:R-:W-:-:S05]  /*9e800*/  PRMT R0, R4, 0x7772, RZ ;  /* 0x0000777204007816 */ /* 0x001fca00000000ff */
[----:B---3--:R0:W-:Y:S01]  /*9e810*/  @P2 STG.E.U8 desc[UR34][R56.64], R0 ;  /* 0x0000000038002986 */ /* 0x0081e2000c101122 */
[----:B------:R-:W-:-:S03]  /*9e820*/  PRMT R4, R4, 0x7773, RZ ;  /* 0x0000777304047816 */ /* 0x000fc600000000ff */
[----:B0-----:R-:W3:Y:S01]  /*9e830*/  LDL.LU.64 R56, [R1+0x298] ;  /* 0x0002980001387983 */ /* 0x001ee20000300a00 */
[C---:B------:R-:W-:Y:S02]  /*9e840*/  LOP3.LUT P6, RZ, R60.reuse, 0x8000, RZ, 0xc0, !PT ;  /* 0x000080003cff7812 */ /* 0x040fe400078cc0ff */
[C---:B------:R-:W-:Y:S02]  /*9e850*/  LOP3.LUT P5, RZ, R60.reuse, 0x4000, RZ, 0xc0, !PT ;  /* 0x000040003cff7812 */ /* 0x040fe400078ac0ff */
[C---:B------:R-:W-:Y:S02]  /*9e860*/  LOP3.LUT P4, RZ, R60.reuse, 0x2000, RZ, 0xc0, !PT ;  /* 0x000020003cff7812 */ /* 0x040fe4000788c0ff */
[C---:B------:R-:W-:Y:S02]  /*9e870*/  LOP3.LUT P3, RZ, R60.reuse, 0x1000, RZ, 0xc0, !PT ;  /* 0x000010003cff7812 */ /* 0x040fe4000786c0ff */
[----:B------:R-:W-:Y:S01]  /*9e880*/  LOP3.LUT P2, RZ, R60, 0x800, RZ, 0xc0, !PT ;  /* 0x000008003cff7812 */ /* 0x000fe2000784c0ff */
[----:B--2---:R0:W-:Y:S01]  /*9e890*/  @P1 STG.E.U8 desc[UR34][R54.64], R4 ;  /* 0x0000000436001986 */ /* 0x0041e2000c101122 */
[----:B------:R-:W-:-:S02]  /*9e8a0*/  PRMT R2, R53, 0x7770, RZ ;  /* 0x0000777035027816 */ /* 0x000fc400000000ff */
[----:B------:R-:W-:-:S03]  /*9e8b0*/  LOP3.LUT P1, RZ, R60, 0x400, RZ, 0xc0, !PT ;  /* 0x000004003cff7812 */ /* 0x000fc6000782c0ff */
[----:B------:R1:W-:Y:S01]  /*9e8c0*/  @P0 STG.E.U8 desc[UR34][R14.64], R2 ;  /* 0x000000020e000986 */ /* 0x0003e2000c101122 */
[----:B------:R-:W-:-:S03]  /*9e8d0*/  LOP3.LUT P0, RZ, R60, 0x200, RZ, 0xc0, !PT ;  /* 0x000002003cff7812 */ /* 0x000fc6000780c0ff */
[----:B0-----:R-:W2:Y:S04]  /*9e8e0*/  LDL.LU.64 R54, [R1+0x278] ;  /* 0x0002780001367983 */ /* 0x001ea80000300a00 */
[----:B------:R-:W2:Y:S01]  /*9e8f0*/  LDL.LU.64 R60, [R1+0x258] ;  /* 0x00025800013c7983 */ /* 0x000ea20000300a00 */
[----:B------:R-:W-:-:S03]  /*9e900*/  PRMT R3, R53, 0x7771, RZ ;  /* 0x0000777135037816 */ /* 0x000fc600000000ff */
[----:B------:R-:W2:Y:S01]  /*9e910*/  LDL.LU.64 R16, [R1+0x250] ;  /* 0x0002500001107983 */ /* 0x000ea20000300a00 */
[----:B------:R-:W-:-:S03]  /*9e920*/  PRMT R0, R53, 0x7772, RZ ;  /* 0x0000777235007816 */ /* 0x000fc600000000ff */
[----:B-1----:R-:W2:Y:S01]  /*9e930*/  LDL.LU.64 R14, [R1+0x238] ;  /* 0x00023800010e7983 */ /* 0x002ea20000300a00 */
[----:B------:R-:W-:-:S03]  /*9e940*/  PRMT R2, R53, 0x7773, RZ ;  /* 0x0000777335027816 */ /* 0x000fc600000000ff */
[----:B----4-:R0:W-:Y:S01]  /*9e950*/  @P6 STG.E.U8 desc[UR34][R58.64], R3 ;  /* 0x000000033a006986 */ /* 0x0101e2000c101122 */
[----:B------:R-:W-:Y:S01]  /*9e960*/  ISETP.LT.AND P6, PT, R12, UR4, !P5 ;  /* 0x000000040c007c0c */ /* 0x000fe2000efc1270 */
[----:B------:R-:W1:Y:S01]  /*9e970*/  LDCU UR4, c[0x0][0x398] ;  /* 0x00007300ff0477ac */ /* 0x000e620008000800 */
[----:B------:R-:W-:Y:S01]  /*9e980*/  ISETP.LT.AND P5, PT, R11, UR5, !P5 ;  /* 0x000000050b007c0c */ /* 0x000fe2000efa1270 */
[----:B------:R-:W4:Y:S01]  /*9e990*/  LDCU UR5, c[0x0][0x398] ;  /* 0x00007300ff0577ac */ /* 0x000f220008000800 */
[----:B0-----:R-:W4:Y:S01]  /*9e9a0*/  LDL.LU R58, [R1+0xc8] ;  /* 0x0000c800013a7983 */ /* 0x001f220000300800 */
[----:B------:R-:W-:-:S08]  /*9e9b0*/  PRMT R3, R5, 0x7770, RZ ;  /* 0x0000777005037816 */ /* 0x000fd000000000ff */
[----:B------:R0:W-:Y:S01]  /*9e9c0*/  @P6 STG.E.U8 desc[UR34][R50.64], R0 ;  /* 0x0000000032006986 */ /* 0x0001e2000c101122 */
[----:B------:R-:W-:Y:S01]  /*9e9d0*/  ISETP.LT.AND P6, PT, R48, UR6, !P4 ;  /* 0x0000000630007c0c */ /* 0x000fe2000e7c1270 */
[----:B------:R-:W1:Y:S02]  /*9e9e0*/  LDCU UR6, c[0x0][0x398] ;  /* 0x00007300ff0677ac */ /* 0x000e640008000800 */
[----:B0-----:R-:W4:Y:S01]  /*9e9f0*/  LDL.LU.64 R50, [R1+0x230] ;  /* 0x0002300001327983 */ /* 0x001f220000300a00 */
[----:B------:R-:W-:-:S03]  /*9ea00*/  PRMT R0, R5, 0x7771, RZ ;  /* 0x0000777105007816 */ /* 0x000fc600000000ff */
[----:B------:R-:W4:Y:S04]  /*9ea10*/  LDL.LU.64 R52, [R1+0x218] ;  /* 0x0002180001347983 */ /* 0x000f280000300a00 */
[----:B---3--:R0:W-:Y:S01]  /*9ea20*/  @P5 STG.E.U8 desc[UR34][R56.64], R2 ;  /* 0x0000000238005986 */ /* 0x0081e2000c101122 */
[----:B-1----:R-:W-:Y:S01]  /*9ea30*/  ISETP.LT.AND P5, PT, R13, UR4, !P4 ;  /* 0x000000040d007c0c */ /* 0x002fe2000e7a1270 */
[----:B------:R-:W1:Y:S02]  /*9ea40*/  LDCU UR4, c[0x0][0x398] ;  /* 0x00007300ff0477ac */ /* 0x000e640008000800 */
[----:B0-----:R-:W3:Y:S04]  /*9ea50*/  LDL.LU.64 R56, [R1+0x210] ;  /* 0x0002100001387983 */ /* 0x001ee80000300a00 */
[----:B--2---:R0:W-:Y:S06]  /*9ea60*/  @P6 STG.E.U8 desc[UR34][R54.64], R3 ;  /* 0x0000000336006986 */ /* 0x0041ec000c101122 */
[----:B------:R2:W-:Y:S04]  /*9ea70*/  @P5 STG.E.U8 desc[UR34][R60.64], R0 ;  /* 0x000000003c005986 */ /* 0x0005e8000c101122 */
[----:B0-----:R-:W3:Y:S04]  /*9ea80*/  LDL.LU.64 R54, [R1+0x1f8] ;  /* 0x0001f80001367983 */ /* 0x001ee80000300a00 */
[----:B--2---:R-:W2:Y:S01]  /*9ea90*/  LDL.LU.64 R60, [R1+0x1f0] ;  /* 0x0001f000013c7983 */ /* 0x004ea20000300a00 */
[----:B------:R-:W-:Y:S01]  /*9eaa0*/  ISETP.LT.AND P6, PT, R12, UR7, !P4 ;  /* 0x000000070c007c0c */ /* 0x000fe2000e7c1270 */
[----:B------:R-:W0:Y:S01]  /*9eab0*/  LDCU UR7, c[0x0][0x398] ;  /* 0x00007300ff0777ac */ /* 0x000e220008000800 */
[----:B------:R-:W-:Y:S01]  /*9eac0*/  ISETP.LT.AND P4, PT, R11, UR8, !P4 ;  /* 0x000000080b007c0c */ /* 0x000fe2000e781270 */
[----:B------:R-:W2:Y:S01]  /*9ead0*/  LDL.LU.64 R18, [R1+0x1d8] ;  /* 0x0001d80001127983 */ /* 0x000ea20000300a00 */
[C---:B------:R-:W-:Y:S01]  /*9eae0*/  PRMT R2, R5.reuse, 0x7772, RZ ;  /* 0x0000777205027816 */ /* 0x040fe200000000ff */
[----:B------:R-:W0:Y:S01]  /*9eaf0*/  LDCU UR8, c[0x0][0x398] ;  /* 0x00007300ff0877ac */ /* 0x000e220008000800 */
[----:B------:R-:W-:Y:S01]  /*9eb00*/  PRMT R5, R5, 0x7773, RZ ;  /* 0x0000777305057816 */ /* 0x000fe200000000ff */
[----:B------:R-:W2:Y:S01]  /*9eb10*/  LDL.LU.64 R20, [R1+0x1d0] ;  /* 0x0001d00001147983 */ /* 0x000ea20000300a00 */
[----:B----4-:R-:W-:Y:S01]  /*9eb20*/  ISETP.LT.AND P5, PT, R48, UR5, !P3 ;  /* 0x0000000530007c0c */ /* 0x010fe2000dfa1270 */
[----:B------:R-:W4:Y:S04]  /*9eb30*/  LDCU UR5, c[0x0][0x398] ;  /* 0x00007300ff0577ac */ /* 0x000f280008000800 */
[----:B------:R0:W-:Y:S04]  /*9eb40*/  @P6 STG.E.U8 desc[UR34][R16.64], R2 ;  /* 0x0000000210006986 */ /* 0x0001e8000c101122 */
[----:B------:R1:W-:Y:S04]  /*9eb50*/  @P4 STG.E.U8 desc[UR34][R14.64], R5 ;  /* 0x000000050e004986 */ /* 0x0003e8000c101122 */
[----:B0-----:R-:W4:Y:S04]  /*9eb60*/  LDL.LU.64 R16, [R1+0x1b8] ;  /* 0x0001b80001107983 */ /* 0x001f280000300a00 */
[----:B-1----:R-:W4:Y:S04]  /*9eb70*/  LDL.LU.64 R14, [R1+0x1b0] ;  /* 0x0001b000010e7983 */ /* 0x002f280000300a00 */
[----:B------:R-:W4:Y:S01]  /*9eb80*/  LDL.LU R49, [R1+0xcc] ;  /* 0x0000cc0001317983 */ /* 0x000f220000300800 */
[----:B------:R-:W-:Y:S01]  /*9eb90*/  ISETP.LT.AND P4, PT, R13, UR9, !P3 ;  /* 0x000000090d007c0c */ /* 0x000fe2000df81270 */
[----:B------:R-:W0:Y:S01]  /*9eba0*/  LDCU UR9, c[0x0][0x398] ;  /* 0x00007300ff0977ac */ /* 0x000e220008000800 */
[----:B------:R-:W-:-:S02]  /*9ebb0*/  ISETP.LT.AND P6, PT, R12, UR6, !P3 ;  /* 0x000000060c007c0c */ /* 0x000fc4000dfc1270 */
[----:B------:R-:W-:Y:S01]  /*9ebc0*/  ISETP.LT.AND P3, PT, R11, UR10, !P3 ;  /* 0x0000000a0b007c0c */ /* 0x000fe2000df61270 */
[----:B------:R-:W1:Y:S01]  /*9ebd0*/  LDCU UR6, c[0x0][0x398] ;  /* 0x00007300ff0677ac */ /* 0x000e620008000800 */
[----:B------:R-:W0:Y:S01]  /*9ebe0*/  LDCU UR10, c[0x0][0x398] ;  /* 0x00007300ff0a77ac */ /* 0x000e220008000800 */
[C---:B------:R-:W-:Y:S02]  /*9ebf0*/  PRMT R3, R58.reuse, 0x7770, RZ ;  /* 0x000077703a037816 */ /* 0x040fe400000000ff */
[C---:B------:R-:W-:Y:S02]  /*9ec00*/  PRMT R0, R58.reuse, 0x7771, RZ ;  /* 0x000077713a007816 */ /* 0x040fe400000000ff */
[C---:B------:R-:W-:Y:S02]  /*9ec10*/  PRMT R2, R58.reuse, 0x7772, RZ ;  /* 0x000077723a027816 */ /* 0x040fe400000000ff */
[----:B------:R-:W-:Y:S01]  /*9ec20*/  PRMT R4, R58, 0x7773, RZ ;  /* 0x000077733a047816 */ /* 0x000fe200000000ff */
[----:B------:R0:W-:Y:S01]  /*9ec30*/  @P5 STG.E.U8 desc[UR34][R50.64], R3 ;  /* 0x0000000332005986 */ /* 0x0001e2000c101122 */
[----:B------:R-:W-:Y:S01]  /*9ec40*/  ISETP.LT.AND P5, PT, R48, UR4, !P2 ;  /* 0x0000000430007c0c */ /* 0x000fe2000d7a1270 */
[----:B------:R-:W1:Y:S02]  /*9ec50*/  LDCU UR4, c[0x0][0x398] ;  /* 0x00007300ff0477ac */ /* 0x000e640008000800 */
[----:B------:R1:W-:Y:S01]  /*9ec60*/  @P4 STG.E.U8 desc[UR34][R52.64], R0 ;  /* 0x0000000034004986 */ /* 0x0003e2000c101122 */
[----:B0-----:R-:W-:-:S03]  /*9ec70*/  PRMT R3, R6, 0x7770, RZ ;  /* 0x0000777006037816 */ /* 0x001fc600000000ff */
[----:B------:R-:W4:Y:S04]  /*9ec80*/  LDL.LU.64 R50, [R1+0x170] ;  /* 0x0001700001327983 */ /* 0x000f280000300a00 */
[----:B------:R-:W4:Y:S04]  /*9ec90*/  LDL.LU.64 R58, [R1+0x140] ;  /* 0x00014000013a7983 */ /* 0x000f280000300a00 */
[----:B-1----:R-:W4:Y:S04]  /*9eca0*/  LDL.LU.64 R52, [R1+0x110] ;  /* 0x0001100001347983 */ /* 0x002f280000300a00 */
[----:B---3--:R0:W-:Y:S04]  /*9ecb0*/  @P6 STG.E.U8 desc[UR34][R56.64], R2 ;  /* 0x0000000238006986 */ /* 0x0081e8000c101122 */
[----:B0-----:R-:W3:Y:S04]  /*9ecc0*/  LDL.LU.64 R56, [R1+0x178] ;  /* 0x0001780001387983 */ /* 0x001ee80000300a00 */
[----:B------:R0:W-:Y:S04]  /*9ecd0*/  @P3 STG.E.U8 desc[UR34][R54.64], R4 ;  /* 0x0000000436003986 */ /* 0x0001e8000c101122 */
[----:B--2---:R1:W-:Y:S04]  /*9ece0*/  @P5 STG.E.U8 desc[UR34][R60.64], R3 ;  /* 0x000000033c005986 */ /* 0x0043e8000c101122 */
[----:B0-----:R-:W2:Y:S04]  /*9ecf0*/  LDL.LU.64 R54, [R1+0x148] ;  /* 0x0001480001367983 */ /* 0x001ea80000300a00 */
[----:B-1----:R-:W2:Y:S01]  /*9ed00*/  LDL.LU.64 R60, [R1+0x128] ;  /* 0x00012800013c7983 */ /* 0x002ea20000300a00 */
[----:B------:R-:W-:-:S02]  /*9ed10*/  ISETP.LT.AND P6, PT, R13, UR11, !P2 ;  /* 0x0000000b0d007c0c */ /* 0x000fc4000d7c1270 */
[----:B------:R-:W-:Y:S01]  /*9ed20*/  ISETP.LT.AND P4, PT, R12, UR7, !P2 ;  /* 0x000000070c007c0c */ /* 0x000fe2000d781270 */
[----:B------:R-:W0:Y:S01]  /*9ed30*/  LDCU UR7, c[0x0][0x398] ;  /* 0x00007300ff0777ac */ /* 0x000e220008000800 */
[----:B------:R-:W-:Y:S02]  /*9ed40*/  ISETP.LT.AND P2, PT, R11, UR8, !P2 ;  /* 0x000000080b007c0c */ /* 0x000fe4000d741270 */
[----:B----4-:R-:W-:Y:S02]  /*9ed50*/  ISETP.LT.AND P5, PT, R48, UR5, !P1 ;  /* 0x0000000530007c0c */ /* 0x010fe4000cfa1270 */
[C---:B------:R-:W-:Y:S02]  /*9ed60*/  PRMT R0, R6.reuse, 0x7771, RZ ;  /* 0x0000777106007816 */ /* 0x040fe400000000ff */
[C---:B------:R-:W-:Y:S02]  /*9ed70*/  PRMT R2, R6.reuse, 0x7772, RZ ;  /* 0x0000777206027816 */ /* 0x040fe400000000ff */
[----:B------:R-:W-:Y:S01]  /*9ed80*/  PRMT R6, R6, 0x7773, RZ ;  /* 0x0000777306067816 */ /* 0x000fe200000000ff */
[----:B------:R1:W-:Y:S04]  /*9ed90*/  @P6 STG.E.U8 desc[UR34][R18.64], R0 ;  /* 0x0000000012006986 */ /* 0x0003e8000c101122 */
[----:B------:R4:W-:Y:S01]  /*9eda0*/  @P4 STG.E.U8 desc[UR34][R20.64], R2 ;  /* 0x0000000214004986 */ /* 0x0009e2000c101122 */
[----:B------:R-:W-:-:S03]  /*9edb0*/  PRMT R3, R49, 0x7770, RZ ;  /* 0x0000777031037816 */ /* 0x000fc600000000ff */
[----:B------:R0:W-:Y:S01]  /*9edc0*/  @P2 STG.E.U8 desc[UR34][R16.64], R6 ;  /* 0x0000000610002986 */ /* 0x0001e2000c101122 */
[----:B------:R-:W-:-:S03]  /*9edd0*/  ISETP.LT.AND P4, PT, R13, UR12, !P1 ;  /* 0x0000000c0d007c0c */ /* 0x000fc6000cf81270 */
[----:B------:R1:W-:Y:S01]  /*9ede0*/  @P5 STG.E.U8 desc[UR34][R14.64], R3 ;  /* 0x000000030e005986 */ /* 0x0003e2000c101122 */
[----:B------:R-:W-:Y:S02]  /*9edf0*/  ISETP.LT.AND P5, PT, R12, UR6, !P1 ;  /* 0x000000060c007c0c */ /* 0x000fe4000cfa1270 */
[----:B------:R-:W-:Y:S02]  /*9ee00*/  ISETP.LT.AND P1, PT, R11, UR9, !P1 ;  /* 0x000000090b007c0c */ /* 0x000fe4000cf21270 */
[----:B------:R-:W-:Y:S02]  /*9ee10*/  ISETP.LT.AND P3, PT, R48, UR4, !P0 ;  /* 0x0000000430007c0c */ /* 0x000fe4000c761270 */
[----:B------:R-:W-:Y:S02]  /*9ee20*/  ISETP.LT.AND P6, PT, R13, UR10, !P0 ;  /* 0x0000000a0d007c0c */ /* 0x000fe4000c7c1270 */
[----:B0-----:R-:W-:Y:S02]  /*9ee30*/  ISETP.LT.AND P2, PT, R12, UR7, !P0 ;  /* 0x000000070c007c0c */ /* 0x001fe4000c741270 */
[----:B------:R-:W-:-:S02]  /*9ee40*/  ISETP.LT.AND P0, PT, R11, UR7, !P0 ;  /* 0x000000070b007c0c */ /* 0x000fc4000c701270 */
[C---:B-1----:R-:W-:Y:S02]  /*9ee50*/  PRMT R0, R49.reuse, 0x7771, RZ ;  /* 0x0000777131007816 */ /* 0x042fe400000000ff */
[C---:B----4-:R-:W-:Y:S02]  /*9ee60*/  PRMT R2, R49.reuse, 0x7772, RZ ;  /* 0x0000777231027816 */ /* 0x050fe400000000ff */
[----:B------:R-:W-:Y:S02]  /*9ee70*/  PRMT R4, R49, 0x7773, RZ ;  /* 0x0000777331047816 */ /* 0x000fe400000000ff */
[C---:B------:R-:W-:Y:S02]  /*9ee80*/  PRMT R5, R7.reuse, 0x7770, RZ ;  /* 0x0000777007057816 */ /* 0x040fe400000000ff */
[C---:B------:R-:W-:Y:S02]  /*9ee90*/  PRMT R8, R7.reuse, 0x7771, RZ ;  /* 0x0000777107087816 */ /* 0x040fe400000000ff */
[----:B------:R-:W-:-:S02]  /*9eea0*/  PRMT R6, R7, 0x7772, RZ ;  /* 0x0000777207067816 */ /* 0x000fc400000000ff */
[----:B------:R-:W-:Y:S01]  /*9eeb0*/  PRMT R7, R7, 0x7773, RZ ;  /* 0x0000777307077816 */ /* 0x000fe200000000ff */
[----:B------:R0:W-:Y:S04]  /*9eec0*/  @P4 STG.E.U8 desc[UR34][R50.64], R0 ;  /* 0x0000000032004986 */ /* 0x0001e8000c101122 */
[----:B------:R0:W-:Y:S04]  /*9eed0*/  @P5 STG.E.U8 desc[UR34][R58.64], R2 ;  /* 0x000000023a005986 */ /* 0x0001e8000c101122 */
[----:B------:R0:W-:Y:S04]  /*9eee0*/  @P1 STG.E.U8 desc[UR34][R52.64], R4 ;  /* 0x0000000434001986 */ /* 0x0001e8000c101122 */
[----:B---3--:R0:W-:Y:S04]  /*9eef0*/  @P3 STG.E.U8 desc[UR34][R56.64], R5 ;  /* 0x0000000538003986 */ /* 0x0081e8000c101122 */
[----:B--2---:R0:W-:Y:S04]  /*9ef00*/  @P6 STG.E.U8 desc[UR34][R54.64], R8 ;  /* 0x0000000836006986 */ /* 0x0041e8000c101122 */
[----:B------:R0:W-:Y:S01]  /*9ef10*/  @P2 STG.E.U8 desc[UR34][R60.64], R6 ;  /* 0x000000063c002986 */ /* 0x0001e2000c101122 */
[----:B------:R-:W-:Y:S05]  /*9ef20*/  @!P0 EXIT ;  /* 0x000000000000894d */ /* 0x000fea0003800000 */
[----:B0-----:R-:W2:Y:S04]  /*9ef30*/  LDL.LU.64 R60, [R1+0x118] ;  /* 0x00011800013c7983 */ /* 0x001ea80000300a00 */
[----:B--2---:R-:W-:Y:S01]  /*9ef40*/  STG.E.U8 desc[UR34][R60.64], R7 ;  /* 0x000000073c007986 */ /* 0x004fe2000c101122 */
[----:B------:R-:W-:Y:S05]  /*9ef50*/  EXIT ;  /* 0x000000000000794d */ /* 0x000fea0003800000 */
.L_x_2:
[----:B------:R-:W-:-:S00]  /*9ef60*/  BRA `(.L_x_2) ;  /* 0xfffffffc00fc7947 */ /* 0x000fc0000383ffff */
[----:B------:R-:W-:-:S00]  /*9ef70*/  NOP ;  /* 0x0000000000007918 */ /* 0x000fc00000000000 */
        /* <DEDUP_REMOVED lines=8> */
.L_x_3:


//--------------------- .nv.shared.matmul_kernel  --------------------------
	.section	.nv.shared.matmul_kernel,"aw",@nobits
	.sectionflags	@""
	.align	16
	.zero		1024


//--------------------- .nv.shared.reserved.0     --------------------------
	.section	.nv.shared.reserved.0,"aw",@nobits
	.weak		__nv_reservedSMEM_offset_0_alias
	.size		__nv_reservedSMEM_offset_0_alias, 0, 64
	.other		__nv_reservedSMEM_offset_0_alias,@"STO_CUDA_RESERVED_SHARED STV_DEFAULT"
__nv_reservedSMEM_offset_0_alias:
	.zero		0
	.zero		64


//--------------------- .nv.constant0.matmul_kernel --------------------------
	.section	.nv.constant0.matmul_kernel,"a",@progbits
	.sectionflags	@""
	.align	4
.nv.constant0.matmul_kernel:
	.zero		976


//--------------------- SYMBOLS --------------------------

	.type		.nv.reservedSmem.offset0,@object
	.size		.nv.reservedSmem.offset0,0x4
	.type		.nv.reservedSmem.cap,@object
	.size		.nv.reservedSmem.cap,0x4
